//
// Generated by NVIDIA NVVM Compiler
//
// Compiler Build ID: CL-36424714
// Cuda compilation tools, release 13.0, V13.0.88
// Based on NVVM 20.0.0
//

.version 9.0
.target sm_100
.address_size 64

	// .globl	_ZN6thrust24THRUST_300001_SM_1000_NS8cuda_cub4core6detail13_kernel_agentINS1_15__reduce_by_key9InitAgentIN3cub18CUB_300001_SM_100024ReduceByKeyScanTileStateIiiLb1EEEiPiEEJSA_iSB_EEEvDpT0_
// _ZZN3cub18CUB_300001_SM_10006detail6reduce28DeviceReduceSingleTileKernelINS2_10policy_hubI6float2jN4cuda3std3__44plusIS5_EEE10Policy1000EN6thrust24THRUST_300001_SM_1000_NS6detail15normal_iteratorINSE_10device_ptrIKS5_EEEEPS5_jSA_S5_S5_NS8_10__identityEEEvT0_T1_T2_T3_T4_T6_E12temp_storage has been demoted
// _ZZN3cub18CUB_300001_SM_10006detail6reduce18DeviceReduceKernelINS2_10policy_hubI6float2jN4cuda3std3__44plusIS5_EEE10Policy1000EN6thrust24THRUST_300001_SM_1000_NS6detail15normal_iteratorINSE_10device_ptrIKS5_EEEEjSA_S5_NS8_10__identityEEEvT0_PT3_T1_NS0_13GridEvenShareISP_EET2_T4_E12temp_storage has been demoted
// _ZZN3cub18CUB_300001_SM_10006detail6reduce28DeviceReduceSingleTileKernelINS2_10policy_hubI6float2jN4cuda3std3__44plusIS5_EEE10Policy1000EPS5_SD_iSA_S5_S5_NS8_10__identityEEEvT0_T1_T2_T3_T4_T6_E12temp_storage has been demoted
// _ZZN3cub18CUB_300001_SM_10006detail6reduce28DeviceReduceSingleTileKernelINS2_10policy_hubI6float2yN4cuda3std3__44plusIS5_EEE10Policy1000EN6thrust24THRUST_300001_SM_1000_NS6detail15normal_iteratorINSE_10device_ptrIKS5_EEEEPS5_ySA_S5_S5_NS8_10__identityEEEvT0_T1_T2_T3_T4_T6_E12temp_storage has been demoted
// _ZZN3cub18CUB_300001_SM_10006detail6reduce18DeviceReduceKernelINS2_10policy_hubI6float2yN4cuda3std3__44plusIS5_EEE10Policy1000EN6thrust24THRUST_300001_SM_1000_NS6detail15normal_iteratorINSE_10device_ptrIKS5_EEEEySA_S5_NS8_10__identityEEEvT0_PT3_T1_NS0_13GridEvenShareISP_EET2_T4_E12temp_storage has been demoted
// _ZZN3cub18CUB_300001_SM_10006detail6reduce28DeviceReduceSingleTileKernelINS2_10policy_hubI6float2yN4cuda3std3__44plusIS5_EEE10Policy1000EPS5_SD_iSA_S5_S5_NS8_10__identityEEEvT0_T1_T2_T3_T4_T6_E12temp_storage has been demoted
// _ZZN3cub18CUB_300001_SM_10006detail10radix_sort31DeviceRadixSortSingleTileKernelINS1_5radix10policy_hubIi6float2yE10Policy1000ELNS0_9SortOrderE0EiS6_yNS1_21identity_decomposer_tEEEvPKT1_PSB_PKT2_PSF_T3_iiT4_E12temp_storage has been demoted
// _ZZN3cub18CUB_300001_SM_10006detail10radix_sort30DeviceRadixSortHistogramKernelINS1_5radix10policy_hubIi6float2yE10Policy1000ELNS0_9SortOrderE0EiyNS1_21identity_decomposer_tEEEvPT2_PKT1_SB_iiT3_E12temp_storage has been demoted
// _ZZN3cub18CUB_300001_SM_10006detail10radix_sort33DeviceRadixSortExclusiveSumKernelINS1_5radix10policy_hubIi6float2yE10Policy1000EyEEvPT0_E12temp_storage has been demoted
// _ZZN3cub18CUB_300001_SM_10006detail10radix_sort29DeviceRadixSortOnesweepKernelINS1_5radix10policy_hubIi6float2yE10Policy1000ELNS0_9SortOrderE0EiS6_yiiNS1_21identity_decomposer_tEEEvPT5_SC_PT3_PKSD_PT1_PKSH_PT2_PKSL_T4_iiT6_E1s has been demoted
// _ZZN3cub18CUB_300001_SM_10006detail10radix_sort31DeviceRadixSortSingleTileKernelINS1_5radix10policy_hubIiiyE10Policy1000ELNS0_9SortOrderE0EiiyNS1_21identity_decomposer_tEEEvPKT1_PSA_PKT2_PSE_T3_iiT4_E12temp_storage has been demoted
// _ZZN3cub18CUB_300001_SM_10006detail10radix_sort30DeviceRadixSortHistogramKernelINS1_5radix10policy_hubIiiyE10Policy1000ELNS0_9SortOrderE0EiyNS1_21identity_decomposer_tEEEvPT2_PKT1_SA_iiT3_E12temp_storage has been demoted
// _ZZN3cub18CUB_300001_SM_10006detail10radix_sort33DeviceRadixSortExclusiveSumKernelINS1_5radix10policy_hubIiiyE10Policy1000EyEEvPT0_E12temp_storage has been demoted
// _ZZN3cub18CUB_300001_SM_10006detail10radix_sort29DeviceRadixSortOnesweepKernelINS1_5radix10policy_hubIiiyE10Policy1000ELNS0_9SortOrderE0EiiyiiNS1_21identity_decomposer_tEEEvPT5_SB_PT3_PKSC_PT1_PKSG_PT2_PKSK_T4_iiT6_E1s has been demoted
.global .align 1 .b8 _ZN34_INTERNAL_d5538eaa_4_k_cu_318231e64cuda3std3__45__cpo5beginE[1];
.global .align 1 .b8 _ZN34_INTERNAL_d5538eaa_4_k_cu_318231e64cuda3std3__45__cpo3endE[1];
.global .align 1 .b8 _ZN34_INTERNAL_d5538eaa_4_k_cu_318231e64cuda3std3__45__cpo6cbeginE[1];
.global .align 1 .b8 _ZN34_INTERNAL_d5538eaa_4_k_cu_318231e64cuda3std3__45__cpo4cendE[1];
.global .align 1 .b8 _ZN34_INTERNAL_d5538eaa_4_k_cu_318231e64cuda3std3__45__cpo6rbeginE[1];
.global .align 1 .b8 _ZN34_INTERNAL_d5538eaa_4_k_cu_318231e64cuda3std3__45__cpo4rendE[1];
.global .align 1 .b8 _ZN34_INTERNAL_d5538eaa_4_k_cu_318231e64cuda3std3__45__cpo7crbeginE[1];
.global .align 1 .b8 _ZN34_INTERNAL_d5538eaa_4_k_cu_318231e64cuda3std3__45__cpo5crendE[1];
.global .align 1 .b8 _ZN34_INTERNAL_d5538eaa_4_k_cu_318231e64cuda3std3__436_GLOBAL__N__d5538eaa_4_k_cu_318231e66ignoreE[1];
.global .align 1 .b8 _ZN34_INTERNAL_d5538eaa_4_k_cu_318231e64cuda3std3__419piecewise_constructE[1];
.global .align 1 .b8 _ZN34_INTERNAL_d5538eaa_4_k_cu_318231e64cuda3std3__48in_placeE[1];
.global .align 1 .b8 _ZN34_INTERNAL_d5538eaa_4_k_cu_318231e64cuda3std3__420unreachable_sentinelE[1];
.global .align 1 .b8 _ZN34_INTERNAL_d5538eaa_4_k_cu_318231e64cuda3std3__47nulloptE[1];
.global .align 1 .b8 _ZN34_INTERNAL_d5538eaa_4_k_cu_318231e64cuda3std3__48unexpectE[1];
.global .align 1 .b8 _ZN34_INTERNAL_d5538eaa_4_k_cu_318231e64cuda3std6ranges3__45__cpo4swapE[1];
.global .align 1 .b8 _ZN34_INTERNAL_d5538eaa_4_k_cu_318231e64cuda3std6ranges3__45__cpo9iter_moveE[1];
.global .align 1 .b8 _ZN34_INTERNAL_d5538eaa_4_k_cu_318231e64cuda3std6ranges3__45__cpo5beginE[1];
.global .align 1 .b8 _ZN34_INTERNAL_d5538eaa_4_k_cu_318231e64cuda3std6ranges3__45__cpo3endE[1];
.global .align 1 .b8 _ZN34_INTERNAL_d5538eaa_4_k_cu_318231e64cuda3std6ranges3__45__cpo6cbeginE[1];
.global .align 1 .b8 _ZN34_INTERNAL_d5538eaa_4_k_cu_318231e64cuda3std6ranges3__45__cpo4cendE[1];
.global .align 1 .b8 _ZN34_INTERNAL_d5538eaa_4_k_cu_318231e64cuda3std6ranges3__45__cpo7advanceE[1];
.global .align 1 .b8 _ZN34_INTERNAL_d5538eaa_4_k_cu_318231e64cuda3std6ranges3__45__cpo9iter_swapE[1];
.global .align 1 .b8 _ZN34_INTERNAL_d5538eaa_4_k_cu_318231e64cuda3std6ranges3__45__cpo4nextE[1];
.global .align 1 .b8 _ZN34_INTERNAL_d5538eaa_4_k_cu_318231e64cuda3std6ranges3__45__cpo4prevE[1];
.global .align 1 .b8 _ZN34_INTERNAL_d5538eaa_4_k_cu_318231e64cuda3std6ranges3__45__cpo4dataE[1];
.global .align 1 .b8 _ZN34_INTERNAL_d5538eaa_4_k_cu_318231e64cuda3std6ranges3__45__cpo5cdataE[1];
.global .align 1 .b8 _ZN34_INTERNAL_d5538eaa_4_k_cu_318231e64cuda3std6ranges3__45__cpo4sizeE[1];
.global .align 1 .b8 _ZN34_INTERNAL_d5538eaa_4_k_cu_318231e64cuda3std6ranges3__45__cpo5ssizeE[1];
.global .align 1 .b8 _ZN34_INTERNAL_d5538eaa_4_k_cu_318231e64cuda3std6ranges3__45__cpo8distanceE[1];
.global .align 1 .b8 _ZN34_INTERNAL_d5538eaa_4_k_cu_318231e66thrust24THRUST_300001_SM_1000_NS8cuda_cub3parE[1];
.global .align 1 .b8 _ZN34_INTERNAL_d5538eaa_4_k_cu_318231e66thrust24THRUST_300001_SM_1000_NS8cuda_cub10par_nosyncE[1];
.global .align 1 .b8 _ZN34_INTERNAL_d5538eaa_4_k_cu_318231e66thrust24THRUST_300001_SM_1000_NS6system6detail10sequential3seqE[1];
.global .align 1 .b8 _ZN34_INTERNAL_d5538eaa_4_k_cu_318231e66thrust24THRUST_300001_SM_1000_NS6system3cpp3parE[1];
.global .align 1 .b8 _ZN34_INTERNAL_d5538eaa_4_k_cu_318231e66thrust24THRUST_300001_SM_1000_NS12placeholders2_1E[1];
.global .align 1 .b8 _ZN34_INTERNAL_d5538eaa_4_k_cu_318231e66thrust24THRUST_300001_SM_1000_NS12placeholders2_2E[1];
.global .align 1 .b8 _ZN34_INTERNAL_d5538eaa_4_k_cu_318231e66thrust24THRUST_300001_SM_1000_NS12placeholders2_3E[1];
.global .align 1 .b8 _ZN34_INTERNAL_d5538eaa_4_k_cu_318231e66thrust24THRUST_300001_SM_1000_NS12placeholders2_4E[1];
.global .align 1 .b8 _ZN34_INTERNAL_d5538eaa_4_k_cu_318231e66thrust24THRUST_300001_SM_1000_NS12placeholders2_5E[1];
.global .align 1 .b8 _ZN34_INTERNAL_d5538eaa_4_k_cu_318231e66thrust24THRUST_300001_SM_1000_NS12placeholders2_6E[1];
.global .align 1 .b8 _ZN34_INTERNAL_d5538eaa_4_k_cu_318231e66thrust24THRUST_300001_SM_1000_NS12placeholders2_7E[1];
.global .align 1 .b8 _ZN34_INTERNAL_d5538eaa_4_k_cu_318231e66thrust24THRUST_300001_SM_1000_NS12placeholders2_8E[1];
.global .align 1 .b8 _ZN34_INTERNAL_d5538eaa_4_k_cu_318231e66thrust24THRUST_300001_SM_1000_NS12placeholders2_9E[1];
.global .align 1 .b8 _ZN34_INTERNAL_d5538eaa_4_k_cu_318231e66thrust24THRUST_300001_SM_1000_NS12placeholders3_10E[1];
.global .align 1 .b8 _ZN34_INTERNAL_d5538eaa_4_k_cu_318231e66thrust24THRUST_300001_SM_1000_NS3seqE[1];
.global .align 1 .b8 _ZN34_INTERNAL_d5538eaa_4_k_cu_318231e66thrust24THRUST_300001_SM_1000_NS6deviceE[1];
.extern .shared .align 16 .b8 _ZN6thrust24THRUST_300001_SM_1000_NS8cuda_cub4core6detail5shmemE[];

.visible .entry _ZN6thrust24THRUST_300001_SM_1000_NS8cuda_cub4core6detail13_kernel_agentINS1_15__reduce_by_key9InitAgentIN3cub18CUB_300001_SM_100024ReduceByKeyScanTileStateIiiLb1EEEiPiEEJSA_iSB_EEEvDpT0_(
	.param .align 8 .b8 _ZN6thrust24THRUST_300001_SM_1000_NS8cuda_cub4core6detail13_kernel_agentINS1_15__reduce_by_key9InitAgentIN3cub18CUB_300001_SM_100024ReduceByKeyScanTileStateIiiLb1EEEiPiEEJSA_iSB_EEEvDpT0__param_0[8],
	.param .u32 _ZN6thrust24THRUST_300001_SM_1000_NS8cuda_cub4core6detail13_kernel_agentINS1_15__reduce_by_key9InitAgentIN3cub18CUB_300001_SM_100024ReduceByKeyScanTileStateIiiLb1EEEiPiEEJSA_iSB_EEEvDpT0__param_1,
	.param .u64 .ptr .align 1 _ZN6thrust24THRUST_300001_SM_1000_NS8cuda_cub4core6detail13_kernel_agentINS1_15__reduce_by_key9InitAgentIN3cub18CUB_300001_SM_100024ReduceByKeyScanTileStateIiiLb1EEEiPiEEJSA_iSB_EEEvDpT0__param_2
)
.maxntid 128
{
	.reg .pred 	%p<6>;
	.reg .b32 	%r<9>;
	.reg .b64 	%rd<12>;

	ld.param.u64 	%rd3, [_ZN6thrust24THRUST_300001_SM_1000_NS8cuda_cub4core6detail13_kernel_agentINS1_15__reduce_by_key9InitAgentIN3cub18CUB_300001_SM_100024ReduceByKeyScanTileStateIiiLb1EEEiPiEEJSA_iSB_EEEvDpT0__param_0];
	ld.param.u32 	%r4, [_ZN6thrust24THRUST_300001_SM_1000_NS8cuda_cub4core6detail13_kernel_agentINS1_15__reduce_by_key9InitAgentIN3cub18CUB_300001_SM_100024ReduceByKeyScanTileStateIiiLb1EEEiPiEEJSA_iSB_EEEvDpT0__param_1];
	ld.param.u64 	%rd2, [_ZN6thrust24THRUST_300001_SM_1000_NS8cuda_cub4core6detail13_kernel_agentINS1_15__reduce_by_key9InitAgentIN3cub18CUB_300001_SM_100024ReduceByKeyScanTileStateIiiLb1EEEiPiEEJSA_iSB_EEEvDpT0__param_2];
	cvta.to.global.u64 	%rd1, %rd3;
	mov.u32 	%r1, %ctaid.x;
	mov.u32 	%r5, %ntid.x;
	mov.u32 	%r2, %tid.x;
	mad.lo.s32 	%r3, %r1, %r5, %r2;
	setp.ge.s32 	%p1, %r3, %r4;
	@%p1 bra 	$L__BB0_2;
	mul.wide.s32 	%rd4, %r3, 16;
	add.s64 	%rd5, %rd1, %rd4;
	mov.b64 	%rd6, 99;
	mov.b64 	%rd7, 0;
	st.global.v2.u64 	[%rd5+512], {%rd7, %rd6};
$L__BB0_2:
	setp.ne.s32 	%p2, %r1, 0;
	setp.gt.u32 	%p3, %r2, 31;
	or.pred  	%p4, %p2, %p3;
	@%p4 bra 	$L__BB0_4;
	mul.wide.u32 	%rd8, %r2, 16;
	add.s64 	%rd9, %rd1, %rd8;
	mov.b64 	%rd10, 0;
	st.global.v2.u64 	[%rd9], {%rd10, %rd10};
$L__BB0_4:
	or.b32  	%r7, %r1, %r2;
	setp.ne.s32 	%p5, %r7, 0;
	@%p5 bra 	$L__BB0_6;
	cvta.to.global.u64 	%rd11, %rd2;
	mov.b32 	%r8, 0;
	st.global.u32 	[%rd11], %r8;
$L__BB0_6:
	ret;

}
	// .globl	_ZN6thrust24THRUST_300001_SM_1000_NS8cuda_cub4core6detail13_kernel_agentINS1_15__reduce_by_key16ReduceByKeyAgentINS0_6detail15normal_iteratorINS0_10device_ptrIiEEEENS0_17constant_iteratorIiNS0_11use_defaultESD_EENS0_16discard_iteratorISD_EESB_N4cuda3std3__48equal_toIiEENSJ_4plusIiEEPiiEEJSB_SE_SG_SB_SO_N3cub18CUB_300001_SM_100024ReduceByKeyScanTileStateIiiLb1EEESL_SN_iiEEEvDpT0_
.visible .entry _ZN6thrust24THRUST_300001_SM_1000_NS8cuda_cub4core6detail13_kernel_agentINS1_15__reduce_by_key16ReduceByKeyAgentINS0_6detail15normal_iteratorINS0_10device_ptrIiEEEENS0_17constant_iteratorIiNS0_11use_defaultESD_EENS0_16discard_iteratorISD_EESB_N4cuda3std3__48equal_toIiEENSJ_4plusIiEEPiiEEJSB_SE_SG_SB_SO_N3cub18CUB_300001_SM_100024ReduceByKeyScanTileStateIiiLb1EEESL_SN_iiEEEvDpT0_(
	.param .align 8 .b8 _ZN6thrust24THRUST_300001_SM_1000_NS8cuda_cub4core6detail13_kernel_agentINS1_15__reduce_by_key16ReduceByKeyAgentINS0_6detail15normal_iteratorINS0_10device_ptrIiEEEENS0_17constant_iteratorIiNS0_11use_defaultESD_EENS0_16discard_iteratorISD_EESB_N4cuda3std3__48equal_toIiEENSJ_4plusIiEEPiiEEJSB_SE_SG_SB_SO_N3cub18CUB_300001_SM_100024ReduceByKeyScanTileStateIiiLb1EEESL_SN_iiEEEvDpT0__param_0[8],
	.param .align 8 .b8 _ZN6thrust24THRUST_300001_SM_1000_NS8cuda_cub4core6detail13_kernel_agentINS1_15__reduce_by_key16ReduceByKeyAgentINS0_6detail15normal_iteratorINS0_10device_ptrIiEEEENS0_17constant_iteratorIiNS0_11use_defaultESD_EENS0_16discard_iteratorISD_EESB_N4cuda3std3__48equal_toIiEENSJ_4plusIiEEPiiEEJSB_SE_SG_SB_SO_N3cub18CUB_300001_SM_100024ReduceByKeyScanTileStateIiiLb1EEESL_SN_iiEEEvDpT0__param_1[16],
	.param .align 8 .b8 _ZN6thrust24THRUST_300001_SM_1000_NS8cuda_cub4core6detail13_kernel_agentINS1_15__reduce_by_key16ReduceByKeyAgentINS0_6detail15normal_iteratorINS0_10device_ptrIiEEEENS0_17constant_iteratorIiNS0_11use_defaultESD_EENS0_16discard_iteratorISD_EESB_N4cuda3std3__48equal_toIiEENSJ_4plusIiEEPiiEEJSB_SE_SG_SB_SO_N3cub18CUB_300001_SM_100024ReduceByKeyScanTileStateIiiLb1EEESL_SN_iiEEEvDpT0__param_2[16],
	.param .align 8 .b8 _ZN6thrust24THRUST_300001_SM_1000_NS8cuda_cub4core6detail13_kernel_agentINS1_15__reduce_by_key16ReduceByKeyAgentINS0_6detail15normal_iteratorINS0_10device_ptrIiEEEENS0_17constant_iteratorIiNS0_11use_defaultESD_EENS0_16discard_iteratorISD_EESB_N4cuda3std3__48equal_toIiEENSJ_4plusIiEEPiiEEJSB_SE_SG_SB_SO_N3cub18CUB_300001_SM_100024ReduceByKeyScanTileStateIiiLb1EEESL_SN_iiEEEvDpT0__param_3[8],
	.param .u64 .ptr .align 1 _ZN6thrust24THRUST_300001_SM_1000_NS8cuda_cub4core6detail13_kernel_agentINS1_15__reduce_by_key16ReduceByKeyAgentINS0_6detail15normal_iteratorINS0_10device_ptrIiEEEENS0_17constant_iteratorIiNS0_11use_defaultESD_EENS0_16discard_iteratorISD_EESB_N4cuda3std3__48equal_toIiEENSJ_4plusIiEEPiiEEJSB_SE_SG_SB_SO_N3cub18CUB_300001_SM_100024ReduceByKeyScanTileStateIiiLb1EEESL_SN_iiEEEvDpT0__param_4,
	.param .align 8 .b8 _ZN6thrust24THRUST_300001_SM_1000_NS8cuda_cub4core6detail13_kernel_agentINS1_15__reduce_by_key16ReduceByKeyAgentINS0_6detail15normal_iteratorINS0_10device_ptrIiEEEENS0_17constant_iteratorIiNS0_11use_defaultESD_EENS0_16discard_iteratorISD_EESB_N4cuda3std3__48equal_toIiEENSJ_4plusIiEEPiiEEJSB_SE_SG_SB_SO_N3cub18CUB_300001_SM_100024ReduceByKeyScanTileStateIiiLb1EEESL_SN_iiEEEvDpT0__param_5[8],
	.param .align 1 .b8 _ZN6thrust24THRUST_300001_SM_1000_NS8cuda_cub4core6detail13_kernel_agentINS1_15__reduce_by_key16ReduceByKeyAgentINS0_6detail15normal_iteratorINS0_10device_ptrIiEEEENS0_17constant_iteratorIiNS0_11use_defaultESD_EENS0_16discard_iteratorISD_EESB_N4cuda3std3__48equal_toIiEENSJ_4plusIiEEPiiEEJSB_SE_SG_SB_SO_N3cub18CUB_300001_SM_100024ReduceByKeyScanTileStateIiiLb1EEESL_SN_iiEEEvDpT0__param_6[1],
	.param .align 1 .b8 _ZN6thrust24THRUST_300001_SM_1000_NS8cuda_cub4core6detail13_kernel_agentINS1_15__reduce_by_key16ReduceByKeyAgentINS0_6detail15normal_iteratorINS0_10device_ptrIiEEEENS0_17constant_iteratorIiNS0_11use_defaultESD_EENS0_16discard_iteratorISD_EESB_N4cuda3std3__48equal_toIiEENSJ_4plusIiEEPiiEEJSB_SE_SG_SB_SO_N3cub18CUB_300001_SM_100024ReduceByKeyScanTileStateIiiLb1EEESL_SN_iiEEEvDpT0__param_7[1],
	.param .u32 _ZN6thrust24THRUST_300001_SM_1000_NS8cuda_cub4core6detail13_kernel_agentINS1_15__reduce_by_key16ReduceByKeyAgentINS0_6detail15normal_iteratorINS0_10device_ptrIiEEEENS0_17constant_iteratorIiNS0_11use_defaultESD_EENS0_16discard_iteratorISD_EESB_N4cuda3std3__48equal_toIiEENSJ_4plusIiEEPiiEEJSB_SE_SG_SB_SO_N3cub18CUB_300001_SM_100024ReduceByKeyScanTileStateIiiLb1EEESL_SN_iiEEEvDpT0__param_8,
	.param .u32 _ZN6thrust24THRUST_300001_SM_1000_NS8cuda_cub4core6detail13_kernel_agentINS1_15__reduce_by_key16ReduceByKeyAgentINS0_6detail15normal_iteratorINS0_10device_ptrIiEEEENS0_17constant_iteratorIiNS0_11use_defaultESD_EENS0_16discard_iteratorISD_EESB_N4cuda3std3__48equal_toIiEENSJ_4plusIiEEPiiEEJSB_SE_SG_SB_SO_N3cub18CUB_300001_SM_100024ReduceByKeyScanTileStateIiiLb1EEESL_SN_iiEEEvDpT0__param_9
)
.maxntid 256
{
	.reg .pred 	%p<405>;
	.reg .b32 	%r<1806>;
	.reg .b64 	%rd<229>;

	ld.param.u64 	%rd1, [_ZN6thrust24THRUST_300001_SM_1000_NS8cuda_cub4core6detail13_kernel_agentINS1_15__reduce_by_key16ReduceByKeyAgentINS0_6detail15normal_iteratorINS0_10device_ptrIiEEEENS0_17constant_iteratorIiNS0_11use_defaultESD_EENS0_16discard_iteratorISD_EESB_N4cuda3std3__48equal_toIiEENSJ_4plusIiEEPiiEEJSB_SE_SG_SB_SO_N3cub18CUB_300001_SM_100024ReduceByKeyScanTileStateIiiLb1EEESL_SN_iiEEEvDpT0__param_5];
	ld.param.u64 	%rd2, [_ZN6thrust24THRUST_300001_SM_1000_NS8cuda_cub4core6detail13_kernel_agentINS1_15__reduce_by_key16ReduceByKeyAgentINS0_6detail15normal_iteratorINS0_10device_ptrIiEEEENS0_17constant_iteratorIiNS0_11use_defaultESD_EENS0_16discard_iteratorISD_EESB_N4cuda3std3__48equal_toIiEENSJ_4plusIiEEPiiEEJSB_SE_SG_SB_SO_N3cub18CUB_300001_SM_100024ReduceByKeyScanTileStateIiiLb1EEESL_SN_iiEEEvDpT0__param_0];
	ld.param.u32 	%r1, [_ZN6thrust24THRUST_300001_SM_1000_NS8cuda_cub4core6detail13_kernel_agentINS1_15__reduce_by_key16ReduceByKeyAgentINS0_6detail15normal_iteratorINS0_10device_ptrIiEEEENS0_17constant_iteratorIiNS0_11use_defaultESD_EENS0_16discard_iteratorISD_EESB_N4cuda3std3__48equal_toIiEENSJ_4plusIiEEPiiEEJSB_SE_SG_SB_SO_N3cub18CUB_300001_SM_100024ReduceByKeyScanTileStateIiiLb1EEESL_SN_iiEEEvDpT0__param_1+8];
	ld.param.u64 	%rd39, [_ZN6thrust24THRUST_300001_SM_1000_NS8cuda_cub4core6detail13_kernel_agentINS1_15__reduce_by_key16ReduceByKeyAgentINS0_6detail15normal_iteratorINS0_10device_ptrIiEEEENS0_17constant_iteratorIiNS0_11use_defaultESD_EENS0_16discard_iteratorISD_EESB_N4cuda3std3__48equal_toIiEENSJ_4plusIiEEPiiEEJSB_SE_SG_SB_SO_N3cub18CUB_300001_SM_100024ReduceByKeyScanTileStateIiiLb1EEESL_SN_iiEEEvDpT0__param_3];
	ld.param.u32 	%r388, [_ZN6thrust24THRUST_300001_SM_1000_NS8cuda_cub4core6detail13_kernel_agentINS1_15__reduce_by_key16ReduceByKeyAgentINS0_6detail15normal_iteratorINS0_10device_ptrIiEEEENS0_17constant_iteratorIiNS0_11use_defaultESD_EENS0_16discard_iteratorISD_EESB_N4cuda3std3__48equal_toIiEENSJ_4plusIiEEPiiEEJSB_SE_SG_SB_SO_N3cub18CUB_300001_SM_100024ReduceByKeyScanTileStateIiiLb1EEESL_SN_iiEEEvDpT0__param_8];
	cvta.to.global.u64 	%rd3, %rd39;
	mov.u32 	%r2, %ctaid.x;
	mul.lo.s32 	%r3, %r2, 2304;
	sub.s32 	%r4, %r388, %r3;
	setp.lt.s32 	%p18, %r4, 2305;
	@%p18 bra 	$L__BB1_122;
	setp.ne.s32 	%p225, %r2, 0;
	@%p225 bra 	$L__BB1_52;
	mov.u32 	%r1746, %tid.x;
	and.b32  	%r1518, %r1746, 31;
	and.b32  	%r1519, %r1746, 992;
	add.s32 	%r1520, %r3, %r1518;
	mad.lo.s32 	%r1521, %r1519, 9, %r1520;
	mul.wide.u32 	%rd196, %r1521, 4;
	add.s64 	%rd187, %rd2, %rd196;
	// begin inline asm
	ld.global.nc.u32 %r1506, [%rd187];
	// end inline asm
	add.s64 	%rd188, %rd187, 128;
	// begin inline asm
	ld.global.nc.u32 %r1507, [%rd188];
	// end inline asm
	add.s64 	%rd189, %rd187, 256;
	// begin inline asm
	ld.global.nc.u32 %r1508, [%rd189];
	// end inline asm
	add.s64 	%rd190, %rd187, 384;
	// begin inline asm
	ld.global.nc.u32 %r1509, [%rd190];
	// end inline asm
	add.s64 	%rd191, %rd187, 512;
	// begin inline asm
	ld.global.nc.u32 %r1510, [%rd191];
	// end inline asm
	add.s64 	%rd192, %rd187, 640;
	// begin inline asm
	ld.global.nc.u32 %r1511, [%rd192];
	// end inline asm
	add.s64 	%rd193, %rd187, 768;
	// begin inline asm
	ld.global.nc.u32 %r1512, [%rd193];
	// end inline asm
	add.s64 	%rd194, %rd187, 896;
	// begin inline asm
	ld.global.nc.u32 %r1513, [%rd194];
	// end inline asm
	add.s64 	%rd195, %rd187, 1024;
	// begin inline asm
	ld.global.nc.u32 %r1514, [%rd195];
	// end inline asm
	// begin inline asm
	mov.u32 %r1515, %laneid;
	// end inline asm
	shr.u32 	%r7, %r1746, 5;
	mad.lo.s32 	%r1522, %r7, 288, %r1515;
	shl.b32 	%r1523, %r1522, 2;
	mov.u32 	%r1524, _ZN6thrust24THRUST_300001_SM_1000_NS8cuda_cub4core6detail5shmemE;
	add.s32 	%r1525, %r1524, %r1523;
	st.shared.u32 	[%r1525], %r1506;
	st.shared.u32 	[%r1525+128], %r1507;
	st.shared.u32 	[%r1525+256], %r1508;
	st.shared.u32 	[%r1525+384], %r1509;
	st.shared.u32 	[%r1525+512], %r1510;
	st.shared.u32 	[%r1525+640], %r1511;
	st.shared.u32 	[%r1525+768], %r1512;
	st.shared.u32 	[%r1525+896], %r1513;
	st.shared.u32 	[%r1525+1024], %r1514;
	bar.warp.sync 	-1;
	shl.b32 	%r1526, %r1515, 5;
	add.s32 	%r1527, %r1525, %r1526;
	ld.shared.u32 	%r8, [%r1527];
	ld.shared.u32 	%r9, [%r1527+4];
	ld.shared.u32 	%r10, [%r1527+8];
	ld.shared.u32 	%r11, [%r1527+12];
	ld.shared.u32 	%r12, [%r1527+16];
	ld.shared.u32 	%r13, [%r1527+20];
	ld.shared.u32 	%r14, [%r1527+24];
	ld.shared.u32 	%r15, [%r1527+28];
	ld.shared.u32 	%r16, [%r1527+32];
	bar.sync 	0;
	st.shared.u32 	[%r1525], %r1;
	st.shared.u32 	[%r1525+128], %r1;
	st.shared.u32 	[%r1525+256], %r1;
	st.shared.u32 	[%r1525+384], %r1;
	st.shared.u32 	[%r1525+512], %r1;
	st.shared.u32 	[%r1525+640], %r1;
	st.shared.u32 	[%r1525+768], %r1;
	st.shared.u32 	[%r1525+896], %r1;
	st.shared.u32 	[%r1525+1024], %r1;
	bar.warp.sync 	-1;
	ld.shared.u32 	%r17, [%r1527];
	ld.shared.u32 	%r18, [%r1527+4];
	ld.shared.u32 	%r19, [%r1527+8];
	ld.shared.u32 	%r20, [%r1527+12];
	ld.shared.u32 	%r21, [%r1527+16];
	ld.shared.u32 	%r22, [%r1527+20];
	ld.shared.u32 	%r23, [%r1527+24];
	ld.shared.u32 	%r24, [%r1527+28];
	ld.shared.u32 	%r25, [%r1527+32];
	bar.sync 	0;
	shl.b32 	%r1528, %r1746, 2;
	add.s32 	%r1529, %r1524, %r1528;
	add.s32 	%r26, %r1529, 1148;
	st.shared.u32 	[%r1529+1148], %r16;
	bar.sync 	0;
	setp.eq.s32 	%p335, %r1746, 0;
	mov.b32 	%r1740, 0;
	@%p335 bra 	$L__BB1_4;
	ld.shared.u32 	%r1741, [%r26+-4];
	setp.ne.s32 	%p336, %r1741, %r8;
	selp.u32 	%r1740, 1, 0, %p336;
$L__BB1_4:
	setp.ne.s32 	%p337, %r8, %r9;
	selp.u32 	%r1590, 1, 0, %p337;
	setp.ne.s32 	%p338, %r9, %r10;
	selp.u32 	%r1591, 1, 0, %p338;
	setp.ne.s32 	%p339, %r10, %r11;
	selp.u32 	%r1592, 1, 0, %p339;
	setp.ne.s32 	%p340, %r11, %r12;
	selp.u32 	%r1593, 1, 0, %p340;
	setp.ne.s32 	%p341, %r12, %r13;
	selp.u32 	%r1594, 1, 0, %p341;
	setp.ne.s32 	%p342, %r13, %r14;
	selp.u32 	%r1595, 1, 0, %p342;
	setp.ne.s32 	%p343, %r14, %r15;
	selp.u32 	%r1596, 1, 0, %p343;
	setp.ne.s32 	%p344, %r15, %r16;
	selp.u32 	%r1597, 1, 0, %p344;
	add.s32 	%r1598, %r1740, %r1590;
	selp.b32 	%r1599, 0, %r17, %p337;
	add.s32 	%r1600, %r18, %r1599;
	add.s32 	%r31, %r1598, %r1591;
	selp.b32 	%r1601, 0, %r1600, %p338;
	add.s32 	%r1602, %r19, %r1601;
	add.s32 	%r1603, %r31, %r1592;
	selp.b32 	%r1604, 0, %r1602, %p339;
	add.s32 	%r1605, %r20, %r1604;
	add.s32 	%r32, %r1603, %r1593;
	selp.b32 	%r1606, 0, %r1605, %p340;
	add.s32 	%r1607, %r21, %r1606;
	add.s32 	%r33, %r32, %r1594;
	selp.b32 	%r1608, 0, %r1607, %p341;
	add.s32 	%r1609, %r22, %r1608;
	add.s32 	%r34, %r33, %r1595;
	selp.b32 	%r1610, 0, %r1609, %p342;
	add.s32 	%r1611, %r23, %r1610;
	add.s32 	%r35, %r34, %r1596;
	selp.b32 	%r1612, 0, %r1611, %p343;
	add.s32 	%r1613, %r24, %r1612;
	add.s32 	%r1531, %r35, %r1597;
	selp.b32 	%r1614, 0, %r1613, %p344;
	add.s32 	%r1536, %r25, %r1614;
	mov.b32 	%r1587, 1;
	mov.b32 	%r1588, 0;
	mov.b32 	%r1589, -1;
	// begin inline asm
	shfl.sync.up.b32 %r1530, %r1531, %r1587, %r1588, %r1589;
	// end inline asm
	// begin inline asm
	shfl.sync.up.b32 %r1535, %r1536, %r1587, %r1588, %r1589;
	// end inline asm
	setp.eq.s32 	%p345, %r1531, 0;
	selp.b32 	%r1615, %r1535, 0, %p345;
	setp.lt.s32 	%p346, %r1515, 1;
	selp.b32 	%r1616, 0, %r1615, %p346;
	add.s32 	%r1546, %r1616, %r1536;
	selp.b32 	%r1617, 0, %r1530, %p346;
	add.s32 	%r1541, %r1617, %r1531;
	mov.b32 	%r1547, 2;
	// begin inline asm
	shfl.sync.up.b32 %r1540, %r1541, %r1547, %r1588, %r1589;
	// end inline asm
	// begin inline asm
	shfl.sync.up.b32 %r1545, %r1546, %r1547, %r1588, %r1589;
	// end inline asm
	setp.eq.s32 	%p347, %r1541, 0;
	selp.b32 	%r1618, %r1545, 0, %p347;
	setp.lt.s32 	%p348, %r1515, 2;
	selp.b32 	%r1619, 0, %r1618, %p348;
	add.s32 	%r1556, %r1619, %r1546;
	selp.b32 	%r1620, 0, %r1540, %p348;
	add.s32 	%r1551, %r1620, %r1541;
	mov.b32 	%r1557, 4;
	// begin inline asm
	shfl.sync.up.b32 %r1550, %r1551, %r1557, %r1588, %r1589;
	// end inline asm
	// begin inline asm
	shfl.sync.up.b32 %r1555, %r1556, %r1557, %r1588, %r1589;
	// end inline asm
	setp.eq.s32 	%p349, %r1551, 0;
	selp.b32 	%r1621, %r1555, 0, %p349;
	setp.lt.s32 	%p350, %r1515, 4;
	selp.b32 	%r1622, 0, %r1621, %p350;
	add.s32 	%r1566, %r1622, %r1556;
	selp.b32 	%r1623, 0, %r1550, %p350;
	add.s32 	%r1561, %r1623, %r1551;
	mov.b32 	%r1567, 8;
	// begin inline asm
	shfl.sync.up.b32 %r1560, %r1561, %r1567, %r1588, %r1589;
	// end inline asm
	// begin inline asm
	shfl.sync.up.b32 %r1565, %r1566, %r1567, %r1588, %r1589;
	// end inline asm
	setp.eq.s32 	%p351, %r1561, 0;
	selp.b32 	%r1624, %r1565, 0, %p351;
	setp.lt.s32 	%p352, %r1515, 8;
	selp.b32 	%r1625, 0, %r1624, %p352;
	add.s32 	%r1576, %r1625, %r1566;
	selp.b32 	%r1626, 0, %r1560, %p352;
	add.s32 	%r1571, %r1626, %r1561;
	mov.b32 	%r1577, 16;
	// begin inline asm
	shfl.sync.up.b32 %r1570, %r1571, %r1577, %r1588, %r1589;
	// end inline asm
	// begin inline asm
	shfl.sync.up.b32 %r1575, %r1576, %r1577, %r1588, %r1589;
	// end inline asm
	setp.eq.s32 	%p353, %r1571, 0;
	selp.b32 	%r1627, %r1575, 0, %p353;
	setp.lt.s32 	%p354, %r1515, 16;
	selp.b32 	%r1628, 0, %r1627, %p354;
	add.s32 	%r1586, %r1628, %r1576;
	selp.b32 	%r1629, 0, %r1570, %p354;
	add.s32 	%r1581, %r1629, %r1571;
	// begin inline asm
	shfl.sync.up.b32 %r1580, %r1581, %r1587, %r1588, %r1589;
	// end inline asm
	// begin inline asm
	shfl.sync.up.b32 %r1585, %r1586, %r1587, %r1588, %r1589;
	// end inline asm
	setp.ne.s32 	%p355, %r1515, 31;
	@%p355 bra 	$L__BB1_6;
	shl.b32 	%r1630, %r7, 3;
	mov.u32 	%r1631, _ZN6thrust24THRUST_300001_SM_1000_NS8cuda_cub4core6detail5shmemE;
	add.s32 	%r1632, %r1631, %r1630;
	st.shared.v2.u32 	[%r1632], {%r1581, %r1586};
$L__BB1_6:
	setp.ne.s32 	%p356, %r14, %r15;
	setp.ne.s32 	%p357, %r13, %r14;
	setp.ne.s32 	%p358, %r12, %r13;
	setp.ne.s32 	%p359, %r11, %r12;
	setp.ne.s32 	%p360, %r10, %r11;
	setp.ne.s32 	%p361, %r9, %r10;
	setp.ne.s32 	%p362, %r8, %r9;
	setp.ne.s32 	%p363, %r1746, 0;
	bar.sync 	0;
	ld.shared.v4.u32 	{%r40, %r1633, %r41, %r1634}, [_ZN6thrust24THRUST_300001_SM_1000_NS8cuda_cub4core6detail5shmemE];
	add.s32 	%r1635, %r41, %r40;
	setp.eq.s32 	%p364, %r41, 0;
	selp.b32 	%r1636, %r1633, 0, %p364;
	add.s32 	%r1637, %r1636, %r1634;
	setp.eq.s32 	%p365, %r7, 2;
	selp.b32 	%r1638, %r1637, %r1633, %p365;
	selp.b32 	%r1639, %r1635, %r40, %p365;
	ld.shared.v4.u32 	{%r42, %r1640, %r43, %r1641}, [_ZN6thrust24THRUST_300001_SM_1000_NS8cuda_cub4core6detail5shmemE+16];
	add.s32 	%r1642, %r42, %r1635;
	setp.eq.s32 	%p366, %r42, 0;
	selp.b32 	%r1643, %r1637, 0, %p366;
	add.s32 	%r1644, %r1643, %r1640;
	setp.eq.s32 	%p367, %r7, 3;
	selp.b32 	%r1645, %r1644, %r1638, %p367;
	selp.b32 	%r1646, %r1642, %r1639, %p367;
	add.s32 	%r1647, %r43, %r1642;
	setp.eq.s32 	%p368, %r43, 0;
	selp.b32 	%r1648, %r1644, 0, %p368;
	add.s32 	%r1649, %r1648, %r1641;
	setp.eq.s32 	%p369, %r7, 4;
	selp.b32 	%r1650, %r1649, %r1645, %p369;
	selp.b32 	%r1651, %r1647, %r1646, %p369;
	ld.shared.v4.u32 	{%r44, %r1652, %r45, %r1653}, [_ZN6thrust24THRUST_300001_SM_1000_NS8cuda_cub4core6detail5shmemE+32];
	add.s32 	%r1654, %r44, %r1647;
	setp.eq.s32 	%p370, %r44, 0;
	selp.b32 	%r1655, %r1649, 0, %p370;
	add.s32 	%r1656, %r1655, %r1652;
	setp.eq.s32 	%p371, %r7, 5;
	selp.b32 	%r1657, %r1656, %r1650, %p371;
	selp.b32 	%r1658, %r1654, %r1651, %p371;
	add.s32 	%r1659, %r45, %r1654;
	setp.eq.s32 	%p372, %r45, 0;
	selp.b32 	%r1660, %r1656, 0, %p372;
	add.s32 	%r1661, %r1660, %r1653;
	setp.eq.s32 	%p373, %r7, 6;
	selp.b32 	%r1662, %r1661, %r1657, %p373;
	selp.b32 	%r1663, %r1659, %r1658, %p373;
	ld.shared.v4.u32 	{%r46, %r1664, %r47, %r1665}, [_ZN6thrust24THRUST_300001_SM_1000_NS8cuda_cub4core6detail5shmemE+48];
	add.s32 	%r1666, %r46, %r1659;
	setp.eq.s32 	%p374, %r46, 0;
	selp.b32 	%r1667, %r1661, 0, %p374;
	add.s32 	%r1668, %r1667, %r1664;
	setp.eq.s32 	%p375, %r7, 7;
	selp.b32 	%r1669, %r1668, %r1662, %p375;
	selp.b32 	%r1670, %r1666, %r1663, %p375;
	add.s32 	%r48, %r47, %r1666;
	setp.eq.s32 	%p376, %r47, 0;
	selp.b32 	%r1671, %r1668, 0, %p376;
	add.s32 	%r49, %r1671, %r1665;
	setp.lt.u32 	%p377, %r1746, 32;
	selp.b32 	%r1672, 0, %r1669, %p377;
	selp.b32 	%r1673, 0, %r1670, %p377;
	setp.eq.s32 	%p378, %r1580, 0;
	selp.b32 	%r1674, %r1672, 0, %p378;
	add.s32 	%r1675, %r1674, %r1585;
	setp.eq.s32 	%p379, %r1515, 0;
	selp.b32 	%r50, %r1672, %r1675, %p379;
	selp.b32 	%r1676, 0, %r1580, %p379;
	add.s32 	%r51, %r1673, %r1676;
	add.s32 	%r52, %r51, %r1740;
	setp.eq.s32 	%p380, %r1740, 0;
	selp.b32 	%r1677, %r50, 0, %p380;
	add.s32 	%r53, %r1677, %r17;
	selp.u32 	%r1678, 1, 0, %p362;
	add.s32 	%r1679, %r1740, %r1678;
	add.s32 	%r54, %r1679, %r51;
	selp.b32 	%r1680, 0, %r53, %p362;
	add.s32 	%r55, %r18, %r1680;
	add.s32 	%r56, %r31, %r51;
	selp.b32 	%r1681, 0, %r55, %p361;
	add.s32 	%r57, %r19, %r1681;
	selp.u32 	%r1682, 1, 0, %p360;
	add.s32 	%r58, %r56, %r1682;
	selp.b32 	%r1683, 0, %r57, %p360;
	add.s32 	%r59, %r20, %r1683;
	add.s32 	%r60, %r32, %r51;
	selp.b32 	%r1684, 0, %r59, %p359;
	add.s32 	%r61, %r21, %r1684;
	add.s32 	%r62, %r33, %r51;
	selp.b32 	%r1685, 0, %r61, %p358;
	add.s32 	%r63, %r22, %r1685;
	add.s32 	%r64, %r34, %r51;
	selp.b32 	%r1686, 0, %r63, %p357;
	add.s32 	%r65, %r23, %r1686;
	add.s32 	%r66, %r35, %r51;
	selp.b32 	%r1687, 0, %r65, %p356;
	add.s32 	%r67, %r24, %r1687;
	@%p363 bra 	$L__BB1_8;
	mov.b64 	%rd198, {%r48, %r49};
	add.s64 	%rd197, %rd1, 512;
	mov.b64 	%rd199, 101;
	// begin inline asm
	st.relaxed.gpu.v2.u64 [%rd197], {%rd198, %rd199};
	// end inline asm
$L__BB1_8:
	setp.lt.s32 	%p381, %r48, 257;
	@%p381 bra 	$L__BB1_34;
	bar.sync 	0;
	@%p380 bra 	$L__BB1_11;
	shl.b32 	%r1688, %r51, 3;
	mov.u32 	%r1689, _ZN6thrust24THRUST_300001_SM_1000_NS8cuda_cub4core6detail5shmemE;
	add.s32 	%r1690, %r1689, %r1688;
	st.shared.v2.u32 	[%r1690], {%r1741, %r50};
$L__BB1_11:
	setp.eq.s32 	%p392, %r8, %r9;
	@%p392 bra 	$L__BB1_13;
	shl.b32 	%r1691, %r52, 3;
	mov.u32 	%r1692, _ZN6thrust24THRUST_300001_SM_1000_NS8cuda_cub4core6detail5shmemE;
	add.s32 	%r1693, %r1692, %r1691;
	st.shared.v2.u32 	[%r1693], {%r8, %r53};
$L__BB1_13:
	setp.eq.s32 	%p393, %r9, %r10;
	@%p393 bra 	$L__BB1_15;
	shl.b32 	%r1694, %r54, 3;
	mov.u32 	%r1695, _ZN6thrust24THRUST_300001_SM_1000_NS8cuda_cub4core6detail5shmemE;
	add.s32 	%r1696, %r1695, %r1694;
	st.shared.v2.u32 	[%r1696], {%r9, %r55};
$L__BB1_15:
	setp.eq.s32 	%p394, %r10, %r11;
	@%p394 bra 	$L__BB1_17;
	shl.b32 	%r1697, %r56, 3;
	mov.u32 	%r1698, _ZN6thrust24THRUST_300001_SM_1000_NS8cuda_cub4core6detail5shmemE;
	add.s32 	%r1699, %r1698, %r1697;
	st.shared.v2.u32 	[%r1699], {%r10, %r57};
$L__BB1_17:
	setp.eq.s32 	%p395, %r11, %r12;
	@%p395 bra 	$L__BB1_19;
	shl.b32 	%r1700, %r58, 3;
	mov.u32 	%r1701, _ZN6thrust24THRUST_300001_SM_1000_NS8cuda_cub4core6detail5shmemE;
	add.s32 	%r1702, %r1701, %r1700;
	st.shared.v2.u32 	[%r1702], {%r11, %r59};
$L__BB1_19:
	setp.eq.s32 	%p396, %r12, %r13;
	@%p396 bra 	$L__BB1_21;
	shl.b32 	%r1703, %r60, 3;
	mov.u32 	%r1704, _ZN6thrust24THRUST_300001_SM_1000_NS8cuda_cub4core6detail5shmemE;
	add.s32 	%r1705, %r1704, %r1703;
	st.shared.v2.u32 	[%r1705], {%r12, %r61};
$L__BB1_21:
	setp.eq.s32 	%p397, %r13, %r14;
	@%p397 bra 	$L__BB1_23;
	shl.b32 	%r1706, %r62, 3;
	mov.u32 	%r1707, _ZN6thrust24THRUST_300001_SM_1000_NS8cuda_cub4core6detail5shmemE;
	add.s32 	%r1708, %r1707, %r1706;
	st.shared.v2.u32 	[%r1708], {%r13, %r63};
$L__BB1_23:
	setp.eq.s32 	%p398, %r14, %r15;
	@%p398 bra 	$L__BB1_25;
	shl.b32 	%r1709, %r64, 3;
	mov.u32 	%r1710, _ZN6thrust24THRUST_300001_SM_1000_NS8cuda_cub4core6detail5shmemE;
	add.s32 	%r1711, %r1710, %r1709;
	st.shared.v2.u32 	[%r1711], {%r14, %r65};
$L__BB1_25:
	setp.eq.s32 	%p399, %r15, %r16;
	@%p399 bra 	$L__BB1_27;
	shl.b32 	%r1712, %r66, 3;
	mov.u32 	%r1713, _ZN6thrust24THRUST_300001_SM_1000_NS8cuda_cub4core6detail5shmemE;
	add.s32 	%r1714, %r1713, %r1712;
	st.shared.v2.u32 	[%r1714], {%r15, %r67};
$L__BB1_27:
	bar.sync 	0;
	setp.ge.u32 	%p400, %r1746, %r48;
	@%p400 bra 	$L__BB1_286;
	add.s32 	%r1715, %r41, %r42;
	add.s32 	%r1716, %r1715, %r43;
	add.s32 	%r1717, %r1716, %r44;
	add.s32 	%r1718, %r1717, %r45;
	add.s32 	%r1719, %r1718, %r46;
	add.s32 	%r1720, %r1719, %r47;
	add.s32 	%r1721, %r1720, %r40;
	not.b32 	%r1722, %r1746;
	add.s32 	%r68, %r1721, %r1722;
	and.b32  	%r1723, %r68, 768;
	setp.eq.s32 	%p401, %r1723, 768;
	@%p401 bra 	$L__BB1_31;
	shr.u32 	%r1724, %r68, 8;
	add.s32 	%r1725, %r1724, 1;
	and.b32  	%r1726, %r1725, 3;
	mul.wide.u32 	%rd218, %r1746, 4;
	add.s64 	%rd223, %rd3, %rd218;
	shl.b32 	%r1727, %r1746, 3;
	mov.u32 	%r1728, _ZN6thrust24THRUST_300001_SM_1000_NS8cuda_cub4core6detail5shmemE;
	add.s32 	%r1729, %r1727, %r1728;
	add.s32 	%r1743, %r1729, 4;
	neg.s32 	%r1742, %r1726;
	shl.b32 	%r1730, %r1725, 8;
	and.b32  	%r1731, %r1730, 768;
	add.s32 	%r1746, %r1746, %r1731;
$L__BB1_30:
	.pragma "nounroll";
	ld.shared.u32 	%r1732, [%r1743];
	st.global.u32 	[%rd223], %r1732;
	add.s64 	%rd223, %rd223, 1024;
	add.s32 	%r1743, %r1743, 2048;
	add.s32 	%r1742, %r1742, 1;
	setp.ne.s32 	%p402, %r1742, 0;
	@%p402 bra 	$L__BB1_30;
$L__BB1_31:
	setp.lt.u32 	%p403, %r68, 768;
	@%p403 bra 	$L__BB1_286;
	mul.wide.u32 	%rd219, %r1746, 4;
	add.s64 	%rd220, %rd219, %rd3;
	add.s64 	%rd224, %rd220, 2048;
	shl.b32 	%r1733, %r1746, 3;
	mov.u32 	%r1734, _ZN6thrust24THRUST_300001_SM_1000_NS8cuda_cub4core6detail5shmemE;
	add.s32 	%r1735, %r1733, %r1734;
	add.s32 	%r1745, %r1735, 4100;
$L__BB1_33:
	ld.shared.u32 	%r1736, [%r1745+-4096];
	st.global.u32 	[%rd224+-2048], %r1736;
	ld.shared.u32 	%r1737, [%r1745+-2048];
	st.global.u32 	[%rd224+-1024], %r1737;
	ld.shared.u32 	%r1738, [%r1745];
	st.global.u32 	[%rd224], %r1738;
	ld.shared.u32 	%r1739, [%r1745+2048];
	st.global.u32 	[%rd224+1024], %r1739;
	add.s32 	%r1746, %r1746, 1024;
	add.s64 	%rd224, %rd224, 4096;
	add.s32 	%r1745, %r1745, 8192;
	setp.lt.s32 	%p404, %r1746, %r48;
	@%p404 bra 	$L__BB1_33;
	bra.uni 	$L__BB1_286;
$L__BB1_34:
	setp.eq.s32 	%p382, %r1740, 0;
	@%p382 bra 	$L__BB1_36;
	mul.wide.s32 	%rd200, %r51, 4;
	add.s64 	%rd201, %rd3, %rd200;
	st.global.u32 	[%rd201], %r50;
$L__BB1_36:
	setp.eq.s32 	%p383, %r8, %r9;
	@%p383 bra 	$L__BB1_38;
	mul.wide.s32 	%rd202, %r52, 4;
	add.s64 	%rd203, %rd3, %rd202;
	st.global.u32 	[%rd203], %r53;
$L__BB1_38:
	setp.eq.s32 	%p384, %r9, %r10;
	@%p384 bra 	$L__BB1_40;
	mul.wide.s32 	%rd204, %r54, 4;
	add.s64 	%rd205, %rd3, %rd204;
	st.global.u32 	[%rd205], %r55;
$L__BB1_40:
	setp.eq.s32 	%p385, %r10, %r11;
	@%p385 bra 	$L__BB1_42;
	mul.wide.s32 	%rd206, %r56, 4;
	add.s64 	%rd207, %rd3, %rd206;
	st.global.u32 	[%rd207], %r57;
$L__BB1_42:
	setp.eq.s32 	%p386, %r11, %r12;
	@%p386 bra 	$L__BB1_44;
	mul.wide.s32 	%rd208, %r58, 4;
	add.s64 	%rd209, %rd3, %rd208;
	st.global.u32 	[%rd209], %r59;
$L__BB1_44:
	setp.eq.s32 	%p387, %r12, %r13;
	@%p387 bra 	$L__BB1_46;
	mul.wide.s32 	%rd210, %r60, 4;
	add.s64 	%rd211, %rd3, %rd210;
	st.global.u32 	[%rd211], %r61;
$L__BB1_46:
	setp.eq.s32 	%p388, %r13, %r14;
	@%p388 bra 	$L__BB1_48;
	mul.wide.s32 	%rd212, %r62, 4;
	add.s64 	%rd213, %rd3, %rd212;
	st.global.u32 	[%rd213], %r63;
$L__BB1_48:
	setp.eq.s32 	%p389, %r14, %r15;
	@%p389 bra 	$L__BB1_50;
	mul.wide.s32 	%rd214, %r64, 4;
	add.s64 	%rd215, %rd3, %rd214;
	st.global.u32 	[%rd215], %r65;
$L__BB1_50:
	setp.eq.s32 	%p390, %r15, %r16;
	@%p390 bra 	$L__BB1_286;
	mul.wide.s32 	%rd216, %r66, 4;
	add.s64 	%rd217, %rd3, %rd216;
	st.global.u32 	[%rd217], %r67;
	bra.uni 	$L__BB1_286;
$L__BB1_52:
	mov.u32 	%r1762, %tid.x;
	and.b32  	%r1097, %r1762, 31;
	and.b32  	%r1098, %r1762, 992;
	add.s32 	%r1099, %r3, %r1097;
	mad.lo.s32 	%r1100, %r1098, 9, %r1099;
	mul.wide.u32 	%rd143, %r1100, 4;
	add.s64 	%rd134, %rd2, %rd143;
	// begin inline asm
	ld.global.nc.u32 %r1086, [%rd134];
	// end inline asm
	add.s64 	%rd135, %rd134, 128;
	// begin inline asm
	ld.global.nc.u32 %r1087, [%rd135];
	// end inline asm
	add.s64 	%rd136, %rd134, 256;
	// begin inline asm
	ld.global.nc.u32 %r1088, [%rd136];
	// end inline asm
	add.s64 	%rd137, %rd134, 384;
	// begin inline asm
	ld.global.nc.u32 %r1089, [%rd137];
	// end inline asm
	add.s64 	%rd138, %rd134, 512;
	// begin inline asm
	ld.global.nc.u32 %r1090, [%rd138];
	// end inline asm
	add.s64 	%rd139, %rd134, 640;
	// begin inline asm
	ld.global.nc.u32 %r1091, [%rd139];
	// end inline asm
	add.s64 	%rd140, %rd134, 768;
	// begin inline asm
	ld.global.nc.u32 %r1092, [%rd140];
	// end inline asm
	add.s64 	%rd141, %rd134, 896;
	// begin inline asm
	ld.global.nc.u32 %r1093, [%rd141];
	// end inline asm
	add.s64 	%rd142, %rd134, 1024;
	// begin inline asm
	ld.global.nc.u32 %r1094, [%rd142];
	// end inline asm
	// begin inline asm
	mov.u32 %r1095, %laneid;
	// end inline asm
	shr.u32 	%r84, %r1762, 5;
	mad.lo.s32 	%r1101, %r84, 288, %r1095;
	shl.b32 	%r1102, %r1101, 2;
	mov.u32 	%r1103, _ZN6thrust24THRUST_300001_SM_1000_NS8cuda_cub4core6detail5shmemE;
	add.s32 	%r85, %r1103, %r1102;
	st.shared.u32 	[%r85], %r1086;
	st.shared.u32 	[%r85+128], %r1087;
	st.shared.u32 	[%r85+256], %r1088;
	st.shared.u32 	[%r85+384], %r1089;
	st.shared.u32 	[%r85+512], %r1090;
	st.shared.u32 	[%r85+640], %r1091;
	st.shared.u32 	[%r85+768], %r1092;
	st.shared.u32 	[%r85+896], %r1093;
	st.shared.u32 	[%r85+1024], %r1094;
	bar.warp.sync 	-1;
	shl.b32 	%r1104, %r1095, 5;
	add.s32 	%r86, %r85, %r1104;
	ld.shared.u32 	%r87, [%r86];
	ld.shared.u32 	%r88, [%r86+4];
	ld.shared.u32 	%r89, [%r86+8];
	ld.shared.u32 	%r90, [%r86+12];
	ld.shared.u32 	%r91, [%r86+16];
	ld.shared.u32 	%r92, [%r86+20];
	ld.shared.u32 	%r93, [%r86+24];
	ld.shared.u32 	%r94, [%r86+28];
	ld.shared.u32 	%r95, [%r86+32];
	setp.ne.s32 	%p226, %r1762, 0;
	mov.b32 	%r1748, 0;
	@%p226 bra 	$L__BB1_54;
	mul.wide.u32 	%rd145, %r3, 4;
	add.s64 	%rd146, %rd2, %rd145;
	add.s64 	%rd144, %rd146, -4;
	// begin inline asm
	ld.global.nc.u32 %r1748, [%rd144];
	// end inline asm
$L__BB1_54:
	setp.eq.s32 	%p227, %r1762, 0;
	bar.sync 	0;
	st.shared.u32 	[%r85], %r1;
	st.shared.u32 	[%r85+128], %r1;
	st.shared.u32 	[%r85+256], %r1;
	st.shared.u32 	[%r85+384], %r1;
	st.shared.u32 	[%r85+512], %r1;
	st.shared.u32 	[%r85+640], %r1;
	st.shared.u32 	[%r85+768], %r1;
	st.shared.u32 	[%r85+896], %r1;
	st.shared.u32 	[%r85+1024], %r1;
	bar.warp.sync 	-1;
	ld.shared.u32 	%r98, [%r86];
	ld.shared.u32 	%r99, [%r86+4];
	ld.shared.u32 	%r100, [%r86+8];
	ld.shared.u32 	%r101, [%r86+12];
	ld.shared.u32 	%r102, [%r86+16];
	ld.shared.u32 	%r103, [%r86+20];
	ld.shared.u32 	%r104, [%r86+24];
	ld.shared.u32 	%r105, [%r86+28];
	ld.shared.u32 	%r106, [%r86+32];
	bar.sync 	0;
	shl.b32 	%r1106, %r1762, 2;
	add.s32 	%r1108, %r1103, %r1106;
	add.s32 	%r107, %r1108, 1148;
	st.shared.u32 	[%r1108+1148], %r95;
	bar.sync 	0;
	@%p227 bra 	$L__BB1_56;
	ld.shared.u32 	%r1748, [%r107+-4];
$L__BB1_56:
	setp.ne.s32 	%p228, %r1748, %r87;
	selp.u32 	%r1169, 1, 0, %p228;
	setp.ne.s32 	%p229, %r87, %r88;
	selp.u32 	%r1170, 1, 0, %p229;
	setp.ne.s32 	%p230, %r88, %r89;
	selp.u32 	%r1171, 1, 0, %p230;
	setp.ne.s32 	%p231, %r89, %r90;
	selp.u32 	%r1172, 1, 0, %p231;
	setp.ne.s32 	%p232, %r90, %r91;
	selp.u32 	%r1173, 1, 0, %p232;
	setp.ne.s32 	%p233, %r91, %r92;
	selp.u32 	%r1174, 1, 0, %p233;
	setp.ne.s32 	%p234, %r92, %r93;
	selp.u32 	%r1175, 1, 0, %p234;
	setp.ne.s32 	%p235, %r93, %r94;
	selp.u32 	%r1176, 1, 0, %p235;
	setp.ne.s32 	%p236, %r94, %r95;
	selp.u32 	%r1177, 1, 0, %p236;
	add.s32 	%r1178, %r1170, %r1169;
	selp.b32 	%r1179, 0, %r98, %p229;
	add.s32 	%r1180, %r99, %r1179;
	add.s32 	%r1181, %r1178, %r1171;
	selp.b32 	%r1182, 0, %r1180, %p230;
	add.s32 	%r1183, %r100, %r1182;
	add.s32 	%r1184, %r1181, %r1172;
	selp.b32 	%r1185, 0, %r1183, %p231;
	add.s32 	%r1186, %r101, %r1185;
	add.s32 	%r1187, %r1184, %r1173;
	selp.b32 	%r1188, 0, %r1186, %p232;
	add.s32 	%r1189, %r102, %r1188;
	add.s32 	%r1190, %r1187, %r1174;
	selp.b32 	%r1191, 0, %r1189, %p233;
	add.s32 	%r1192, %r103, %r1191;
	add.s32 	%r1193, %r1190, %r1175;
	selp.b32 	%r1194, 0, %r1192, %p234;
	add.s32 	%r1195, %r104, %r1194;
	add.s32 	%r1196, %r1193, %r1176;
	selp.b32 	%r1197, 0, %r1195, %p235;
	add.s32 	%r1198, %r105, %r1197;
	add.s32 	%r1110, %r1196, %r1177;
	selp.b32 	%r1199, 0, %r1198, %p236;
	add.s32 	%r1115, %r106, %r1199;
	mov.b32 	%r1166, 1;
	mov.b32 	%r1167, 0;
	mov.b32 	%r1168, -1;
	// begin inline asm
	shfl.sync.up.b32 %r1109, %r1110, %r1166, %r1167, %r1168;
	// end inline asm
	// begin inline asm
	shfl.sync.up.b32 %r1114, %r1115, %r1166, %r1167, %r1168;
	// end inline asm
	setp.eq.s32 	%p237, %r1110, 0;
	selp.b32 	%r1200, %r1114, 0, %p237;
	setp.lt.s32 	%p238, %r1095, 1;
	selp.b32 	%r1201, 0, %r1109, %p238;
	add.s32 	%r1120, %r1201, %r1110;
	selp.b32 	%r1202, 0, %r1200, %p238;
	add.s32 	%r1125, %r1202, %r1115;
	mov.b32 	%r1126, 2;
	// begin inline asm
	shfl.sync.up.b32 %r1119, %r1120, %r1126, %r1167, %r1168;
	// end inline asm
	// begin inline asm
	shfl.sync.up.b32 %r1124, %r1125, %r1126, %r1167, %r1168;
	// end inline asm
	setp.eq.s32 	%p239, %r1120, 0;
	selp.b32 	%r1203, %r1124, 0, %p239;
	setp.lt.s32 	%p240, %r1095, 2;
	selp.b32 	%r1204, 0, %r1119, %p240;
	add.s32 	%r1130, %r1204, %r1120;
	selp.b32 	%r1205, 0, %r1203, %p240;
	add.s32 	%r1135, %r1205, %r1125;
	mov.b32 	%r1136, 4;
	// begin inline asm
	shfl.sync.up.b32 %r1129, %r1130, %r1136, %r1167, %r1168;
	// end inline asm
	// begin inline asm
	shfl.sync.up.b32 %r1134, %r1135, %r1136, %r1167, %r1168;
	// end inline asm
	setp.eq.s32 	%p241, %r1130, 0;
	selp.b32 	%r1206, %r1134, 0, %p241;
	setp.lt.s32 	%p242, %r1095, 4;
	selp.b32 	%r1207, 0, %r1129, %p242;
	add.s32 	%r1140, %r1207, %r1130;
	selp.b32 	%r1208, 0, %r1206, %p242;
	add.s32 	%r1145, %r1208, %r1135;
	mov.b32 	%r1146, 8;
	// begin inline asm
	shfl.sync.up.b32 %r1139, %r1140, %r1146, %r1167, %r1168;
	// end inline asm
	// begin inline asm
	shfl.sync.up.b32 %r1144, %r1145, %r1146, %r1167, %r1168;
	// end inline asm
	setp.eq.s32 	%p243, %r1140, 0;
	selp.b32 	%r1209, %r1144, 0, %p243;
	setp.lt.s32 	%p244, %r1095, 8;
	selp.b32 	%r1210, 0, %r1139, %p244;
	add.s32 	%r1150, %r1210, %r1140;
	selp.b32 	%r1211, 0, %r1209, %p244;
	add.s32 	%r1155, %r1211, %r1145;
	mov.b32 	%r1156, 16;
	// begin inline asm
	shfl.sync.up.b32 %r1149, %r1150, %r1156, %r1167, %r1168;
	// end inline asm
	// begin inline asm
	shfl.sync.up.b32 %r1154, %r1155, %r1156, %r1167, %r1168;
	// end inline asm
	setp.eq.s32 	%p245, %r1150, 0;
	selp.b32 	%r1212, %r1154, 0, %p245;
	setp.lt.s32 	%p246, %r1095, 16;
	selp.b32 	%r1213, 0, %r1149, %p246;
	add.s32 	%r1160, %r1213, %r1150;
	selp.b32 	%r1214, 0, %r1212, %p246;
	add.s32 	%r1165, %r1214, %r1155;
	// begin inline asm
	shfl.sync.up.b32 %r1752, %r1160, %r1166, %r1167, %r1168;
	// end inline asm
	// begin inline asm
	shfl.sync.up.b32 %r1753, %r1165, %r1166, %r1167, %r1168;
	// end inline asm
	setp.ne.s32 	%p247, %r1095, 31;
	@%p247 bra 	$L__BB1_58;
	shl.b32 	%r1215, %r84, 3;
	mov.u32 	%r1216, _ZN6thrust24THRUST_300001_SM_1000_NS8cuda_cub4core6detail5shmemE;
	add.s32 	%r1217, %r1216, %r1215;
	st.shared.v2.u32 	[%r1217], {%r1160, %r1165};
$L__BB1_58:
	bar.sync 	0;
	ld.shared.v4.u32 	{%r1218, %r1219, %r1220, %r1221}, [_ZN6thrust24THRUST_300001_SM_1000_NS8cuda_cub4core6detail5shmemE];
	add.s32 	%r1222, %r1220, %r1218;
	setp.eq.s32 	%p248, %r1220, 0;
	selp.b32 	%r1223, %r1219, 0, %p248;
	add.s32 	%r1224, %r1223, %r1221;
	setp.eq.s32 	%p249, %r84, 2;
	selp.b32 	%r1225, %r1222, %r1218, %p249;
	selp.b32 	%r1226, %r1224, %r1219, %p249;
	ld.shared.v4.u32 	{%r1227, %r1228, %r1229, %r1230}, [_ZN6thrust24THRUST_300001_SM_1000_NS8cuda_cub4core6detail5shmemE+16];
	add.s32 	%r1231, %r1227, %r1222;
	setp.eq.s32 	%p250, %r1227, 0;
	selp.b32 	%r1232, %r1224, 0, %p250;
	add.s32 	%r1233, %r1232, %r1228;
	setp.eq.s32 	%p251, %r84, 3;
	selp.b32 	%r1234, %r1231, %r1225, %p251;
	selp.b32 	%r1235, %r1233, %r1226, %p251;
	add.s32 	%r1236, %r1229, %r1231;
	setp.eq.s32 	%p252, %r1229, 0;
	selp.b32 	%r1237, %r1233, 0, %p252;
	add.s32 	%r1238, %r1237, %r1230;
	setp.eq.s32 	%p253, %r84, 4;
	selp.b32 	%r1239, %r1236, %r1234, %p253;
	selp.b32 	%r1240, %r1238, %r1235, %p253;
	ld.shared.v4.u32 	{%r1241, %r1242, %r1243, %r1244}, [_ZN6thrust24THRUST_300001_SM_1000_NS8cuda_cub4core6detail5shmemE+32];
	add.s32 	%r1245, %r1241, %r1236;
	setp.eq.s32 	%p254, %r1241, 0;
	selp.b32 	%r1246, %r1238, 0, %p254;
	add.s32 	%r1247, %r1246, %r1242;
	setp.eq.s32 	%p255, %r84, 5;
	selp.b32 	%r1248, %r1245, %r1239, %p255;
	selp.b32 	%r1249, %r1247, %r1240, %p255;
	add.s32 	%r1250, %r1243, %r1245;
	setp.eq.s32 	%p256, %r1243, 0;
	selp.b32 	%r1251, %r1247, 0, %p256;
	add.s32 	%r1252, %r1251, %r1244;
	setp.eq.s32 	%p257, %r84, 6;
	selp.b32 	%r1253, %r1250, %r1248, %p257;
	selp.b32 	%r1254, %r1252, %r1249, %p257;
	ld.shared.v4.u32 	{%r1255, %r1256, %r1257, %r1258}, [_ZN6thrust24THRUST_300001_SM_1000_NS8cuda_cub4core6detail5shmemE+48];
	add.s32 	%r1259, %r1255, %r1250;
	setp.eq.s32 	%p258, %r1255, 0;
	selp.b32 	%r1260, %r1252, 0, %p258;
	add.s32 	%r1261, %r1260, %r1256;
	setp.eq.s32 	%p259, %r84, 7;
	selp.b32 	%r114, %r1259, %r1253, %p259;
	selp.b32 	%r115, %r1261, %r1254, %p259;
	add.s32 	%r116, %r1257, %r1259;
	setp.eq.s32 	%p260, %r1257, 0;
	selp.b32 	%r1262, %r1261, 0, %p260;
	add.s32 	%r117, %r1262, %r1258;
	setp.lt.u32 	%p261, %r1762, 32;
	@%p261 bra 	$L__BB1_60;
	setp.eq.s32 	%p262, %r1752, 0;
	selp.b32 	%r1263, %r115, 0, %p262;
	add.s32 	%r1264, %r1263, %r1753;
	setp.eq.s32 	%p263, %r1095, 0;
	selp.b32 	%r1265, 0, %r1752, %p263;
	add.s32 	%r1752, %r114, %r1265;
	selp.b32 	%r1753, %r115, %r1264, %p263;
	bra.uni 	$L__BB1_76;
$L__BB1_60:
	setp.ne.s32 	%p264, %r1762, 0;
	mul.wide.u32 	%rd147, %r2, 16;
	add.s64 	%rd10, %rd1, %rd147;
	@%p264 bra 	$L__BB1_62;
	st.shared.u32 	[_ZN6thrust24THRUST_300001_SM_1000_NS8cuda_cub4core6detail5shmemE+116], %r116;
	st.shared.u32 	[_ZN6thrust24THRUST_300001_SM_1000_NS8cuda_cub4core6detail5shmemE+120], %r117;
	mov.b64 	%rd149, {%r116, %r117};
	add.s64 	%rd148, %rd10, 512;
	mov.b64 	%rd150, 100;
	// begin inline asm
	st.relaxed.gpu.v2.u64 [%rd148], {%rd149, %rd150};
	// end inline asm
$L__BB1_62:
	mov.u32 	%r1266, %nctaid.x;
	setp.gt.u32 	%p265, %r1266, 499;
	@%p265 bra 	$L__BB1_64;
	membar.cta;
	bra.uni 	$L__BB1_65;
$L__BB1_64:
	mov.b32 	%r1267, 450;
	// begin inline asm
	nanosleep.u32 %r1267;
	// end inline asm
$L__BB1_65:
	mul.wide.u32 	%rd151, %r1762, 16;
	xor.b64  	%rd152, %rd151, -16;
	add.s64 	%rd153, %rd10, %rd152;
	add.s64 	%rd11, %rd153, 512;
$L__BB1_66:
	// begin inline asm
	ld.relaxed.gpu.v2.u64 {%rd154, %rd225}, [%rd11];
	// end inline asm
	setp.eq.s64 	%p266, %rd225, 99;
	mov.b32 	%r1268, -1;
	vote.sync.any.pred 	%p267, %p266, %r1268;
	@%p267 bra 	$L__BB1_66;
	mov.b64 	{%r1272, %r1277}, %rd154;
	setp.eq.s64 	%p268, %rd225, 101;
	mov.b32 	%r1320, -1;
	vote.sync.ballot.b32 	%r1321, %p268, %r1320;
	// begin inline asm
	mov.u32 %r1270, %lanemask_ge;
	// end inline asm
	and.b32  	%r1322, %r1321, %r1270;
	or.b32  	%r1323, %r1322, -2147483648;
	add.s32 	%r1324, %r1323, -1;
	not.b32 	%r1325, %r1323;
	and.b32  	%r1326, %r1325, %r1324;
	popc.b32 	%r1274, %r1326;
	mov.b32 	%r1278, 1;
	// begin inline asm
	shfl.sync.down.b32 %r1271, %r1272, %r1278, %r1274, %r1320;
	// end inline asm
	// begin inline asm
	shfl.sync.down.b32 %r1276, %r1277, %r1278, %r1274, %r1320;
	// end inline asm
	setp.lt.s32 	%p270, %r1095, %r1274;
	setp.eq.s32 	%p271, %r1272, 0;
	selp.b32 	%r1327, %r1271, 0, %p270;
	add.s32 	%r1282, %r1327, %r1272;
	selp.b32 	%r1328, %r1276, 0, %p271;
	selp.b32 	%r1329, %r1328, 0, %p270;
	add.s32 	%r1287, %r1329, %r1277;
	mov.b32 	%r1288, 2;
	// begin inline asm
	shfl.sync.down.b32 %r1281, %r1282, %r1288, %r1274, %r1320;
	// end inline asm
	// begin inline asm
	shfl.sync.down.b32 %r1286, %r1287, %r1288, %r1274, %r1320;
	// end inline asm
	add.s32 	%r1330, %r1095, 2;
	setp.gt.s32 	%p272, %r1330, %r1274;
	setp.eq.s32 	%p273, %r1282, 0;
	selp.b32 	%r1331, %r1286, 0, %p273;
	selp.b32 	%r1332, 0, %r1281, %p272;
	add.s32 	%r1292, %r1282, %r1332;
	selp.b32 	%r1333, 0, %r1331, %p272;
	add.s32 	%r1297, %r1333, %r1287;
	mov.b32 	%r1298, 4;
	// begin inline asm
	shfl.sync.down.b32 %r1291, %r1292, %r1298, %r1274, %r1320;
	// end inline asm
	// begin inline asm
	shfl.sync.down.b32 %r1296, %r1297, %r1298, %r1274, %r1320;
	// end inline asm
	add.s32 	%r1334, %r1095, 4;
	setp.gt.s32 	%p274, %r1334, %r1274;
	setp.eq.s32 	%p275, %r1292, 0;
	selp.b32 	%r1335, %r1296, 0, %p275;
	selp.b32 	%r1336, 0, %r1291, %p274;
	add.s32 	%r1302, %r1292, %r1336;
	selp.b32 	%r1337, 0, %r1335, %p274;
	add.s32 	%r1307, %r1297, %r1337;
	mov.b32 	%r1308, 8;
	// begin inline asm
	shfl.sync.down.b32 %r1301, %r1302, %r1308, %r1274, %r1320;
	// end inline asm
	// begin inline asm
	shfl.sync.down.b32 %r1306, %r1307, %r1308, %r1274, %r1320;
	// end inline asm
	add.s32 	%r1338, %r1095, 8;
	setp.gt.s32 	%p276, %r1338, %r1274;
	setp.eq.s32 	%p277, %r1302, 0;
	selp.b32 	%r1339, %r1306, 0, %p277;
	selp.b32 	%r1340, 0, %r1301, %p276;
	add.s32 	%r1312, %r1302, %r1340;
	selp.b32 	%r1341, 0, %r1339, %p276;
	add.s32 	%r1317, %r1307, %r1341;
	mov.b32 	%r1318, 16;
	// begin inline asm
	shfl.sync.down.b32 %r1311, %r1312, %r1318, %r1274, %r1320;
	// end inline asm
	// begin inline asm
	shfl.sync.down.b32 %r1316, %r1317, %r1318, %r1274, %r1320;
	// end inline asm
	add.s32 	%r1342, %r1095, 16;
	setp.gt.s32 	%p278, %r1342, %r1274;
	setp.eq.s32 	%p279, %r1312, 0;
	selp.b32 	%r1343, %r1316, 0, %p279;
	selp.b32 	%r1344, 0, %r1311, %p278;
	add.s32 	%r1749, %r1344, %r1312;
	selp.b32 	%r1345, 0, %r1343, %p278;
	add.s32 	%r1750, %r1317, %r1345;
	not.b32 	%r1346, %r1762;
	add.s32 	%r1751, %r2, %r1346;
	add.s64 	%rd14, %rd1, 512;
$L__BB1_68:
	setp.ne.s64 	%p280, %rd225, 101;
	mov.b32 	%r1347, -1;
	vote.sync.all.pred 	%p281, %p280, %r1347;
	not.pred 	%p282, %p281;
	@%p282 bra 	$L__BB1_72;
	mul.wide.s32 	%rd185, %r1751, 16;
	add.s64 	%rd186, %rd14, %rd185;
	add.s64 	%rd184, %rd186, -512;
$L__BB1_70:
	// begin inline asm
	ld.relaxed.gpu.v2.u64 {%rd182, %rd225}, [%rd184];
	// end inline asm
	setp.eq.s64 	%p320, %rd225, 99;
	mov.b32 	%r1426, -1;
	vote.sync.any.pred 	%p321, %p320, %r1426;
	@%p321 bra 	$L__BB1_70;
	mov.b64 	{%r1429, %r1434}, %rd182;
	setp.eq.s64 	%p322, %rd225, 101;
	mov.b32 	%r1477, -1;
	vote.sync.ballot.b32 	%r1478, %p322, %r1477;
	and.b32  	%r1479, %r1478, %r1270;
	or.b32  	%r1480, %r1479, -2147483648;
	add.s32 	%r1481, %r1480, -1;
	not.b32 	%r1482, %r1480;
	and.b32  	%r1483, %r1482, %r1481;
	popc.b32 	%r1431, %r1483;
	mov.b32 	%r1435, 1;
	// begin inline asm
	shfl.sync.down.b32 %r1428, %r1429, %r1435, %r1431, %r1477;
	// end inline asm
	// begin inline asm
	shfl.sync.down.b32 %r1433, %r1434, %r1435, %r1431, %r1477;
	// end inline asm
	setp.lt.s32 	%p324, %r1095, %r1431;
	setp.eq.s32 	%p325, %r1429, 0;
	selp.b32 	%r1484, %r1428, 0, %p324;
	add.s32 	%r1439, %r1484, %r1429;
	selp.b32 	%r1485, %r1433, 0, %p325;
	selp.b32 	%r1486, %r1485, 0, %p324;
	add.s32 	%r1444, %r1486, %r1434;
	mov.b32 	%r1445, 2;
	// begin inline asm
	shfl.sync.down.b32 %r1438, %r1439, %r1445, %r1431, %r1477;
	// end inline asm
	// begin inline asm
	shfl.sync.down.b32 %r1443, %r1444, %r1445, %r1431, %r1477;
	// end inline asm
	add.s32 	%r1487, %r1095, 2;
	setp.gt.s32 	%p326, %r1487, %r1431;
	setp.eq.s32 	%p327, %r1439, 0;
	selp.b32 	%r1488, %r1443, 0, %p327;
	selp.b32 	%r1489, 0, %r1438, %p326;
	add.s32 	%r1449, %r1439, %r1489;
	selp.b32 	%r1490, 0, %r1488, %p326;
	add.s32 	%r1454, %r1490, %r1444;
	mov.b32 	%r1455, 4;
	// begin inline asm
	shfl.sync.down.b32 %r1448, %r1449, %r1455, %r1431, %r1477;
	// end inline asm
	// begin inline asm
	shfl.sync.down.b32 %r1453, %r1454, %r1455, %r1431, %r1477;
	// end inline asm
	add.s32 	%r1491, %r1095, 4;
	setp.gt.s32 	%p328, %r1491, %r1431;
	setp.eq.s32 	%p329, %r1449, 0;
	selp.b32 	%r1492, %r1453, 0, %p329;
	selp.b32 	%r1493, 0, %r1448, %p328;
	add.s32 	%r1459, %r1449, %r1493;
	selp.b32 	%r1494, 0, %r1492, %p328;
	add.s32 	%r1464, %r1454, %r1494;
	mov.b32 	%r1465, 8;
	// begin inline asm
	shfl.sync.down.b32 %r1458, %r1459, %r1465, %r1431, %r1477;
	// end inline asm
	// begin inline asm
	shfl.sync.down.b32 %r1463, %r1464, %r1465, %r1431, %r1477;
	// end inline asm
	add.s32 	%r1495, %r1095, 8;
	setp.gt.s32 	%p330, %r1495, %r1431;
	setp.eq.s32 	%p331, %r1459, 0;
	selp.b32 	%r1496, %r1463, 0, %p331;
	selp.b32 	%r1497, 0, %r1458, %p330;
	add.s32 	%r1469, %r1459, %r1497;
	selp.b32 	%r1498, 0, %r1496, %p330;
	add.s32 	%r1474, %r1464, %r1498;
	mov.b32 	%r1475, 16;
	// begin inline asm
	shfl.sync.down.b32 %r1468, %r1469, %r1475, %r1431, %r1477;
	// end inline asm
	// begin inline asm
	shfl.sync.down.b32 %r1473, %r1474, %r1475, %r1431, %r1477;
	// end inline asm
	add.s32 	%r1499, %r1095, 16;
	setp.gt.s32 	%p332, %r1499, %r1431;
	setp.eq.s32 	%p333, %r1469, 0;
	selp.b32 	%r1500, %r1473, 0, %p333;
	selp.b32 	%r1501, 0, %r1468, %p332;
	selp.b32 	%r1502, 0, %r1500, %p332;
	add.s32 	%r1503, %r1474, %r1502;
	add.s32 	%r1504, %r1501, %r1749;
	add.s32 	%r127, %r1504, %r1469;
	setp.eq.s32 	%p334, %r1749, 0;
	selp.b32 	%r1505, %r1503, 0, %p334;
	add.s32 	%r1750, %r1505, %r1750;
	add.s32 	%r1751, %r1751, -32;
	mov.u32 	%r1749, %r127;
	bra.uni 	$L__BB1_68;
$L__BB1_72:
	setp.ne.s32 	%p283, %r1762, 0;
	@%p283 bra 	$L__BB1_74;
	add.s32 	%r1349, %r1749, %r116;
	setp.eq.s32 	%p284, %r116, 0;
	selp.b32 	%r1350, %r1750, 0, %p284;
	add.s32 	%r1351, %r1350, %r117;
	mov.b64 	%rd158, {%r1349, %r1351};
	add.s64 	%rd157, %rd10, 512;
	mov.b64 	%rd159, 101;
	// begin inline asm
	st.relaxed.gpu.v2.u64 [%rd157], {%rd158, %rd159};
	// end inline asm
	st.shared.u32 	[_ZN6thrust24THRUST_300001_SM_1000_NS8cuda_cub4core6detail5shmemE+100], %r1749;
	st.shared.v2.u32 	[_ZN6thrust24THRUST_300001_SM_1000_NS8cuda_cub4core6detail5shmemE+104], {%r1750, %r1349};
	st.shared.u32 	[_ZN6thrust24THRUST_300001_SM_1000_NS8cuda_cub4core6detail5shmemE+112], %r1351;
$L__BB1_74:
	setp.ne.s32 	%p285, %r1095, 0;
	@%p285 bra 	$L__BB1_76;
	st.shared.v2.u32 	[_ZN6thrust24THRUST_300001_SM_1000_NS8cuda_cub4core6detail5shmemE+72], {%r1749, %r1750};
	mov.u32 	%r1752, %r1749;
	mov.u32 	%r1753, %r1750;
$L__BB1_76:
	setp.eq.s32 	%p286, %r1762, 0;
	bar.sync 	0;
	@%p286 bra 	$L__BB1_78;
	ld.shared.v2.u32 	{%r1352, %r1353}, [_ZN6thrust24THRUST_300001_SM_1000_NS8cuda_cub4core6detail5shmemE+72];
	add.s32 	%r132, %r1352, %r1752;
	setp.eq.s32 	%p287, %r1752, 0;
	selp.b32 	%r1354, %r1353, 0, %p287;
	add.s32 	%r1753, %r1354, %r1753;
	mov.u32 	%r1752, %r132;
$L__BB1_78:
	setp.ne.s32 	%p288, %r93, %r94;
	setp.ne.s32 	%p289, %r92, %r93;
	setp.ne.s32 	%p290, %r91, %r92;
	setp.ne.s32 	%p291, %r90, %r91;
	setp.ne.s32 	%p292, %r89, %r90;
	setp.ne.s32 	%p293, %r88, %r89;
	setp.ne.s32 	%p294, %r87, %r88;
	setp.ne.s32 	%p295, %r1748, %r87;
	selp.u32 	%r1355, 1, 0, %p295;
	add.s32 	%r136, %r1752, %r1355;
	selp.b32 	%r1356, 0, %r1753, %p295;
	add.s32 	%r137, %r1356, %r98;
	selp.u32 	%r1357, 1, 0, %p294;
	add.s32 	%r1358, %r1357, %r1355;
	add.s32 	%r138, %r1358, %r1752;
	selp.b32 	%r1359, 0, %r137, %p294;
	add.s32 	%r139, %r99, %r1359;
	selp.u32 	%r1360, 1, 0, %p293;
	add.s32 	%r140, %r138, %r1360;
	selp.b32 	%r1361, 0, %r139, %p293;
	add.s32 	%r141, %r100, %r1361;
	selp.u32 	%r1362, 1, 0, %p292;
	add.s32 	%r142, %r140, %r1362;
	selp.b32 	%r1363, 0, %r141, %p292;
	add.s32 	%r143, %r101, %r1363;
	selp.u32 	%r1364, 1, 0, %p291;
	add.s32 	%r144, %r142, %r1364;
	selp.b32 	%r1365, 0, %r143, %p291;
	add.s32 	%r145, %r102, %r1365;
	selp.u32 	%r1366, 1, 0, %p290;
	add.s32 	%r146, %r144, %r1366;
	selp.b32 	%r1367, 0, %r145, %p290;
	add.s32 	%r147, %r103, %r1367;
	selp.u32 	%r1368, 1, 0, %p289;
	add.s32 	%r148, %r146, %r1368;
	selp.b32 	%r1369, 0, %r147, %p289;
	add.s32 	%r149, %r104, %r1369;
	selp.u32 	%r1370, 1, 0, %p288;
	add.s32 	%r150, %r148, %r1370;
	selp.b32 	%r1371, 0, %r149, %p288;
	add.s32 	%r151, %r105, %r1371;
	ld.shared.u32 	%r152, [_ZN6thrust24THRUST_300001_SM_1000_NS8cuda_cub4core6detail5shmemE+116];
	ld.shared.u32 	%r153, [_ZN6thrust24THRUST_300001_SM_1000_NS8cuda_cub4core6detail5shmemE+100];
	setp.lt.s32 	%p296, %r152, 257;
	@%p296 bra 	$L__BB1_104;
	setp.eq.s32 	%p306, %r1748, %r87;
	bar.sync 	0;
	@%p306 bra 	$L__BB1_81;
	sub.s32 	%r1372, %r1752, %r153;
	shl.b32 	%r1373, %r1372, 3;
	mov.u32 	%r1374, _ZN6thrust24THRUST_300001_SM_1000_NS8cuda_cub4core6detail5shmemE;
	add.s32 	%r1375, %r1374, %r1373;
	st.shared.v2.u32 	[%r1375], {%r1748, %r1753};
$L__BB1_81:
	setp.eq.s32 	%p307, %r87, %r88;
	@%p307 bra 	$L__BB1_83;
	sub.s32 	%r1376, %r136, %r153;
	shl.b32 	%r1377, %r1376, 3;
	mov.u32 	%r1378, _ZN6thrust24THRUST_300001_SM_1000_NS8cuda_cub4core6detail5shmemE;
	add.s32 	%r1379, %r1378, %r1377;
	st.shared.v2.u32 	[%r1379], {%r87, %r137};
$L__BB1_83:
	setp.eq.s32 	%p308, %r88, %r89;
	@%p308 bra 	$L__BB1_85;
	sub.s32 	%r1380, %r138, %r153;
	shl.b32 	%r1381, %r1380, 3;
	mov.u32 	%r1382, _ZN6thrust24THRUST_300001_SM_1000_NS8cuda_cub4core6detail5shmemE;
	add.s32 	%r1383, %r1382, %r1381;
	st.shared.v2.u32 	[%r1383], {%r88, %r139};
$L__BB1_85:
	setp.eq.s32 	%p309, %r89, %r90;
	@%p309 bra 	$L__BB1_87;
	sub.s32 	%r1384, %r140, %r153;
	shl.b32 	%r1385, %r1384, 3;
	mov.u32 	%r1386, _ZN6thrust24THRUST_300001_SM_1000_NS8cuda_cub4core6detail5shmemE;
	add.s32 	%r1387, %r1386, %r1385;
	st.shared.v2.u32 	[%r1387], {%r89, %r141};
$L__BB1_87:
	setp.eq.s32 	%p310, %r90, %r91;
	@%p310 bra 	$L__BB1_89;
	sub.s32 	%r1388, %r142, %r153;
	shl.b32 	%r1389, %r1388, 3;
	mov.u32 	%r1390, _ZN6thrust24THRUST_300001_SM_1000_NS8cuda_cub4core6detail5shmemE;
	add.s32 	%r1391, %r1390, %r1389;
	st.shared.v2.u32 	[%r1391], {%r90, %r143};
$L__BB1_89:
	setp.eq.s32 	%p311, %r91, %r92;
	@%p311 bra 	$L__BB1_91;
	sub.s32 	%r1392, %r144, %r153;
	shl.b32 	%r1393, %r1392, 3;
	mov.u32 	%r1394, _ZN6thrust24THRUST_300001_SM_1000_NS8cuda_cub4core6detail5shmemE;
	add.s32 	%r1395, %r1394, %r1393;
	st.shared.v2.u32 	[%r1395], {%r91, %r145};
$L__BB1_91:
	setp.eq.s32 	%p312, %r92, %r93;
	@%p312 bra 	$L__BB1_93;
	sub.s32 	%r1396, %r146, %r153;
	shl.b32 	%r1397, %r1396, 3;
	mov.u32 	%r1398, _ZN6thrust24THRUST_300001_SM_1000_NS8cuda_cub4core6detail5shmemE;
	add.s32 	%r1399, %r1398, %r1397;
	st.shared.v2.u32 	[%r1399], {%r92, %r147};
$L__BB1_93:
	setp.eq.s32 	%p313, %r93, %r94;
	@%p313 bra 	$L__BB1_95;
	sub.s32 	%r1400, %r148, %r153;
	shl.b32 	%r1401, %r1400, 3;
	mov.u32 	%r1402, _ZN6thrust24THRUST_300001_SM_1000_NS8cuda_cub4core6detail5shmemE;
	add.s32 	%r1403, %r1402, %r1401;
	st.shared.v2.u32 	[%r1403], {%r93, %r149};
$L__BB1_95:
	setp.eq.s32 	%p314, %r94, %r95;
	@%p314 bra 	$L__BB1_97;
	sub.s32 	%r1404, %r150, %r153;
	shl.b32 	%r1405, %r1404, 3;
	mov.u32 	%r1406, _ZN6thrust24THRUST_300001_SM_1000_NS8cuda_cub4core6detail5shmemE;
	add.s32 	%r1407, %r1406, %r1405;
	st.shared.v2.u32 	[%r1407], {%r94, %r151};
$L__BB1_97:
	bar.sync 	0;
	setp.ge.s32 	%p315, %r1762, %r152;
	@%p315 bra 	$L__BB1_286;
	not.b32 	%r1408, %r1762;
	add.s32 	%r154, %r152, %r1408;
	and.b32  	%r1409, %r154, 768;
	setp.eq.s32 	%p316, %r1409, 768;
	@%p316 bra 	$L__BB1_101;
	shr.u32 	%r1410, %r154, 8;
	add.s32 	%r1411, %r1410, 1;
	and.b32  	%r1412, %r1411, 3;
	shl.b32 	%r1413, %r1762, 3;
	mov.u32 	%r1414, _ZN6thrust24THRUST_300001_SM_1000_NS8cuda_cub4core6detail5shmemE;
	add.s32 	%r1415, %r1413, %r1414;
	add.s32 	%r1758, %r1415, 4;
	add.s32 	%r1757, %r1762, %r153;
	neg.s32 	%r1756, %r1412;
	shl.b32 	%r1416, %r1411, 8;
	and.b32  	%r1417, %r1416, 768;
	add.s32 	%r1762, %r1762, %r1417;
$L__BB1_100:
	.pragma "nounroll";
	mul.wide.s32 	%rd178, %r1757, 4;
	add.s64 	%rd179, %rd3, %rd178;
	ld.shared.u32 	%r1418, [%r1758];
	st.global.u32 	[%rd179], %r1418;
	add.s32 	%r1758, %r1758, 2048;
	add.s32 	%r1757, %r1757, 256;
	add.s32 	%r1756, %r1756, 1;
	setp.ne.s32 	%p317, %r1756, 0;
	@%p317 bra 	$L__BB1_100;
$L__BB1_101:
	setp.lt.u32 	%p318, %r154, 768;
	@%p318 bra 	$L__BB1_286;
	add.s64 	%rd18, %rd3, 2048;
	add.s32 	%r1761, %r1762, %r153;
	shl.b32 	%r1419, %r1762, 3;
	mov.u32 	%r1420, _ZN6thrust24THRUST_300001_SM_1000_NS8cuda_cub4core6detail5shmemE;
	add.s32 	%r1421, %r1419, %r1420;
	add.s32 	%r1760, %r1421, 4100;
$L__BB1_103:
	mul.wide.s32 	%rd180, %r1761, 4;
	add.s64 	%rd181, %rd18, %rd180;
	ld.shared.u32 	%r1422, [%r1760+-4096];
	st.global.u32 	[%rd181+-2048], %r1422;
	ld.shared.u32 	%r1423, [%r1760+-2048];
	st.global.u32 	[%rd181+-1024], %r1423;
	ld.shared.u32 	%r1424, [%r1760];
	st.global.u32 	[%rd181], %r1424;
	ld.shared.u32 	%r1425, [%r1760+2048];
	st.global.u32 	[%rd181+1024], %r1425;
	add.s32 	%r1762, %r1762, 1024;
	add.s32 	%r1761, %r1761, 1024;
	add.s32 	%r1760, %r1760, 8192;
	setp.lt.s32 	%p319, %r1762, %r152;
	@%p319 bra 	$L__BB1_103;
	bra.uni 	$L__BB1_286;
$L__BB1_104:
	setp.eq.s32 	%p297, %r1748, %r87;
	@%p297 bra 	$L__BB1_106;
	mul.wide.s32 	%rd160, %r1752, 4;
	add.s64 	%rd161, %rd3, %rd160;
	st.global.u32 	[%rd161], %r1753;
$L__BB1_106:
	setp.eq.s32 	%p298, %r87, %r88;
	@%p298 bra 	$L__BB1_108;
	mul.wide.s32 	%rd162, %r136, 4;
	add.s64 	%rd163, %rd3, %rd162;
	st.global.u32 	[%rd163], %r137;
$L__BB1_108:
	setp.eq.s32 	%p299, %r88, %r89;
	@%p299 bra 	$L__BB1_110;
	mul.wide.s32 	%rd164, %r138, 4;
	add.s64 	%rd165, %rd3, %rd164;
	st.global.u32 	[%rd165], %r139;
$L__BB1_110:
	setp.eq.s32 	%p300, %r89, %r90;
	@%p300 bra 	$L__BB1_112;
	mul.wide.s32 	%rd166, %r140, 4;
	add.s64 	%rd167, %rd3, %rd166;
	st.global.u32 	[%rd167], %r141;
$L__BB1_112:
	setp.eq.s32 	%p301, %r90, %r91;
	@%p301 bra 	$L__BB1_114;
	mul.wide.s32 	%rd168, %r142, 4;
	add.s64 	%rd169, %rd3, %rd168;
	st.global.u32 	[%rd169], %r143;
$L__BB1_114:
	setp.eq.s32 	%p302, %r91, %r92;
	@%p302 bra 	$L__BB1_116;
	mul.wide.s32 	%rd170, %r144, 4;
	add.s64 	%rd171, %rd3, %rd170;
	st.global.u32 	[%rd171], %r145;
$L__BB1_116:
	setp.eq.s32 	%p303, %r92, %r93;
	@%p303 bra 	$L__BB1_118;
	mul.wide.s32 	%rd172, %r146, 4;
	add.s64 	%rd173, %rd3, %rd172;
	st.global.u32 	[%rd173], %r147;
$L__BB1_118:
	setp.eq.s32 	%p304, %r93, %r94;
	@%p304 bra 	$L__BB1_120;
	mul.wide.s32 	%rd174, %r148, 4;
	add.s64 	%rd175, %rd3, %rd174;
	st.global.u32 	[%rd175], %r149;
$L__BB1_120:
	setp.eq.s32 	%p305, %r94, %r95;
	@%p305 bra 	$L__BB1_286;
	mul.wide.s32 	%rd176, %r150, 4;
	add.s64 	%rd177, %rd3, %rd176;
	st.global.u32 	[%rd177], %r151;
	bra.uni 	$L__BB1_286;
$L__BB1_122:
	setp.lt.s32 	%p19, %r4, 1;
	@%p19 bra 	$L__BB1_286;
	setp.ne.s32 	%p20, %r2, 0;
	@%p20 bra 	$L__BB1_194;
	mul.wide.u32 	%rd98, %r3, 4;
	add.s64 	%rd97, %rd2, %rd98;
	// begin inline asm
	ld.global.nc.u32 %r1771, [%rd97];
	// end inline asm
	mov.u32 	%r175, %tid.x;
	and.b32  	%r827, %r175, 31;
	and.b32  	%r828, %r175, 992;
	mul.lo.s32 	%r829, %r828, 9;
	or.b32  	%r176, %r829, %r827;
	setp.ge.u32 	%p142, %r176, %r4;
	mov.u32 	%r1763, %r1771;
	@%p142 bra 	$L__BB1_126;
	mul.wide.u32 	%rd100, %r176, 4;
	add.s64 	%rd99, %rd97, %rd100;
	// begin inline asm
	ld.global.nc.u32 %r1763, [%rd99];
	// end inline asm
$L__BB1_126:
	add.s32 	%r831, %r176, 32;
	setp.ge.u32 	%p143, %r831, %r4;
	shl.b32 	%r832, %r176, 2;
	cvt.u64.u32 	%rd101, %r832;
	add.s64 	%rd20, %rd97, %rd101;
	mov.u32 	%r1764, %r1771;
	@%p143 bra 	$L__BB1_128;
	add.s64 	%rd102, %rd20, 128;
	// begin inline asm
	ld.global.nc.u32 %r1764, [%rd102];
	// end inline asm
$L__BB1_128:
	add.s32 	%r834, %r176, 64;
	setp.ge.u32 	%p144, %r834, %r4;
	mov.u32 	%r1765, %r1771;
	@%p144 bra 	$L__BB1_130;
	add.s64 	%rd103, %rd20, 256;
	// begin inline asm
	ld.global.nc.u32 %r1765, [%rd103];
	// end inline asm
$L__BB1_130:
	add.s32 	%r836, %r176, 96;
	setp.ge.u32 	%p145, %r836, %r4;
	mov.u32 	%r1766, %r1771;
	@%p145 bra 	$L__BB1_132;
	add.s64 	%rd104, %rd20, 384;
	// begin inline asm
	ld.global.nc.u32 %r1766, [%rd104];
	// end inline asm
$L__BB1_132:
	add.s32 	%r838, %r176, 128;
	setp.ge.u32 	%p146, %r838, %r4;
	mov.u32 	%r1767, %r1771;
	@%p146 bra 	$L__BB1_134;
	add.s64 	%rd105, %rd20, 512;
	// begin inline asm
	ld.global.nc.u32 %r1767, [%rd105];
	// end inline asm
$L__BB1_134:
	add.s32 	%r840, %r176, 160;
	setp.ge.u32 	%p147, %r840, %r4;
	mov.u32 	%r1768, %r1771;
	@%p147 bra 	$L__BB1_136;
	add.s64 	%rd106, %rd20, 640;
	// begin inline asm
	ld.global.nc.u32 %r1768, [%rd106];
	// end inline asm
$L__BB1_136:
	add.s32 	%r842, %r176, 192;
	setp.ge.u32 	%p148, %r842, %r4;
	mov.u32 	%r1769, %r1771;
	@%p148 bra 	$L__BB1_138;
	add.s64 	%rd107, %rd20, 768;
	// begin inline asm
	ld.global.nc.u32 %r1769, [%rd107];
	// end inline asm
$L__BB1_138:
	add.s32 	%r844, %r176, 224;
	setp.ge.u32 	%p149, %r844, %r4;
	mov.u32 	%r1770, %r1771;
	@%p149 bra 	$L__BB1_140;
	add.s64 	%rd108, %rd20, 896;
	// begin inline asm
	ld.global.nc.u32 %r1770, [%rd108];
	// end inline asm
$L__BB1_140:
	add.s32 	%r846, %r176, 256;
	setp.ge.u32 	%p150, %r846, %r4;
	@%p150 bra 	$L__BB1_142;
	add.s64 	%rd109, %rd20, 1024;
	// begin inline asm
	ld.global.nc.u32 %r1771, [%rd109];
	// end inline asm
$L__BB1_142:
	// begin inline asm
	mov.u32 %r848, %laneid;
	// end inline asm
	shr.u32 	%r196, %r175, 5;
	mad.lo.s32 	%r851, %r196, 288, %r848;
	shl.b32 	%r852, %r851, 2;
	mov.u32 	%r853, _ZN6thrust24THRUST_300001_SM_1000_NS8cuda_cub4core6detail5shmemE;
	add.s32 	%r854, %r853, %r852;
	st.shared.u32 	[%r854], %r1763;
	st.shared.u32 	[%r854+128], %r1764;
	st.shared.u32 	[%r854+256], %r1765;
	st.shared.u32 	[%r854+384], %r1766;
	st.shared.u32 	[%r854+512], %r1767;
	st.shared.u32 	[%r854+640], %r1768;
	st.shared.u32 	[%r854+768], %r1769;
	st.shared.u32 	[%r854+896], %r1770;
	st.shared.u32 	[%r854+1024], %r1771;
	bar.warp.sync 	-1;
	shl.b32 	%r855, %r848, 5;
	add.s32 	%r856, %r854, %r855;
	ld.shared.u32 	%r197, [%r856];
	ld.shared.u32 	%r198, [%r856+4];
	ld.shared.u32 	%r199, [%r856+8];
	ld.shared.u32 	%r200, [%r856+12];
	ld.shared.u32 	%r201, [%r856+16];
	ld.shared.u32 	%r202, [%r856+20];
	ld.shared.u32 	%r203, [%r856+24];
	ld.shared.u32 	%r204, [%r856+28];
	ld.shared.u32 	%r205, [%r856+32];
	bar.sync 	0;
	st.shared.u32 	[%r854], %r1;
	st.shared.u32 	[%r854+128], %r1;
	st.shared.u32 	[%r854+256], %r1;
	st.shared.u32 	[%r854+384], %r1;
	st.shared.u32 	[%r854+512], %r1;
	st.shared.u32 	[%r854+640], %r1;
	st.shared.u32 	[%r854+768], %r1;
	st.shared.u32 	[%r854+896], %r1;
	st.shared.u32 	[%r854+1024], %r1;
	bar.warp.sync 	-1;
	ld.shared.u32 	%r206, [%r856];
	ld.shared.u32 	%r207, [%r856+4];
	ld.shared.u32 	%r208, [%r856+8];
	ld.shared.u32 	%r209, [%r856+12];
	ld.shared.u32 	%r210, [%r856+16];
	ld.shared.u32 	%r211, [%r856+20];
	ld.shared.u32 	%r212, [%r856+24];
	ld.shared.u32 	%r213, [%r856+28];
	ld.shared.u32 	%r214, [%r856+32];
	bar.sync 	0;
	shl.b32 	%r857, %r175, 2;
	add.s32 	%r858, %r853, %r857;
	add.s32 	%r215, %r858, 1148;
	st.shared.u32 	[%r858+1148], %r205;
	bar.sync 	0;
	setp.eq.s32 	%p151, %r175, 0;
	mov.b32 	%r1773, 1;
	@%p151 bra 	$L__BB1_144;
	ld.shared.u32 	%r1772, [%r215+-4];
	setp.ne.s32 	%p152, %r1772, %r197;
	selp.u32 	%r1773, 1, 0, %p152;
$L__BB1_144:
	setp.eq.s32 	%p153, %r175, 0;
	setp.ne.s32 	%p154, %r197, %r198;
	setp.ne.s32 	%p155, %r198, %r199;
	setp.ne.s32 	%p156, %r199, %r200;
	setp.ne.s32 	%p157, %r200, %r201;
	setp.ne.s32 	%p158, %r201, %r202;
	setp.ne.s32 	%p159, %r202, %r203;
	setp.ne.s32 	%p160, %r203, %r204;
	setp.ne.s32 	%p161, %r204, %r205;
	mul.lo.s32 	%r919, %r175, 9;
	setp.eq.s32 	%p162, %r919, %r4;
	selp.u32 	%r920, 1, 0, %p162;
	selp.b32 	%r921, %r920, %r1773, %p162;
	selp.b32 	%r220, %r920, %r921, %p153;
	add.s32 	%r922, %r919, 1;
	setp.eq.s32 	%p163, %r922, %r4;
	or.pred  	%p1, %p163, %p154;
	selp.u32 	%r923, 1, 0, %p1;
	add.s32 	%r924, %r919, 2;
	setp.eq.s32 	%p164, %r924, %r4;
	or.pred  	%p2, %p164, %p155;
	selp.u32 	%r925, 1, 0, %p2;
	add.s32 	%r926, %r919, 3;
	setp.eq.s32 	%p165, %r926, %r4;
	or.pred  	%p3, %p165, %p156;
	selp.u32 	%r927, 1, 0, %p3;
	add.s32 	%r928, %r919, 4;
	setp.eq.s32 	%p166, %r928, %r4;
	or.pred  	%p4, %p166, %p157;
	selp.u32 	%r929, 1, 0, %p4;
	add.s32 	%r930, %r919, 5;
	setp.eq.s32 	%p167, %r930, %r4;
	or.pred  	%p5, %p167, %p158;
	selp.u32 	%r931, 1, 0, %p5;
	add.s32 	%r932, %r919, 6;
	setp.eq.s32 	%p168, %r932, %r4;
	or.pred  	%p6, %p168, %p159;
	selp.u32 	%r933, 1, 0, %p6;
	add.s32 	%r934, %r919, 7;
	setp.eq.s32 	%p169, %r934, %r4;
	or.pred  	%p7, %p169, %p160;
	selp.u32 	%r935, 1, 0, %p7;
	add.s32 	%r936, %r919, 8;
	setp.eq.s32 	%p170, %r936, %r4;
	or.pred  	%p8, %p170, %p161;
	selp.u32 	%r937, 1, 0, %p8;
	add.s32 	%r938, %r220, %r923;
	selp.b32 	%r939, 0, %r206, %p1;
	add.s32 	%r940, %r207, %r939;
	add.s32 	%r221, %r938, %r925;
	selp.b32 	%r941, 0, %r940, %p2;
	add.s32 	%r942, %r208, %r941;
	add.s32 	%r943, %r221, %r927;
	selp.b32 	%r944, 0, %r942, %p3;
	add.s32 	%r945, %r209, %r944;
	add.s32 	%r222, %r943, %r929;
	selp.b32 	%r946, 0, %r945, %p4;
	add.s32 	%r947, %r210, %r946;
	add.s32 	%r948, %r222, %r931;
	selp.b32 	%r949, 0, %r947, %p5;
	add.s32 	%r950, %r211, %r949;
	add.s32 	%r951, %r948, %r933;
	selp.b32 	%r952, 0, %r950, %p6;
	add.s32 	%r953, %r212, %r952;
	add.s32 	%r954, %r951, %r935;
	selp.b32 	%r955, 0, %r953, %p7;
	add.s32 	%r956, %r213, %r955;
	add.s32 	%r860, %r954, %r937;
	selp.b32 	%r957, 0, %r956, %p8;
	add.s32 	%r865, %r214, %r957;
	mov.b32 	%r916, 1;
	mov.b32 	%r917, 0;
	mov.b32 	%r918, -1;
	// begin inline asm
	shfl.sync.up.b32 %r859, %r860, %r916, %r917, %r918;
	// end inline asm
	// begin inline asm
	shfl.sync.up.b32 %r864, %r865, %r916, %r917, %r918;
	// end inline asm
	setp.eq.s32 	%p171, %r860, 0;
	selp.b32 	%r958, %r864, 0, %p171;
	setp.lt.s32 	%p172, %r848, 1;
	selp.b32 	%r959, 0, %r859, %p172;
	add.s32 	%r870, %r959, %r860;
	selp.b32 	%r960, 0, %r958, %p172;
	add.s32 	%r875, %r960, %r865;
	mov.b32 	%r876, 2;
	// begin inline asm
	shfl.sync.up.b32 %r869, %r870, %r876, %r917, %r918;
	// end inline asm
	// begin inline asm
	shfl.sync.up.b32 %r874, %r875, %r876, %r917, %r918;
	// end inline asm
	setp.eq.s32 	%p173, %r870, 0;
	selp.b32 	%r961, %r874, 0, %p173;
	setp.lt.s32 	%p174, %r848, 2;
	selp.b32 	%r962, 0, %r869, %p174;
	add.s32 	%r880, %r962, %r870;
	selp.b32 	%r963, 0, %r961, %p174;
	add.s32 	%r885, %r963, %r875;
	mov.b32 	%r886, 4;
	// begin inline asm
	shfl.sync.up.b32 %r879, %r880, %r886, %r917, %r918;
	// end inline asm
	// begin inline asm
	shfl.sync.up.b32 %r884, %r885, %r886, %r917, %r918;
	// end inline asm
	setp.eq.s32 	%p175, %r880, 0;
	selp.b32 	%r964, %r884, 0, %p175;
	setp.lt.s32 	%p176, %r848, 4;
	selp.b32 	%r965, 0, %r879, %p176;
	add.s32 	%r890, %r965, %r880;
	selp.b32 	%r966, 0, %r964, %p176;
	add.s32 	%r895, %r966, %r885;
	mov.b32 	%r896, 8;
	// begin inline asm
	shfl.sync.up.b32 %r889, %r890, %r896, %r917, %r918;
	// end inline asm
	// begin inline asm
	shfl.sync.up.b32 %r894, %r895, %r896, %r917, %r918;
	// end inline asm
	setp.eq.s32 	%p177, %r890, 0;
	selp.b32 	%r967, %r894, 0, %p177;
	setp.lt.s32 	%p178, %r848, 8;
	selp.b32 	%r968, 0, %r889, %p178;
	add.s32 	%r900, %r968, %r890;
	selp.b32 	%r969, 0, %r967, %p178;
	add.s32 	%r905, %r969, %r895;
	mov.b32 	%r906, 16;
	// begin inline asm
	shfl.sync.up.b32 %r899, %r900, %r906, %r917, %r918;
	// end inline asm
	// begin inline asm
	shfl.sync.up.b32 %r904, %r905, %r906, %r917, %r918;
	// end inline asm
	setp.eq.s32 	%p179, %r900, 0;
	selp.b32 	%r970, %r904, 0, %p179;
	setp.lt.s32 	%p180, %r848, 16;
	selp.b32 	%r971, 0, %r899, %p180;
	add.s32 	%r910, %r971, %r900;
	selp.b32 	%r972, 0, %r970, %p180;
	add.s32 	%r915, %r972, %r905;
	// begin inline asm
	shfl.sync.up.b32 %r909, %r910, %r916, %r917, %r918;
	// end inline asm
	// begin inline asm
	shfl.sync.up.b32 %r914, %r915, %r916, %r917, %r918;
	// end inline asm
	setp.ne.s32 	%p181, %r848, 31;
	@%p181 bra 	$L__BB1_146;
	shl.b32 	%r973, %r196, 3;
	mov.u32 	%r974, _ZN6thrust24THRUST_300001_SM_1000_NS8cuda_cub4core6detail5shmemE;
	add.s32 	%r975, %r974, %r973;
	st.shared.v2.u32 	[%r975], {%r910, %r915};
$L__BB1_146:
	bar.sync 	0;
	ld.shared.v4.u32 	{%r227, %r976, %r228, %r977}, [_ZN6thrust24THRUST_300001_SM_1000_NS8cuda_cub4core6detail5shmemE];
	add.s32 	%r978, %r228, %r227;
	setp.eq.s32 	%p182, %r228, 0;
	selp.b32 	%r979, %r976, 0, %p182;
	add.s32 	%r980, %r979, %r977;
	setp.eq.s32 	%p183, %r196, 2;
	selp.b32 	%r981, %r978, %r227, %p183;
	selp.b32 	%r982, %r980, %r976, %p183;
	ld.shared.v4.u32 	{%r229, %r983, %r230, %r984}, [_ZN6thrust24THRUST_300001_SM_1000_NS8cuda_cub4core6detail5shmemE+16];
	add.s32 	%r985, %r229, %r978;
	setp.eq.s32 	%p184, %r229, 0;
	selp.b32 	%r986, %r980, 0, %p184;
	add.s32 	%r987, %r986, %r983;
	setp.eq.s32 	%p185, %r196, 3;
	selp.b32 	%r988, %r985, %r981, %p185;
	selp.b32 	%r989, %r987, %r982, %p185;
	add.s32 	%r990, %r230, %r985;
	setp.eq.s32 	%p186, %r230, 0;
	selp.b32 	%r991, %r987, 0, %p186;
	add.s32 	%r992, %r991, %r984;
	setp.eq.s32 	%p187, %r196, 4;
	selp.b32 	%r993, %r990, %r988, %p187;
	selp.b32 	%r994, %r992, %r989, %p187;
	ld.shared.v4.u32 	{%r231, %r995, %r232, %r996}, [_ZN6thrust24THRUST_300001_SM_1000_NS8cuda_cub4core6detail5shmemE+32];
	add.s32 	%r997, %r231, %r990;
	setp.eq.s32 	%p188, %r231, 0;
	selp.b32 	%r998, %r992, 0, %p188;
	add.s32 	%r999, %r998, %r995;
	setp.eq.s32 	%p189, %r196, 5;
	selp.b32 	%r1000, %r997, %r993, %p189;
	selp.b32 	%r1001, %r999, %r994, %p189;
	add.s32 	%r1002, %r232, %r997;
	setp.eq.s32 	%p190, %r232, 0;
	selp.b32 	%r1003, %r999, 0, %p190;
	add.s32 	%r1004, %r1003, %r996;
	setp.eq.s32 	%p191, %r196, 6;
	selp.b32 	%r1005, %r1002, %r1000, %p191;
	selp.b32 	%r1006, %r1004, %r1001, %p191;
	ld.shared.v4.u32 	{%r233, %r1007, %r234, %r1008}, [_ZN6thrust24THRUST_300001_SM_1000_NS8cuda_cub4core6detail5shmemE+48];
	add.s32 	%r1009, %r233, %r1002;
	setp.eq.s32 	%p192, %r233, 0;
	selp.b32 	%r1010, %r1004, 0, %p192;
	add.s32 	%r1011, %r1010, %r1007;
	setp.eq.s32 	%p193, %r196, 7;
	selp.b32 	%r1012, %r1009, %r1005, %p193;
	selp.b32 	%r1013, %r1011, %r1006, %p193;
	add.s32 	%r1779, %r234, %r1009;
	setp.eq.s32 	%p194, %r234, 0;
	selp.b32 	%r1014, %r1011, 0, %p194;
	add.s32 	%r236, %r1014, %r1008;
	setp.lt.u32 	%p195, %r175, 32;
	selp.b32 	%r1015, 0, %r1012, %p195;
	selp.b32 	%r1016, 0, %r1013, %p195;
	setp.eq.s32 	%p196, %r909, 0;
	selp.b32 	%r1017, %r1016, 0, %p196;
	add.s32 	%r1018, %r1017, %r914;
	setp.eq.s32 	%p197, %r848, 0;
	selp.b32 	%r1019, 0, %r909, %p197;
	add.s32 	%r237, %r1015, %r1019;
	selp.b32 	%r238, %r1016, %r1018, %p197;
	add.s32 	%r239, %r237, %r220;
	setp.eq.s32 	%p198, %r220, 0;
	selp.b32 	%r1020, %r238, 0, %p198;
	add.s32 	%r240, %r1020, %r206;
	selp.u32 	%r1021, 1, 0, %p1;
	add.s32 	%r1022, %r220, %r1021;
	add.s32 	%r241, %r1022, %r237;
	selp.b32 	%r1023, 0, %r240, %p1;
	add.s32 	%r242, %r207, %r1023;
	add.s32 	%r243, %r221, %r237;
	selp.b32 	%r1024, 0, %r242, %p2;
	add.s32 	%r244, %r208, %r1024;
	selp.u32 	%r1025, 1, 0, %p3;
	add.s32 	%r245, %r243, %r1025;
	selp.b32 	%r1026, 0, %r244, %p3;
	add.s32 	%r246, %r209, %r1026;
	add.s32 	%r247, %r222, %r237;
	selp.b32 	%r1027, 0, %r246, %p4;
	add.s32 	%r248, %r210, %r1027;
	selp.u32 	%r1028, 1, 0, %p5;
	add.s32 	%r249, %r247, %r1028;
	selp.b32 	%r1029, 0, %r248, %p5;
	add.s32 	%r250, %r211, %r1029;
	selp.u32 	%r1030, 1, 0, %p6;
	add.s32 	%r251, %r249, %r1030;
	selp.b32 	%r1031, 0, %r250, %p6;
	add.s32 	%r252, %r212, %r1031;
	selp.u32 	%r1032, 1, 0, %p7;
	add.s32 	%r253, %r251, %r1032;
	selp.b32 	%r1033, 0, %r252, %p7;
	add.s32 	%r254, %r213, %r1033;
	setp.lt.s32 	%p199, %r1779, 257;
	@%p199 bra 	$L__BB1_172;
	setp.eq.s32 	%p209, %r220, 0;
	bar.sync 	0;
	@%p209 bra 	$L__BB1_149;
	shl.b32 	%r1034, %r237, 3;
	mov.u32 	%r1035, _ZN6thrust24THRUST_300001_SM_1000_NS8cuda_cub4core6detail5shmemE;
	add.s32 	%r1036, %r1035, %r1034;
	st.shared.v2.u32 	[%r1036], {%r1772, %r238};
$L__BB1_149:
	not.pred 	%p210, %p1;
	@%p210 bra 	$L__BB1_151;
	shl.b32 	%r1037, %r239, 3;
	mov.u32 	%r1038, _ZN6thrust24THRUST_300001_SM_1000_NS8cuda_cub4core6detail5shmemE;
	add.s32 	%r1039, %r1038, %r1037;
	st.shared.v2.u32 	[%r1039], {%r197, %r240};
$L__BB1_151:
	not.pred 	%p211, %p2;
	@%p211 bra 	$L__BB1_153;
	shl.b32 	%r1040, %r241, 3;
	mov.u32 	%r1041, _ZN6thrust24THRUST_300001_SM_1000_NS8cuda_cub4core6detail5shmemE;
	add.s32 	%r1042, %r1041, %r1040;
	st.shared.v2.u32 	[%r1042], {%r198, %r242};
$L__BB1_153:
	not.pred 	%p212, %p3;
	@%p212 bra 	$L__BB1_155;
	shl.b32 	%r1043, %r243, 3;
	mov.u32 	%r1044, _ZN6thrust24THRUST_300001_SM_1000_NS8cuda_cub4core6detail5shmemE;
	add.s32 	%r1045, %r1044, %r1043;
	st.shared.v2.u32 	[%r1045], {%r199, %r244};
$L__BB1_155:
	not.pred 	%p213, %p4;
	@%p213 bra 	$L__BB1_157;
	shl.b32 	%r1046, %r245, 3;
	mov.u32 	%r1047, _ZN6thrust24THRUST_300001_SM_1000_NS8cuda_cub4core6detail5shmemE;
	add.s32 	%r1048, %r1047, %r1046;
	st.shared.v2.u32 	[%r1048], {%r200, %r246};
$L__BB1_157:
	not.pred 	%p214, %p5;
	@%p214 bra 	$L__BB1_159;
	shl.b32 	%r1049, %r247, 3;
	mov.u32 	%r1050, _ZN6thrust24THRUST_300001_SM_1000_NS8cuda_cub4core6detail5shmemE;
	add.s32 	%r1051, %r1050, %r1049;
	st.shared.v2.u32 	[%r1051], {%r201, %r248};
$L__BB1_159:
	not.pred 	%p215, %p6;
	@%p215 bra 	$L__BB1_161;
	shl.b32 	%r1052, %r249, 3;
	mov.u32 	%r1053, _ZN6thrust24THRUST_300001_SM_1000_NS8cuda_cub4core6detail5shmemE;
	add.s32 	%r1054, %r1053, %r1052;
	st.shared.v2.u32 	[%r1054], {%r202, %r250};
$L__BB1_161:
	not.pred 	%p216, %p7;
	@%p216 bra 	$L__BB1_163;
	shl.b32 	%r1055, %r251, 3;
	mov.u32 	%r1056, _ZN6thrust24THRUST_300001_SM_1000_NS8cuda_cub4core6detail5shmemE;
	add.s32 	%r1057, %r1056, %r1055;
	st.shared.v2.u32 	[%r1057], {%r203, %r252};
$L__BB1_163:
	not.pred 	%p217, %p8;
	@%p217 bra 	$L__BB1_165;
	shl.b32 	%r1058, %r253, 3;
	mov.u32 	%r1059, _ZN6thrust24THRUST_300001_SM_1000_NS8cuda_cub4core6detail5shmemE;
	add.s32 	%r1060, %r1059, %r1058;
	st.shared.v2.u32 	[%r1060], {%r204, %r254};
$L__BB1_165:
	bar.sync 	0;
	setp.ge.u32 	%p218, %r175, %r1779;
	@%p218 bra 	$L__BB1_190;
	add.s32 	%r1061, %r228, %r229;
	add.s32 	%r1062, %r1061, %r230;
	add.s32 	%r1063, %r1062, %r231;
	add.s32 	%r1064, %r1063, %r232;
	add.s32 	%r1065, %r1064, %r233;
	add.s32 	%r1066, %r1065, %r234;
	add.s32 	%r1067, %r1066, %r227;
	not.b32 	%r1068, %r175;
	add.s32 	%r255, %r1067, %r1068;
	and.b32  	%r1069, %r255, 768;
	setp.eq.s32 	%p219, %r1069, 768;
	mov.u32 	%r1778, %r175;
	@%p219 bra 	$L__BB1_169;
	shr.u32 	%r1070, %r255, 8;
	add.s32 	%r1071, %r1070, 1;
	and.b32  	%r1072, %r1071, 3;
	mul.wide.u32 	%rd128, %r175, 4;
	add.s64 	%rd226, %rd3, %rd128;
	shl.b32 	%r1073, %r175, 3;
	mov.u32 	%r1074, _ZN6thrust24THRUST_300001_SM_1000_NS8cuda_cub4core6detail5shmemE;
	add.s32 	%r1075, %r1073, %r1074;
	add.s32 	%r1775, %r1075, 4;
	neg.s32 	%r1774, %r1072;
	shl.b32 	%r1076, %r1071, 8;
	and.b32  	%r1077, %r1076, 768;
	add.s32 	%r1778, %r175, %r1077;
$L__BB1_168:
	.pragma "nounroll";
	ld.shared.u32 	%r1078, [%r1775];
	st.global.u32 	[%rd226], %r1078;
	add.s64 	%rd226, %rd226, 1024;
	add.s32 	%r1775, %r1775, 2048;
	add.s32 	%r1774, %r1774, 1;
	setp.ne.s32 	%p220, %r1774, 0;
	@%p220 bra 	$L__BB1_168;
$L__BB1_169:
	setp.lt.u32 	%p221, %r255, 768;
	@%p221 bra 	$L__BB1_190;
	mul.wide.u32 	%rd129, %r1778, 4;
	add.s64 	%rd130, %rd129, %rd3;
	add.s64 	%rd227, %rd130, 2048;
	shl.b32 	%r1079, %r1778, 3;
	mov.u32 	%r1080, _ZN6thrust24THRUST_300001_SM_1000_NS8cuda_cub4core6detail5shmemE;
	add.s32 	%r1081, %r1079, %r1080;
	add.s32 	%r1777, %r1081, 4100;
$L__BB1_171:
	ld.shared.u32 	%r1082, [%r1777+-4096];
	st.global.u32 	[%rd227+-2048], %r1082;
	ld.shared.u32 	%r1083, [%r1777+-2048];
	st.global.u32 	[%rd227+-1024], %r1083;
	ld.shared.u32 	%r1084, [%r1777];
	st.global.u32 	[%rd227], %r1084;
	ld.shared.u32 	%r1085, [%r1777+2048];
	st.global.u32 	[%rd227+1024], %r1085;
	add.s32 	%r1778, %r1778, 1024;
	add.s64 	%rd227, %rd227, 4096;
	add.s32 	%r1777, %r1777, 8192;
	setp.lt.s32 	%p222, %r1778, %r1779;
	@%p222 bra 	$L__BB1_171;
	bra.uni 	$L__BB1_190;
$L__BB1_172:
	setp.eq.s32 	%p200, %r220, 0;
	@%p200 bra 	$L__BB1_174;
	mul.wide.s32 	%rd110, %r237, 4;
	add.s64 	%rd111, %rd3, %rd110;
	st.global.u32 	[%rd111], %r238;
$L__BB1_174:
	not.pred 	%p201, %p1;
	@%p201 bra 	$L__BB1_176;
	mul.wide.s32 	%rd112, %r239, 4;
	add.s64 	%rd113, %rd3, %rd112;
	st.global.u32 	[%rd113], %r240;
$L__BB1_176:
	not.pred 	%p202, %p2;
	@%p202 bra 	$L__BB1_178;
	mul.wide.s32 	%rd114, %r241, 4;
	add.s64 	%rd115, %rd3, %rd114;
	st.global.u32 	[%rd115], %r242;
$L__BB1_178:
	not.pred 	%p203, %p3;
	@%p203 bra 	$L__BB1_180;
	mul.wide.s32 	%rd116, %r243, 4;
	add.s64 	%rd117, %rd3, %rd116;
	st.global.u32 	[%rd117], %r244;
$L__BB1_180:
	not.pred 	%p204, %p4;
	@%p204 bra 	$L__BB1_182;
	mul.wide.s32 	%rd118, %r245, 4;
	add.s64 	%rd119, %rd3, %rd118;
	st.global.u32 	[%rd119], %r246;
$L__BB1_182:
	not.pred 	%p205, %p5;
	@%p205 bra 	$L__BB1_184;
	mul.wide.s32 	%rd120, %r247, 4;
	add.s64 	%rd121, %rd3, %rd120;
	st.global.u32 	[%rd121], %r248;
$L__BB1_184:
	not.pred 	%p206, %p6;
	@%p206 bra 	$L__BB1_186;
	mul.wide.s32 	%rd122, %r249, 4;
	add.s64 	%rd123, %rd3, %rd122;
	st.global.u32 	[%rd123], %r250;
$L__BB1_186:
	not.pred 	%p207, %p7;
	@%p207 bra 	$L__BB1_188;
	mul.wide.s32 	%rd124, %r251, 4;
	add.s64 	%rd125, %rd3, %rd124;
	st.global.u32 	[%rd125], %r252;
$L__BB1_188:
	not.pred 	%p208, %p8;
	@%p208 bra 	$L__BB1_190;
	mul.wide.s32 	%rd126, %r253, 4;
	add.s64 	%rd127, %rd3, %rd126;
	st.global.u32 	[%rd127], %r254;
$L__BB1_190:
	setp.ne.s32 	%p223, %r175, 255;
	@%p223 bra 	$L__BB1_286;
	setp.ne.s32 	%p224, %r4, 2304;
	@%p224 bra 	$L__BB1_193;
	mul.wide.s32 	%rd131, %r1779, 4;
	add.s64 	%rd132, %rd3, %rd131;
	st.global.u32 	[%rd132], %r236;
	add.s32 	%r1779, %r1779, 1;
$L__BB1_193:
	ld.param.u64 	%rd222, [_ZN6thrust24THRUST_300001_SM_1000_NS8cuda_cub4core6detail13_kernel_agentINS1_15__reduce_by_key16ReduceByKeyAgentINS0_6detail15normal_iteratorINS0_10device_ptrIiEEEENS0_17constant_iteratorIiNS0_11use_defaultESD_EENS0_16discard_iteratorISD_EESB_N4cuda3std3__48equal_toIiEENSJ_4plusIiEEPiiEEJSB_SE_SG_SB_SO_N3cub18CUB_300001_SM_100024ReduceByKeyScanTileStateIiiLb1EEESL_SN_iiEEEvDpT0__param_4];
	cvta.to.global.u64 	%rd133, %rd222;
	st.global.u32 	[%rd133], %r1779;
	bra.uni 	$L__BB1_286;
$L__BB1_194:
	mul.wide.u32 	%rd41, %r3, 4;
	add.s64 	%rd40, %rd2, %rd41;
	// begin inline asm
	ld.global.nc.u32 %r1788, [%rd40];
	// end inline asm
	mov.u32 	%r272, %tid.x;
	and.b32  	%r390, %r272, 31;
	and.b32  	%r391, %r272, 992;
	mul.lo.s32 	%r392, %r391, 9;
	or.b32  	%r273, %r392, %r390;
	setp.ge.u32 	%p21, %r273, %r4;
	mov.u32 	%r1780, %r1788;
	@%p21 bra 	$L__BB1_196;
	add.s32 	%r394, %r273, %r3;
	mul.wide.u32 	%rd43, %r394, 4;
	add.s64 	%rd42, %rd2, %rd43;
	// begin inline asm
	ld.global.nc.u32 %r1780, [%rd42];
	// end inline asm
$L__BB1_196:
	add.s32 	%r395, %r273, 32;
	setp.ge.u32 	%p22, %r395, %r4;
	shl.b32 	%r396, %r273, 2;
	cvt.u64.u32 	%rd44, %r396;
	add.s64 	%rd28, %rd40, %rd44;
	mov.u32 	%r1781, %r1788;
	@%p22 bra 	$L__BB1_198;
	add.s64 	%rd45, %rd28, 128;
	// begin inline asm
	ld.global.nc.u32 %r1781, [%rd45];
	// end inline asm
$L__BB1_198:
	add.s32 	%r398, %r273, 64;
	setp.ge.u32 	%p23, %r398, %r4;
	mov.u32 	%r1782, %r1788;
	@%p23 bra 	$L__BB1_200;
	add.s64 	%rd46, %rd28, 256;
	// begin inline asm
	ld.global.nc.u32 %r1782, [%rd46];
	// end inline asm
$L__BB1_200:
	add.s32 	%r400, %r273, 96;
	setp.ge.u32 	%p24, %r400, %r4;
	mov.u32 	%r1783, %r1788;
	@%p24 bra 	$L__BB1_202;
	add.s64 	%rd47, %rd28, 384;
	// begin inline asm
	ld.global.nc.u32 %r1783, [%rd47];
	// end inline asm
$L__BB1_202:
	add.s32 	%r402, %r273, 128;
	setp.ge.u32 	%p25, %r402, %r4;
	mov.u32 	%r1784, %r1788;
	@%p25 bra 	$L__BB1_204;
	add.s64 	%rd48, %rd28, 512;
	// begin inline asm
	ld.global.nc.u32 %r1784, [%rd48];
	// end inline asm
$L__BB1_204:
	add.s32 	%r404, %r273, 160;
	setp.ge.u32 	%p26, %r404, %r4;
	mov.u32 	%r1785, %r1788;
	@%p26 bra 	$L__BB1_206;
	add.s64 	%rd49, %rd28, 640;
	// begin inline asm
	ld.global.nc.u32 %r1785, [%rd49];
	// end inline asm
$L__BB1_206:
	add.s32 	%r406, %r273, 192;
	setp.ge.u32 	%p27, %r406, %r4;
	mov.u32 	%r1786, %r1788;
	@%p27 bra 	$L__BB1_208;
	add.s64 	%rd50, %rd28, 768;
	// begin inline asm
	ld.global.nc.u32 %r1786, [%rd50];
	// end inline asm
$L__BB1_208:
	add.s32 	%r408, %r273, 224;
	setp.ge.u32 	%p28, %r408, %r4;
	mov.u32 	%r1787, %r1788;
	@%p28 bra 	$L__BB1_210;
	add.s64 	%rd51, %rd28, 896;
	// begin inline asm
	ld.global.nc.u32 %r1787, [%rd51];
	// end inline asm
$L__BB1_210:
	add.s32 	%r410, %r273, 256;
	setp.ge.u32 	%p29, %r410, %r4;
	@%p29 bra 	$L__BB1_212;
	add.s64 	%rd52, %rd28, 1024;
	// begin inline asm
	ld.global.nc.u32 %r1788, [%rd52];
	// end inline asm
$L__BB1_212:
	// begin inline asm
	mov.u32 %r412, %laneid;
	// end inline asm
	shr.u32 	%r293, %r272, 5;
	mad.lo.s32 	%r414, %r293, 288, %r412;
	shl.b32 	%r415, %r414, 2;
	mov.u32 	%r416, _ZN6thrust24THRUST_300001_SM_1000_NS8cuda_cub4core6detail5shmemE;
	add.s32 	%r294, %r416, %r415;
	st.shared.u32 	[%r294], %r1780;
	st.shared.u32 	[%r294+128], %r1781;
	st.shared.u32 	[%r294+256], %r1782;
	st.shared.u32 	[%r294+384], %r1783;
	st.shared.u32 	[%r294+512], %r1784;
	st.shared.u32 	[%r294+640], %r1785;
	st.shared.u32 	[%r294+768], %r1786;
	st.shared.u32 	[%r294+896], %r1787;
	st.shared.u32 	[%r294+1024], %r1788;
	bar.warp.sync 	-1;
	shl.b32 	%r417, %r412, 5;
	add.s32 	%r295, %r294, %r417;
	ld.shared.u32 	%r296, [%r295];
	ld.shared.u32 	%r297, [%r295+4];
	ld.shared.u32 	%r298, [%r295+8];
	ld.shared.u32 	%r299, [%r295+12];
	ld.shared.u32 	%r300, [%r295+16];
	ld.shared.u32 	%r301, [%r295+20];
	ld.shared.u32 	%r302, [%r295+24];
	ld.shared.u32 	%r303, [%r295+28];
	ld.shared.u32 	%r304, [%r295+32];
	setp.ne.s32 	%p30, %r272, 0;
	mov.b32 	%r1790, 0;
	@%p30 bra 	$L__BB1_214;
	add.s64 	%rd53, %rd40, -4;
	// begin inline asm
	ld.global.nc.u32 %r1790, [%rd53];
	// end inline asm
$L__BB1_214:
	setp.eq.s32 	%p31, %r272, 0;
	bar.sync 	0;
	st.shared.u32 	[%r294], %r1;
	st.shared.u32 	[%r294+128], %r1;
	st.shared.u32 	[%r294+256], %r1;
	st.shared.u32 	[%r294+384], %r1;
	st.shared.u32 	[%r294+512], %r1;
	st.shared.u32 	[%r294+640], %r1;
	st.shared.u32 	[%r294+768], %r1;
	st.shared.u32 	[%r294+896], %r1;
	st.shared.u32 	[%r294+1024], %r1;
	bar.warp.sync 	-1;
	ld.shared.u32 	%r307, [%r295];
	ld.shared.u32 	%r308, [%r295+4];
	ld.shared.u32 	%r309, [%r295+8];
	ld.shared.u32 	%r310, [%r295+12];
	ld.shared.u32 	%r311, [%r295+16];
	ld.shared.u32 	%r312, [%r295+20];
	ld.shared.u32 	%r313, [%r295+24];
	ld.shared.u32 	%r314, [%r295+28];
	ld.shared.u32 	%r315, [%r295+32];
	bar.sync 	0;
	shl.b32 	%r419, %r272, 2;
	add.s32 	%r421, %r416, %r419;
	add.s32 	%r316, %r421, 1148;
	st.shared.u32 	[%r421+1148], %r304;
	bar.sync 	0;
	@%p31 bra 	$L__BB1_216;
	ld.shared.u32 	%r1790, [%r316+-4];
$L__BB1_216:
	setp.ne.s32 	%p32, %r1790, %r296;
	setp.ne.s32 	%p33, %r296, %r297;
	setp.ne.s32 	%p34, %r297, %r298;
	setp.ne.s32 	%p35, %r298, %r299;
	setp.ne.s32 	%p36, %r299, %r300;
	setp.ne.s32 	%p37, %r300, %r301;
	setp.ne.s32 	%p38, %r301, %r302;
	setp.ne.s32 	%p39, %r302, %r303;
	setp.ne.s32 	%p40, %r303, %r304;
	mul.lo.s32 	%r482, %r272, 9;
	setp.eq.s32 	%p41, %r482, %r4;
	or.pred  	%p9, %p41, %p32;
	selp.u32 	%r483, 1, 0, %p9;
	add.s32 	%r484, %r482, 1;
	setp.eq.s32 	%p42, %r484, %r4;
	or.pred  	%p10, %p42, %p33;
	selp.u32 	%r485, 1, 0, %p10;
	add.s32 	%r486, %r482, 2;
	setp.eq.s32 	%p43, %r486, %r4;
	or.pred  	%p11, %p43, %p34;
	selp.u32 	%r487, 1, 0, %p11;
	add.s32 	%r488, %r482, 3;
	setp.eq.s32 	%p44, %r488, %r4;
	or.pred  	%p12, %p44, %p35;
	selp.u32 	%r489, 1, 0, %p12;
	add.s32 	%r490, %r482, 4;
	setp.eq.s32 	%p45, %r490, %r4;
	or.pred  	%p13, %p45, %p36;
	selp.u32 	%r491, 1, 0, %p13;
	add.s32 	%r492, %r482, 5;
	setp.eq.s32 	%p46, %r492, %r4;
	or.pred  	%p14, %p46, %p37;
	selp.u32 	%r493, 1, 0, %p14;
	add.s32 	%r494, %r482, 6;
	setp.eq.s32 	%p47, %r494, %r4;
	or.pred  	%p15, %p47, %p38;
	selp.u32 	%r495, 1, 0, %p15;
	add.s32 	%r496, %r482, 7;
	setp.eq.s32 	%p48, %r496, %r4;
	or.pred  	%p16, %p48, %p39;
	selp.u32 	%r497, 1, 0, %p16;
	add.s32 	%r498, %r482, 8;
	setp.eq.s32 	%p49, %r498, %r4;
	or.pred  	%p17, %p49, %p40;
	selp.u32 	%r499, 1, 0, %p17;
	add.s32 	%r500, %r485, %r483;
	selp.b32 	%r501, 0, %r307, %p10;
	add.s32 	%r502, %r308, %r501;
	add.s32 	%r503, %r500, %r487;
	selp.b32 	%r504, 0, %r502, %p11;
	add.s32 	%r505, %r309, %r504;
	add.s32 	%r506, %r503, %r489;
	selp.b32 	%r507, 0, %r505, %p12;
	add.s32 	%r508, %r310, %r507;
	add.s32 	%r509, %r506, %r491;
	selp.b32 	%r510, 0, %r508, %p13;
	add.s32 	%r511, %r311, %r510;
	add.s32 	%r512, %r509, %r493;
	selp.b32 	%r513, 0, %r511, %p14;
	add.s32 	%r514, %r312, %r513;
	add.s32 	%r515, %r512, %r495;
	selp.b32 	%r516, 0, %r514, %p15;
	add.s32 	%r517, %r313, %r516;
	add.s32 	%r518, %r515, %r497;
	selp.b32 	%r519, 0, %r517, %p16;
	add.s32 	%r520, %r314, %r519;
	add.s32 	%r423, %r518, %r499;
	selp.b32 	%r521, 0, %r520, %p17;
	add.s32 	%r428, %r315, %r521;
	mov.b32 	%r479, 1;
	mov.b32 	%r480, 0;
	mov.b32 	%r481, -1;
	// begin inline asm
	shfl.sync.up.b32 %r422, %r423, %r479, %r480, %r481;
	// end inline asm
	// begin inline asm
	shfl.sync.up.b32 %r427, %r428, %r479, %r480, %r481;
	// end inline asm
	setp.eq.s32 	%p50, %r423, 0;
	selp.b32 	%r522, %r427, 0, %p50;
	setp.lt.s32 	%p51, %r412, 1;
	selp.b32 	%r523, 0, %r422, %p51;
	add.s32 	%r433, %r523, %r423;
	selp.b32 	%r524, 0, %r522, %p51;
	add.s32 	%r438, %r524, %r428;
	mov.b32 	%r439, 2;
	// begin inline asm
	shfl.sync.up.b32 %r432, %r433, %r439, %r480, %r481;
	// end inline asm
	// begin inline asm
	shfl.sync.up.b32 %r437, %r438, %r439, %r480, %r481;
	// end inline asm
	setp.eq.s32 	%p52, %r433, 0;
	selp.b32 	%r525, %r437, 0, %p52;
	setp.lt.s32 	%p53, %r412, 2;
	selp.b32 	%r526, 0, %r432, %p53;
	add.s32 	%r443, %r526, %r433;
	selp.b32 	%r527, 0, %r525, %p53;
	add.s32 	%r448, %r527, %r438;
	mov.b32 	%r449, 4;
	// begin inline asm
	shfl.sync.up.b32 %r442, %r443, %r449, %r480, %r481;
	// end inline asm
	// begin inline asm
	shfl.sync.up.b32 %r447, %r448, %r449, %r480, %r481;
	// end inline asm
	setp.eq.s32 	%p54, %r443, 0;
	selp.b32 	%r528, %r447, 0, %p54;
	setp.lt.s32 	%p55, %r412, 4;
	selp.b32 	%r529, 0, %r442, %p55;
	add.s32 	%r453, %r529, %r443;
	selp.b32 	%r530, 0, %r528, %p55;
	add.s32 	%r458, %r530, %r448;
	mov.b32 	%r459, 8;
	// begin inline asm
	shfl.sync.up.b32 %r452, %r453, %r459, %r480, %r481;
	// end inline asm
	// begin inline asm
	shfl.sync.up.b32 %r457, %r458, %r459, %r480, %r481;
	// end inline asm
	setp.eq.s32 	%p56, %r453, 0;
	selp.b32 	%r531, %r457, 0, %p56;
	setp.lt.s32 	%p57, %r412, 8;
	selp.b32 	%r532, 0, %r452, %p57;
	add.s32 	%r463, %r532, %r453;
	selp.b32 	%r533, 0, %r531, %p57;
	add.s32 	%r468, %r533, %r458;
	mov.b32 	%r469, 16;
	// begin inline asm
	shfl.sync.up.b32 %r462, %r463, %r469, %r480, %r481;
	// end inline asm
	// begin inline asm
	shfl.sync.up.b32 %r467, %r468, %r469, %r480, %r481;
	// end inline asm
	setp.eq.s32 	%p58, %r463, 0;
	selp.b32 	%r534, %r467, 0, %p58;
	setp.lt.s32 	%p59, %r412, 16;
	selp.b32 	%r535, 0, %r462, %p59;
	add.s32 	%r473, %r535, %r463;
	selp.b32 	%r536, 0, %r534, %p59;
	add.s32 	%r478, %r536, %r468;
	// begin inline asm
	shfl.sync.up.b32 %r1794, %r473, %r479, %r480, %r481;
	// end inline asm
	// begin inline asm
	shfl.sync.up.b32 %r1795, %r478, %r479, %r480, %r481;
	// end inline asm
	setp.ne.s32 	%p60, %r412, 31;
	@%p60 bra 	$L__BB1_218;
	shl.b32 	%r537, %r293, 3;
	mov.u32 	%r538, _ZN6thrust24THRUST_300001_SM_1000_NS8cuda_cub4core6detail5shmemE;
	add.s32 	%r539, %r538, %r537;
	st.shared.v2.u32 	[%r539], {%r473, %r478};
$L__BB1_218:
	bar.sync 	0;
	ld.shared.v4.u32 	{%r540, %r541, %r542, %r543}, [_ZN6thrust24THRUST_300001_SM_1000_NS8cuda_cub4core6detail5shmemE];
	add.s32 	%r544, %r542, %r540;
	setp.eq.s32 	%p61, %r542, 0;
	selp.b32 	%r545, %r541, 0, %p61;
	add.s32 	%r546, %r545, %r543;
	setp.eq.s32 	%p62, %r293, 2;
	selp.b32 	%r547, %r544, %r540, %p62;
	selp.b32 	%r548, %r546, %r541, %p62;
	ld.shared.v4.u32 	{%r549, %r550, %r551, %r552}, [_ZN6thrust24THRUST_300001_SM_1000_NS8cuda_cub4core6detail5shmemE+16];
	add.s32 	%r553, %r549, %r544;
	setp.eq.s32 	%p63, %r549, 0;
	selp.b32 	%r554, %r546, 0, %p63;
	add.s32 	%r555, %r554, %r550;
	setp.eq.s32 	%p64, %r293, 3;
	selp.b32 	%r556, %r553, %r547, %p64;
	selp.b32 	%r557, %r555, %r548, %p64;
	add.s32 	%r558, %r551, %r553;
	setp.eq.s32 	%p65, %r551, 0;
	selp.b32 	%r559, %r555, 0, %p65;
	add.s32 	%r560, %r559, %r552;
	setp.eq.s32 	%p66, %r293, 4;
	selp.b32 	%r561, %r558, %r556, %p66;
	selp.b32 	%r562, %r560, %r557, %p66;
	ld.shared.v4.u32 	{%r563, %r564, %r565, %r566}, [_ZN6thrust24THRUST_300001_SM_1000_NS8cuda_cub4core6detail5shmemE+32];
	add.s32 	%r567, %r563, %r558;
	setp.eq.s32 	%p67, %r563, 0;
	selp.b32 	%r568, %r560, 0, %p67;
	add.s32 	%r569, %r568, %r564;
	setp.eq.s32 	%p68, %r293, 5;
	selp.b32 	%r570, %r567, %r561, %p68;
	selp.b32 	%r571, %r569, %r562, %p68;
	add.s32 	%r572, %r565, %r567;
	setp.eq.s32 	%p69, %r565, 0;
	selp.b32 	%r573, %r569, 0, %p69;
	add.s32 	%r574, %r573, %r566;
	setp.eq.s32 	%p70, %r293, 6;
	selp.b32 	%r575, %r572, %r570, %p70;
	selp.b32 	%r576, %r574, %r571, %p70;
	ld.shared.v4.u32 	{%r577, %r578, %r579, %r580}, [_ZN6thrust24THRUST_300001_SM_1000_NS8cuda_cub4core6detail5shmemE+48];
	add.s32 	%r581, %r577, %r572;
	setp.eq.s32 	%p71, %r577, 0;
	selp.b32 	%r582, %r574, 0, %p71;
	add.s32 	%r583, %r582, %r578;
	setp.eq.s32 	%p72, %r293, 7;
	selp.b32 	%r323, %r581, %r575, %p72;
	selp.b32 	%r324, %r583, %r576, %p72;
	add.s32 	%r325, %r579, %r581;
	setp.eq.s32 	%p73, %r579, 0;
	selp.b32 	%r584, %r583, 0, %p73;
	add.s32 	%r326, %r584, %r580;
	setp.lt.u32 	%p74, %r272, 32;
	@%p74 bra 	$L__BB1_220;
	setp.eq.s32 	%p75, %r1794, 0;
	selp.b32 	%r585, %r324, 0, %p75;
	add.s32 	%r586, %r585, %r1795;
	setp.eq.s32 	%p76, %r412, 0;
	selp.b32 	%r587, 0, %r1794, %p76;
	add.s32 	%r1794, %r323, %r587;
	selp.b32 	%r1795, %r324, %r586, %p76;
	bra.uni 	$L__BB1_236;
$L__BB1_220:
	setp.ne.s32 	%p77, %r272, 0;
	mul.wide.u32 	%rd54, %r2, 16;
	add.s64 	%rd29, %rd1, %rd54;
	@%p77 bra 	$L__BB1_222;
	st.shared.u32 	[_ZN6thrust24THRUST_300001_SM_1000_NS8cuda_cub4core6detail5shmemE+116], %r325;
	st.shared.u32 	[_ZN6thrust24THRUST_300001_SM_1000_NS8cuda_cub4core6detail5shmemE+120], %r326;
	mov.b64 	%rd56, {%r325, %r326};
	add.s64 	%rd55, %rd29, 512;
	mov.b64 	%rd57, 100;
	// begin inline asm
	st.relaxed.gpu.v2.u64 [%rd55], {%rd56, %rd57};
	// end inline asm
$L__BB1_222:
	mov.u32 	%r588, %nctaid.x;
	setp.gt.u32 	%p78, %r588, 499;
	@%p78 bra 	$L__BB1_224;
	membar.cta;
	bra.uni 	$L__BB1_225;
$L__BB1_224:
	mov.b32 	%r589, 450;
	// begin inline asm
	nanosleep.u32 %r589;
	// end inline asm
$L__BB1_225:
	mul.wide.u32 	%rd58, %r272, 16;
	xor.b64  	%rd59, %rd58, -16;
	add.s64 	%rd60, %rd29, %rd59;
	add.s64 	%rd30, %rd60, 512;
$L__BB1_226:
	// begin inline asm
	ld.relaxed.gpu.v2.u64 {%rd61, %rd228}, [%rd30];
	// end inline asm
	setp.eq.s64 	%p79, %rd228, 99;
	mov.b32 	%r590, -1;
	vote.sync.any.pred 	%p80, %p79, %r590;
	@%p80 bra 	$L__BB1_226;
	mov.b64 	{%r594, %r599}, %rd61;
	setp.eq.s64 	%p81, %rd228, 101;
	mov.b32 	%r642, -1;
	vote.sync.ballot.b32 	%r643, %p81, %r642;
	// begin inline asm
	mov.u32 %r592, %lanemask_ge;
	// end inline asm
	and.b32  	%r644, %r643, %r592;
	or.b32  	%r645, %r644, -2147483648;
	add.s32 	%r646, %r645, -1;
	not.b32 	%r647, %r645;
	and.b32  	%r648, %r647, %r646;
	popc.b32 	%r596, %r648;
	mov.b32 	%r600, 1;
	// begin inline asm
	shfl.sync.down.b32 %r593, %r594, %r600, %r596, %r642;
	// end inline asm
	// begin inline asm
	shfl.sync.down.b32 %r598, %r599, %r600, %r596, %r642;
	// end inline asm
	setp.lt.s32 	%p83, %r412, %r596;
	setp.eq.s32 	%p84, %r594, 0;
	selp.b32 	%r649, %r593, 0, %p83;
	add.s32 	%r604, %r649, %r594;
	selp.b32 	%r650, %r598, 0, %p84;
	selp.b32 	%r651, %r650, 0, %p83;
	add.s32 	%r609, %r651, %r599;
	mov.b32 	%r610, 2;
	// begin inline asm
	shfl.sync.down.b32 %r603, %r604, %r610, %r596, %r642;
	// end inline asm
	// begin inline asm
	shfl.sync.down.b32 %r608, %r609, %r610, %r596, %r642;
	// end inline asm
	add.s32 	%r652, %r412, 2;
	setp.gt.s32 	%p85, %r652, %r596;
	setp.eq.s32 	%p86, %r604, 0;
	selp.b32 	%r653, %r608, 0, %p86;
	selp.b32 	%r654, 0, %r603, %p85;
	add.s32 	%r614, %r604, %r654;
	selp.b32 	%r655, 0, %r653, %p85;
	add.s32 	%r619, %r655, %r609;
	mov.b32 	%r620, 4;
	// begin inline asm
	shfl.sync.down.b32 %r613, %r614, %r620, %r596, %r642;
	// end inline asm
	// begin inline asm
	shfl.sync.down.b32 %r618, %r619, %r620, %r596, %r642;
	// end inline asm
	add.s32 	%r656, %r412, 4;
	setp.gt.s32 	%p87, %r656, %r596;
	setp.eq.s32 	%p88, %r614, 0;
	selp.b32 	%r657, %r618, 0, %p88;
	selp.b32 	%r658, 0, %r613, %p87;
	add.s32 	%r624, %r614, %r658;
	selp.b32 	%r659, 0, %r657, %p87;
	add.s32 	%r629, %r619, %r659;
	mov.b32 	%r630, 8;
	// begin inline asm
	shfl.sync.down.b32 %r623, %r624, %r630, %r596, %r642;
	// end inline asm
	// begin inline asm
	shfl.sync.down.b32 %r628, %r629, %r630, %r596, %r642;
	// end inline asm
	add.s32 	%r660, %r412, 8;
	setp.gt.s32 	%p89, %r660, %r596;
	setp.eq.s32 	%p90, %r624, 0;
	selp.b32 	%r661, %r628, 0, %p90;
	selp.b32 	%r662, 0, %r623, %p89;
	add.s32 	%r634, %r624, %r662;
	selp.b32 	%r663, 0, %r661, %p89;
	add.s32 	%r639, %r629, %r663;
	mov.b32 	%r640, 16;
	// begin inline asm
	shfl.sync.down.b32 %r633, %r634, %r640, %r596, %r642;
	// end inline asm
	// begin inline asm
	shfl.sync.down.b32 %r638, %r639, %r640, %r596, %r642;
	// end inline asm
	add.s32 	%r330, %r412, 16;
	setp.gt.s32 	%p91, %r330, %r596;
	setp.eq.s32 	%p92, %r634, 0;
	selp.b32 	%r664, %r638, 0, %p92;
	selp.b32 	%r665, 0, %r633, %p91;
	add.s32 	%r1791, %r665, %r634;
	selp.b32 	%r666, 0, %r664, %p91;
	add.s32 	%r1792, %r639, %r666;
	not.b32 	%r667, %r272;
	add.s32 	%r1793, %r2, %r667;
	add.s64 	%rd33, %rd1, 512;
$L__BB1_228:
	setp.ne.s64 	%p93, %rd228, 101;
	mov.b32 	%r668, -1;
	vote.sync.all.pred 	%p94, %p93, %r668;
	not.pred 	%p95, %p94;
	@%p95 bra 	$L__BB1_232;
	mul.wide.s32 	%rd95, %r1793, 16;
	add.s64 	%rd96, %rd33, %rd95;
	add.s64 	%rd94, %rd96, -512;
$L__BB1_230:
	// begin inline asm
	ld.relaxed.gpu.v2.u64 {%rd92, %rd228}, [%rd94];
	// end inline asm
	setp.eq.s64 	%p127, %rd228, 99;
	mov.b32 	%r747, -1;
	vote.sync.any.pred 	%p128, %p127, %r747;
	@%p128 bra 	$L__BB1_230;
	mov.b64 	{%r750, %r755}, %rd92;
	setp.eq.s64 	%p129, %rd228, 101;
	mov.b32 	%r798, -1;
	vote.sync.ballot.b32 	%r799, %p129, %r798;
	and.b32  	%r800, %r799, %r592;
	or.b32  	%r801, %r800, -2147483648;
	add.s32 	%r802, %r801, -1;
	not.b32 	%r803, %r801;
	and.b32  	%r804, %r803, %r802;
	popc.b32 	%r752, %r804;
	mov.b32 	%r756, 1;
	// begin inline asm
	shfl.sync.down.b32 %r749, %r750, %r756, %r752, %r798;
	// end inline asm
	// begin inline asm
	shfl.sync.down.b32 %r754, %r755, %r756, %r752, %r798;
	// end inline asm
	setp.lt.s32 	%p131, %r412, %r752;
	setp.eq.s32 	%p132, %r750, 0;
	selp.b32 	%r805, %r749, 0, %p131;
	add.s32 	%r760, %r805, %r750;
	selp.b32 	%r806, %r754, 0, %p132;
	selp.b32 	%r807, %r806, 0, %p131;
	add.s32 	%r765, %r807, %r755;
	mov.b32 	%r766, 2;
	// begin inline asm
	shfl.sync.down.b32 %r759, %r760, %r766, %r752, %r798;
	// end inline asm
	// begin inline asm
	shfl.sync.down.b32 %r764, %r765, %r766, %r752, %r798;
	// end inline asm
	add.s32 	%r808, %r412, 2;
	setp.gt.s32 	%p133, %r808, %r752;
	setp.eq.s32 	%p134, %r760, 0;
	selp.b32 	%r809, %r764, 0, %p134;
	selp.b32 	%r810, 0, %r759, %p133;
	add.s32 	%r770, %r760, %r810;
	selp.b32 	%r811, 0, %r809, %p133;
	add.s32 	%r775, %r811, %r765;
	mov.b32 	%r776, 4;
	// begin inline asm
	shfl.sync.down.b32 %r769, %r770, %r776, %r752, %r798;
	// end inline asm
	// begin inline asm
	shfl.sync.down.b32 %r774, %r775, %r776, %r752, %r798;
	// end inline asm
	add.s32 	%r812, %r412, 4;
	setp.gt.s32 	%p135, %r812, %r752;
	setp.eq.s32 	%p136, %r770, 0;
	selp.b32 	%r813, %r774, 0, %p136;
	selp.b32 	%r814, 0, %r769, %p135;
	add.s32 	%r780, %r770, %r814;
	selp.b32 	%r815, 0, %r813, %p135;
	add.s32 	%r785, %r775, %r815;
	mov.b32 	%r786, 8;
	// begin inline asm
	shfl.sync.down.b32 %r779, %r780, %r786, %r752, %r798;
	// end inline asm
	// begin inline asm
	shfl.sync.down.b32 %r784, %r785, %r786, %r752, %r798;
	// end inline asm
	add.s32 	%r816, %r412, 8;
	setp.gt.s32 	%p137, %r816, %r752;
	setp.eq.s32 	%p138, %r780, 0;
	selp.b32 	%r817, %r784, 0, %p138;
	selp.b32 	%r818, 0, %r779, %p137;
	add.s32 	%r790, %r780, %r818;
	selp.b32 	%r819, 0, %r817, %p137;
	add.s32 	%r795, %r785, %r819;
	mov.b32 	%r796, 16;
	// begin inline asm
	shfl.sync.down.b32 %r789, %r790, %r796, %r752, %r798;
	// end inline asm
	// begin inline asm
	shfl.sync.down.b32 %r794, %r795, %r796, %r752, %r798;
	// end inline asm
	setp.gt.s32 	%p139, %r330, %r752;
	setp.eq.s32 	%p140, %r790, 0;
	selp.b32 	%r820, %r794, 0, %p140;
	selp.b32 	%r821, 0, %r789, %p139;
	selp.b32 	%r822, 0, %r820, %p139;
	add.s32 	%r823, %r795, %r822;
	add.s32 	%r824, %r821, %r1791;
	add.s32 	%r337, %r824, %r790;
	setp.eq.s32 	%p141, %r1791, 0;
	selp.b32 	%r825, %r823, 0, %p141;
	add.s32 	%r1792, %r825, %r1792;
	add.s32 	%r1793, %r1793, -32;
	mov.u32 	%r1791, %r337;
	bra.uni 	$L__BB1_228;
$L__BB1_232:
	setp.ne.s32 	%p96, %r272, 0;
	@%p96 bra 	$L__BB1_234;
	add.s32 	%r670, %r1791, %r325;
	setp.eq.s32 	%p97, %r325, 0;
	selp.b32 	%r671, %r1792, 0, %p97;
	add.s32 	%r672, %r671, %r326;
	mov.b64 	%rd65, {%r670, %r672};
	add.s64 	%rd64, %rd29, 512;
	mov.b64 	%rd66, 101;
	// begin inline asm
	st.relaxed.gpu.v2.u64 [%rd64], {%rd65, %rd66};
	// end inline asm
	st.shared.u32 	[_ZN6thrust24THRUST_300001_SM_1000_NS8cuda_cub4core6detail5shmemE+100], %r1791;
	st.shared.v2.u32 	[_ZN6thrust24THRUST_300001_SM_1000_NS8cuda_cub4core6detail5shmemE+104], {%r1792, %r670};
	st.shared.u32 	[_ZN6thrust24THRUST_300001_SM_1000_NS8cuda_cub4core6detail5shmemE+112], %r672;
$L__BB1_234:
	setp.ne.s32 	%p98, %r412, 0;
	@%p98 bra 	$L__BB1_236;
	st.shared.v2.u32 	[_ZN6thrust24THRUST_300001_SM_1000_NS8cuda_cub4core6detail5shmemE+72], {%r1791, %r1792};
	mov.u32 	%r1794, %r1791;
	mov.u32 	%r1795, %r1792;
$L__BB1_236:
	setp.eq.s32 	%p99, %r272, 0;
	bar.sync 	0;
	@%p99 bra 	$L__BB1_238;
	ld.shared.v2.u32 	{%r673, %r674}, [_ZN6thrust24THRUST_300001_SM_1000_NS8cuda_cub4core6detail5shmemE+72];
	add.s32 	%r342, %r673, %r1794;
	setp.eq.s32 	%p100, %r1794, 0;
	selp.b32 	%r675, %r674, 0, %p100;
	add.s32 	%r1795, %r675, %r1795;
	mov.u32 	%r1794, %r342;
$L__BB1_238:
	selp.u32 	%r676, 1, 0, %p9;
	add.s32 	%r346, %r1794, %r676;
	selp.b32 	%r677, 0, %r1795, %p9;
	add.s32 	%r347, %r677, %r307;
	selp.u32 	%r678, 1, 0, %p10;
	add.s32 	%r679, %r678, %r676;
	add.s32 	%r348, %r679, %r1794;
	selp.b32 	%r680, 0, %r347, %p10;
	add.s32 	%r349, %r308, %r680;
	selp.u32 	%r681, 1, 0, %p11;
	add.s32 	%r350, %r348, %r681;
	selp.b32 	%r682, 0, %r349, %p11;
	add.s32 	%r351, %r309, %r682;
	selp.u32 	%r683, 1, 0, %p12;
	add.s32 	%r352, %r350, %r683;
	selp.b32 	%r684, 0, %r351, %p12;
	add.s32 	%r353, %r310, %r684;
	selp.u32 	%r685, 1, 0, %p13;
	add.s32 	%r354, %r352, %r685;
	selp.b32 	%r686, 0, %r353, %p13;
	add.s32 	%r355, %r311, %r686;
	selp.u32 	%r687, 1, 0, %p14;
	add.s32 	%r356, %r354, %r687;
	selp.b32 	%r688, 0, %r355, %p14;
	add.s32 	%r357, %r312, %r688;
	selp.u32 	%r689, 1, 0, %p15;
	add.s32 	%r358, %r356, %r689;
	selp.b32 	%r690, 0, %r357, %p15;
	add.s32 	%r359, %r313, %r690;
	selp.u32 	%r691, 1, 0, %p16;
	add.s32 	%r360, %r358, %r691;
	selp.b32 	%r692, 0, %r359, %p16;
	add.s32 	%r361, %r314, %r692;
	ld.shared.v2.u32 	{%r362, %r363}, [_ZN6thrust24THRUST_300001_SM_1000_NS8cuda_cub4core6detail5shmemE+112];
	ld.shared.u32 	%r1805, [_ZN6thrust24THRUST_300001_SM_1000_NS8cuda_cub4core6detail5shmemE+108];
	ld.shared.u32 	%r365, [_ZN6thrust24THRUST_300001_SM_1000_NS8cuda_cub4core6detail5shmemE+100];
	setp.lt.s32 	%p101, %r363, 257;
	@%p101 bra 	$L__BB1_264;
	bar.sync 	0;
	not.pred 	%p111, %p9;
	@%p111 bra 	$L__BB1_241;
	sub.s32 	%r693, %r1794, %r365;
	shl.b32 	%r694, %r693, 3;
	mov.u32 	%r695, _ZN6thrust24THRUST_300001_SM_1000_NS8cuda_cub4core6detail5shmemE;
	add.s32 	%r696, %r695, %r694;
	st.shared.v2.u32 	[%r696], {%r1790, %r1795};
$L__BB1_241:
	not.pred 	%p112, %p10;
	@%p112 bra 	$L__BB1_243;
	sub.s32 	%r697, %r346, %r365;
	shl.b32 	%r698, %r697, 3;
	mov.u32 	%r699, _ZN6thrust24THRUST_300001_SM_1000_NS8cuda_cub4core6detail5shmemE;
	add.s32 	%r700, %r699, %r698;
	st.shared.v2.u32 	[%r700], {%r296, %r347};
$L__BB1_243:
	not.pred 	%p113, %p11;
	@%p113 bra 	$L__BB1_245;
	sub.s32 	%r701, %r348, %r365;
	shl.b32 	%r702, %r701, 3;
	mov.u32 	%r703, _ZN6thrust24THRUST_300001_SM_1000_NS8cuda_cub4core6detail5shmemE;
	add.s32 	%r704, %r703, %r702;
	st.shared.v2.u32 	[%r704], {%r297, %r349};
$L__BB1_245:
	not.pred 	%p114, %p12;
	@%p114 bra 	$L__BB1_247;
	sub.s32 	%r705, %r350, %r365;
	shl.b32 	%r706, %r705, 3;
	mov.u32 	%r707, _ZN6thrust24THRUST_300001_SM_1000_NS8cuda_cub4core6detail5shmemE;
	add.s32 	%r708, %r707, %r706;
	st.shared.v2.u32 	[%r708], {%r298, %r351};
$L__BB1_247:
	not.pred 	%p115, %p13;
	@%p115 bra 	$L__BB1_249;
	sub.s32 	%r709, %r352, %r365;
	shl.b32 	%r710, %r709, 3;
	mov.u32 	%r711, _ZN6thrust24THRUST_300001_SM_1000_NS8cuda_cub4core6detail5shmemE;
	add.s32 	%r712, %r711, %r710;
	st.shared.v2.u32 	[%r712], {%r299, %r353};
$L__BB1_249:
	not.pred 	%p116, %p14;
	@%p116 bra 	$L__BB1_251;
	sub.s32 	%r713, %r354, %r365;
	shl.b32 	%r714, %r713, 3;
	mov.u32 	%r715, _ZN6thrust24THRUST_300001_SM_1000_NS8cuda_cub4core6detail5shmemE;
	add.s32 	%r716, %r715, %r714;
	st.shared.v2.u32 	[%r716], {%r300, %r355};
$L__BB1_251:
	not.pred 	%p117, %p15;
	@%p117 bra 	$L__BB1_253;
	sub.s32 	%r717, %r356, %r365;
	shl.b32 	%r718, %r717, 3;
	mov.u32 	%r719, _ZN6thrust24THRUST_300001_SM_1000_NS8cuda_cub4core6detail5shmemE;
	add.s32 	%r720, %r719, %r718;
	st.shared.v2.u32 	[%r720], {%r301, %r357};
$L__BB1_253:
	not.pred 	%p118, %p16;
	@%p118 bra 	$L__BB1_255;
	sub.s32 	%r721, %r358, %r365;
	shl.b32 	%r722, %r721, 3;
	mov.u32 	%r723, _ZN6thrust24THRUST_300001_SM_1000_NS8cuda_cub4core6detail5shmemE;
	add.s32 	%r724, %r723, %r722;
	st.shared.v2.u32 	[%r724], {%r302, %r359};
$L__BB1_255:
	not.pred 	%p119, %p17;
	@%p119 bra 	$L__BB1_257;
	sub.s32 	%r725, %r360, %r365;
	shl.b32 	%r726, %r725, 3;
	mov.u32 	%r727, _ZN6thrust24THRUST_300001_SM_1000_NS8cuda_cub4core6detail5shmemE;
	add.s32 	%r728, %r727, %r726;
	st.shared.v2.u32 	[%r728], {%r303, %r361};
$L__BB1_257:
	bar.sync 	0;
	setp.ge.s32 	%p120, %r272, %r363;
	@%p120 bra 	$L__BB1_282;
	not.b32 	%r729, %r272;
	add.s32 	%r366, %r363, %r729;
	and.b32  	%r730, %r366, 768;
	setp.eq.s32 	%p121, %r730, 768;
	mov.u32 	%r1804, %r272;
	@%p121 bra 	$L__BB1_261;
	shr.u32 	%r731, %r366, 8;
	add.s32 	%r732, %r731, 1;
	and.b32  	%r733, %r732, 3;
	shl.b32 	%r734, %r272, 3;
	mov.u32 	%r735, _ZN6thrust24THRUST_300001_SM_1000_NS8cuda_cub4core6detail5shmemE;
	add.s32 	%r736, %r734, %r735;
	add.s32 	%r1800, %r736, 4;
	add.s32 	%r1799, %r272, %r365;
	neg.s32 	%r1798, %r733;
	shl.b32 	%r737, %r732, 8;
	and.b32  	%r738, %r737, 768;
	add.s32 	%r1804, %r272, %r738;
$L__BB1_260:
	.pragma "nounroll";
	mul.wide.s32 	%rd85, %r1799, 4;
	add.s64 	%rd86, %rd3, %rd85;
	ld.shared.u32 	%r739, [%r1800];
	st.global.u32 	[%rd86], %r739;
	add.s32 	%r1800, %r1800, 2048;
	add.s32 	%r1799, %r1799, 256;
	add.s32 	%r1798, %r1798, 1;
	setp.ne.s32 	%p122, %r1798, 0;
	@%p122 bra 	$L__BB1_260;
$L__BB1_261:
	setp.lt.u32 	%p123, %r366, 768;
	@%p123 bra 	$L__BB1_282;
	add.s64 	%rd37, %rd3, 2048;
	add.s32 	%r1803, %r1804, %r365;
	shl.b32 	%r740, %r1804, 3;
	mov.u32 	%r741, _ZN6thrust24THRUST_300001_SM_1000_NS8cuda_cub4core6detail5shmemE;
	add.s32 	%r742, %r740, %r741;
	add.s32 	%r1802, %r742, 4100;
$L__BB1_263:
	mul.wide.s32 	%rd87, %r1803, 4;
	add.s64 	%rd88, %rd37, %rd87;
	ld.shared.u32 	%r743, [%r1802+-4096];
	st.global.u32 	[%rd88+-2048], %r743;
	ld.shared.u32 	%r744, [%r1802+-2048];
	st.global.u32 	[%rd88+-1024], %r744;
	ld.shared.u32 	%r745, [%r1802];
	st.global.u32 	[%rd88], %r745;
	ld.shared.u32 	%r746, [%r1802+2048];
	st.global.u32 	[%rd88+1024], %r746;
	add.s32 	%r1804, %r1804, 1024;
	add.s32 	%r1803, %r1803, 1024;
	add.s32 	%r1802, %r1802, 8192;
	setp.lt.s32 	%p124, %r1804, %r363;
	@%p124 bra 	$L__BB1_263;
	bra.uni 	$L__BB1_282;
$L__BB1_264:
	not.pred 	%p102, %p9;
	@%p102 bra 	$L__BB1_266;
	mul.wide.s32 	%rd67, %r1794, 4;
	add.s64 	%rd68, %rd3, %rd67;
	st.global.u32 	[%rd68], %r1795;
$L__BB1_266:
	not.pred 	%p103, %p10;
	@%p103 bra 	$L__BB1_268;
	mul.wide.s32 	%rd69, %r346, 4;
	add.s64 	%rd70, %rd3, %rd69;
	st.global.u32 	[%rd70], %r347;
$L__BB1_268:
	not.pred 	%p104, %p11;
	@%p104 bra 	$L__BB1_270;
	mul.wide.s32 	%rd71, %r348, 4;
	add.s64 	%rd72, %rd3, %rd71;
	st.global.u32 	[%rd72], %r349;
$L__BB1_270:
	not.pred 	%p105, %p12;
	@%p105 bra 	$L__BB1_272;
	mul.wide.s32 	%rd73, %r350, 4;
	add.s64 	%rd74, %rd3, %rd73;
	st.global.u32 	[%rd74], %r351;
$L__BB1_272:
	not.pred 	%p106, %p13;
	@%p106 bra 	$L__BB1_274;
	mul.wide.s32 	%rd75, %r352, 4;
	add.s64 	%rd76, %rd3, %rd75;
	st.global.u32 	[%rd76], %r353;
$L__BB1_274:
	not.pred 	%p107, %p14;
	@%p107 bra 	$L__BB1_276;
	mul.wide.s32 	%rd77, %r354, 4;
	add.s64 	%rd78, %rd3, %rd77;
	st.global.u32 	[%rd78], %r355;
$L__BB1_276:
	not.pred 	%p108, %p15;
	@%p108 bra 	$L__BB1_278;
	mul.wide.s32 	%rd79, %r356, 4;
	add.s64 	%rd80, %rd3, %rd79;
	st.global.u32 	[%rd80], %r357;
$L__BB1_278:
	not.pred 	%p109, %p16;
	@%p109 bra 	$L__BB1_280;
	mul.wide.s32 	%rd81, %r358, 4;
	add.s64 	%rd82, %rd3, %rd81;
	st.global.u32 	[%rd82], %r359;
$L__BB1_280:
	not.pred 	%p110, %p17;
	@%p110 bra 	$L__BB1_282;
	mul.wide.s32 	%rd83, %r360, 4;
	add.s64 	%rd84, %rd3, %rd83;
	st.global.u32 	[%rd84], %r361;
$L__BB1_282:
	setp.ne.s32 	%p125, %r272, 255;
	@%p125 bra 	$L__BB1_286;
	setp.ne.s32 	%p126, %r4, 2304;
	@%p126 bra 	$L__BB1_285;
	mul.wide.s32 	%rd89, %r1805, 4;
	add.s64 	%rd90, %rd3, %rd89;
	st.global.u32 	[%rd90], %r362;
	add.s32 	%r1805, %r1805, 1;
$L__BB1_285:
	ld.param.u64 	%rd221, [_ZN6thrust24THRUST_300001_SM_1000_NS8cuda_cub4core6detail13_kernel_agentINS1_15__reduce_by_key16ReduceByKeyAgentINS0_6detail15normal_iteratorINS0_10device_ptrIiEEEENS0_17constant_iteratorIiNS0_11use_defaultESD_EENS0_16discard_iteratorISD_EESB_N4cuda3std3__48equal_toIiEENSJ_4plusIiEEPiiEEJSB_SE_SG_SB_SO_N3cub18CUB_300001_SM_100024ReduceByKeyScanTileStateIiiLb1EEESL_SN_iiEEEvDpT0__param_4];
	cvta.to.global.u64 	%rd91, %rd221;
	st.global.u32 	[%rd91], %r1805;
$L__BB1_286:
	ret;

}
	// .globl	_ZN6thrust24THRUST_300001_SM_1000_NS8cuda_cub4core6detail13_kernel_agentINS1_15__reduce_by_key9InitAgentIN3cub18CUB_300001_SM_100024ReduceByKeyScanTileStateIilLb1EEElPlEEJSA_lSB_EEEvDpT0_
.visible .entry _ZN6thrust24THRUST_300001_SM_1000_NS8cuda_cub4core6detail13_kernel_agentINS1_15__reduce_by_key9InitAgentIN3cub18CUB_300001_SM_100024ReduceByKeyScanTileStateIilLb1EEElPlEEJSA_lSB_EEEvDpT0_(
	.param .align 8 .b8 _ZN6thrust24THRUST_300001_SM_1000_NS8cuda_cub4core6detail13_kernel_agentINS1_15__reduce_by_key9InitAgentIN3cub18CUB_300001_SM_100024ReduceByKeyScanTileStateIilLb1EEElPlEEJSA_lSB_EEEvDpT0__param_0[8],
	.param .u64 _ZN6thrust24THRUST_300001_SM_1000_NS8cuda_cub4core6detail13_kernel_agentINS1_15__reduce_by_key9InitAgentIN3cub18CUB_300001_SM_100024ReduceByKeyScanTileStateIilLb1EEElPlEEJSA_lSB_EEEvDpT0__param_1,
	.param .u64 .ptr .align 1 _ZN6thrust24THRUST_300001_SM_1000_NS8cuda_cub4core6detail13_kernel_agentINS1_15__reduce_by_key9InitAgentIN3cub18CUB_300001_SM_100024ReduceByKeyScanTileStateIilLb1EEElPlEEJSA_lSB_EEEvDpT0__param_2
)
.maxntid 128
{
	.reg .pred 	%p<6>;
	.reg .b32 	%r<16>;
	.reg .b64 	%rd<12>;

	ld.param.u64 	%rd3, [_ZN6thrust24THRUST_300001_SM_1000_NS8cuda_cub4core6detail13_kernel_agentINS1_15__reduce_by_key9InitAgentIN3cub18CUB_300001_SM_100024ReduceByKeyScanTileStateIilLb1EEElPlEEJSA_lSB_EEEvDpT0__param_0];
	ld.param.u32 	%r8, [_ZN6thrust24THRUST_300001_SM_1000_NS8cuda_cub4core6detail13_kernel_agentINS1_15__reduce_by_key9InitAgentIN3cub18CUB_300001_SM_100024ReduceByKeyScanTileStateIilLb1EEElPlEEJSA_lSB_EEEvDpT0__param_1];
	ld.param.u64 	%rd2, [_ZN6thrust24THRUST_300001_SM_1000_NS8cuda_cub4core6detail13_kernel_agentINS1_15__reduce_by_key9InitAgentIN3cub18CUB_300001_SM_100024ReduceByKeyScanTileStateIilLb1EEElPlEEJSA_lSB_EEEvDpT0__param_2];
	cvta.to.global.u64 	%rd1, %rd3;
	mov.u32 	%r1, %ctaid.x;
	mov.u32 	%r9, %ntid.x;
	mov.u32 	%r2, %tid.x;
	mad.lo.s32 	%r3, %r1, %r9, %r2;
	setp.ge.s32 	%p1, %r3, %r8;
	@%p1 bra 	$L__BB2_2;
	mul.wide.s32 	%rd4, %r3, 16;
	add.s64 	%rd5, %rd1, %rd4;
	mov.b64 	%rd6, 0;
	mov.b64 	%rd7, 425201762304;
	st.global.v2.u64 	[%rd5+512], {%rd7, %rd6};
$L__BB2_2:
	mov.b32 	%r15, 0;
	setp.ne.s32 	%p2, %r1, 0;
	setp.gt.u32 	%p3, %r2, 31;
	or.pred  	%p4, %p2, %p3;
	@%p4 bra 	$L__BB2_4;
	mul.wide.u32 	%rd8, %r2, 16;
	add.s64 	%rd9, %rd1, %rd8;
	st.global.v4.u32 	[%rd9], {%r15, %r15, %r15, %r15};
$L__BB2_4:
	or.b32  	%r14, %r1, %r2;
	setp.ne.s32 	%p5, %r14, 0;
	@%p5 bra 	$L__BB2_6;
	cvta.to.global.u64 	%rd10, %rd2;
	mov.b64 	%rd11, 0;
	st.global.u64 	[%rd10], %rd11;
$L__BB2_6:
	ret;

}
	// .globl	_ZN6thrust24THRUST_300001_SM_1000_NS8cuda_cub4core6detail13_kernel_agentINS1_15__reduce_by_key16ReduceByKeyAgentINS0_6detail15normal_iteratorINS0_10device_ptrIiEEEENS0_17constant_iteratorIiNS0_11use_defaultESD_EENS0_16discard_iteratorISD_EESB_N4cuda3std3__48equal_toIiEENSJ_4plusIiEEPllEEJSB_SE_SG_SB_SO_N3cub18CUB_300001_SM_100024ReduceByKeyScanTileStateIilLb1EEESL_SN_llEEEvDpT0_
.visible .entry _ZN6thrust24THRUST_300001_SM_1000_NS8cuda_cub4core6detail13_kernel_agentINS1_15__reduce_by_key16ReduceByKeyAgentINS0_6detail15normal_iteratorINS0_10device_ptrIiEEEENS0_17constant_iteratorIiNS0_11use_defaultESD_EENS0_16discard_iteratorISD_EESB_N4cuda3std3__48equal_toIiEENSJ_4plusIiEEPllEEJSB_SE_SG_SB_SO_N3cub18CUB_300001_SM_100024ReduceByKeyScanTileStateIilLb1EEESL_SN_llEEEvDpT0_(
	.param .align 8 .b8 _ZN6thrust24THRUST_300001_SM_1000_NS8cuda_cub4core6detail13_kernel_agentINS1_15__reduce_by_key16ReduceByKeyAgentINS0_6detail15normal_iteratorINS0_10device_ptrIiEEEENS0_17constant_iteratorIiNS0_11use_defaultESD_EENS0_16discard_iteratorISD_EESB_N4cuda3std3__48equal_toIiEENSJ_4plusIiEEPllEEJSB_SE_SG_SB_SO_N3cub18CUB_300001_SM_100024ReduceByKeyScanTileStateIilLb1EEESL_SN_llEEEvDpT0__param_0[8],
	.param .align 8 .b8 _ZN6thrust24THRUST_300001_SM_1000_NS8cuda_cub4core6detail13_kernel_agentINS1_15__reduce_by_key16ReduceByKeyAgentINS0_6detail15normal_iteratorINS0_10device_ptrIiEEEENS0_17constant_iteratorIiNS0_11use_defaultESD_EENS0_16discard_iteratorISD_EESB_N4cuda3std3__48equal_toIiEENSJ_4plusIiEEPllEEJSB_SE_SG_SB_SO_N3cub18CUB_300001_SM_100024ReduceByKeyScanTileStateIilLb1EEESL_SN_llEEEvDpT0__param_1[16],
	.param .align 8 .b8 _ZN6thrust24THRUST_300001_SM_1000_NS8cuda_cub4core6detail13_kernel_agentINS1_15__reduce_by_key16ReduceByKeyAgentINS0_6detail15normal_iteratorINS0_10device_ptrIiEEEENS0_17constant_iteratorIiNS0_11use_defaultESD_EENS0_16discard_iteratorISD_EESB_N4cuda3std3__48equal_toIiEENSJ_4plusIiEEPllEEJSB_SE_SG_SB_SO_N3cub18CUB_300001_SM_100024ReduceByKeyScanTileStateIilLb1EEESL_SN_llEEEvDpT0__param_2[16],
	.param .align 8 .b8 _ZN6thrust24THRUST_300001_SM_1000_NS8cuda_cub4core6detail13_kernel_agentINS1_15__reduce_by_key16ReduceByKeyAgentINS0_6detail15normal_iteratorINS0_10device_ptrIiEEEENS0_17constant_iteratorIiNS0_11use_defaultESD_EENS0_16discard_iteratorISD_EESB_N4cuda3std3__48equal_toIiEENSJ_4plusIiEEPllEEJSB_SE_SG_SB_SO_N3cub18CUB_300001_SM_100024ReduceByKeyScanTileStateIilLb1EEESL_SN_llEEEvDpT0__param_3[8],
	.param .u64 .ptr .align 1 _ZN6thrust24THRUST_300001_SM_1000_NS8cuda_cub4core6detail13_kernel_agentINS1_15__reduce_by_key16ReduceByKeyAgentINS0_6detail15normal_iteratorINS0_10device_ptrIiEEEENS0_17constant_iteratorIiNS0_11use_defaultESD_EENS0_16discard_iteratorISD_EESB_N4cuda3std3__48equal_toIiEENSJ_4plusIiEEPllEEJSB_SE_SG_SB_SO_N3cub18CUB_300001_SM_100024ReduceByKeyScanTileStateIilLb1EEESL_SN_llEEEvDpT0__param_4,
	.param .align 8 .b8 _ZN6thrust24THRUST_300001_SM_1000_NS8cuda_cub4core6detail13_kernel_agentINS1_15__reduce_by_key16ReduceByKeyAgentINS0_6detail15normal_iteratorINS0_10device_ptrIiEEEENS0_17constant_iteratorIiNS0_11use_defaultESD_EENS0_16discard_iteratorISD_EESB_N4cuda3std3__48equal_toIiEENSJ_4plusIiEEPllEEJSB_SE_SG_SB_SO_N3cub18CUB_300001_SM_100024ReduceByKeyScanTileStateIilLb1EEESL_SN_llEEEvDpT0__param_5[8],
	.param .align 1 .b8 _ZN6thrust24THRUST_300001_SM_1000_NS8cuda_cub4core6detail13_kernel_agentINS1_15__reduce_by_key16ReduceByKeyAgentINS0_6detail15normal_iteratorINS0_10device_ptrIiEEEENS0_17constant_iteratorIiNS0_11use_defaultESD_EENS0_16discard_iteratorISD_EESB_N4cuda3std3__48equal_toIiEENSJ_4plusIiEEPllEEJSB_SE_SG_SB_SO_N3cub18CUB_300001_SM_100024ReduceByKeyScanTileStateIilLb1EEESL_SN_llEEEvDpT0__param_6[1],
	.param .align 1 .b8 _ZN6thrust24THRUST_300001_SM_1000_NS8cuda_cub4core6detail13_kernel_agentINS1_15__reduce_by_key16ReduceByKeyAgentINS0_6detail15normal_iteratorINS0_10device_ptrIiEEEENS0_17constant_iteratorIiNS0_11use_defaultESD_EENS0_16discard_iteratorISD_EESB_N4cuda3std3__48equal_toIiEENSJ_4plusIiEEPllEEJSB_SE_SG_SB_SO_N3cub18CUB_300001_SM_100024ReduceByKeyScanTileStateIilLb1EEESL_SN_llEEEvDpT0__param_7[1],
	.param .u64 _ZN6thrust24THRUST_300001_SM_1000_NS8cuda_cub4core6detail13_kernel_agentINS1_15__reduce_by_key16ReduceByKeyAgentINS0_6detail15normal_iteratorINS0_10device_ptrIiEEEENS0_17constant_iteratorIiNS0_11use_defaultESD_EENS0_16discard_iteratorISD_EESB_N4cuda3std3__48equal_toIiEENSJ_4plusIiEEPllEEJSB_SE_SG_SB_SO_N3cub18CUB_300001_SM_100024ReduceByKeyScanTileStateIilLb1EEESL_SN_llEEEvDpT0__param_8,
	.param .u64 _ZN6thrust24THRUST_300001_SM_1000_NS8cuda_cub4core6detail13_kernel_agentINS1_15__reduce_by_key16ReduceByKeyAgentINS0_6detail15normal_iteratorINS0_10device_ptrIiEEEENS0_17constant_iteratorIiNS0_11use_defaultESD_EENS0_16discard_iteratorISD_EESB_N4cuda3std3__48equal_toIiEENSJ_4plusIiEEPllEEJSB_SE_SG_SB_SO_N3cub18CUB_300001_SM_100024ReduceByKeyScanTileStateIilLb1EEESL_SN_llEEEvDpT0__param_9
)
.maxntid 256
{
	.reg .pred 	%p<405>;
	.reg .b32 	%r<1990>;
	.reg .b64 	%rd<710>;

	ld.param.u64 	%rd2, [_ZN6thrust24THRUST_300001_SM_1000_NS8cuda_cub4core6detail13_kernel_agentINS1_15__reduce_by_key16ReduceByKeyAgentINS0_6detail15normal_iteratorINS0_10device_ptrIiEEEENS0_17constant_iteratorIiNS0_11use_defaultESD_EENS0_16discard_iteratorISD_EESB_N4cuda3std3__48equal_toIiEENSJ_4plusIiEEPllEEJSB_SE_SG_SB_SO_N3cub18CUB_300001_SM_100024ReduceByKeyScanTileStateIilLb1EEESL_SN_llEEEvDpT0__param_5];
	ld.param.u64 	%rd3, [_ZN6thrust24THRUST_300001_SM_1000_NS8cuda_cub4core6detail13_kernel_agentINS1_15__reduce_by_key16ReduceByKeyAgentINS0_6detail15normal_iteratorINS0_10device_ptrIiEEEENS0_17constant_iteratorIiNS0_11use_defaultESD_EENS0_16discard_iteratorISD_EESB_N4cuda3std3__48equal_toIiEENSJ_4plusIiEEPllEEJSB_SE_SG_SB_SO_N3cub18CUB_300001_SM_100024ReduceByKeyScanTileStateIilLb1EEESL_SN_llEEEvDpT0__param_0];
	ld.param.u32 	%r1, [_ZN6thrust24THRUST_300001_SM_1000_NS8cuda_cub4core6detail13_kernel_agentINS1_15__reduce_by_key16ReduceByKeyAgentINS0_6detail15normal_iteratorINS0_10device_ptrIiEEEENS0_17constant_iteratorIiNS0_11use_defaultESD_EENS0_16discard_iteratorISD_EESB_N4cuda3std3__48equal_toIiEENSJ_4plusIiEEPllEEJSB_SE_SG_SB_SO_N3cub18CUB_300001_SM_100024ReduceByKeyScanTileStateIilLb1EEESL_SN_llEEEvDpT0__param_1+8];
	ld.param.u64 	%rd205, [_ZN6thrust24THRUST_300001_SM_1000_NS8cuda_cub4core6detail13_kernel_agentINS1_15__reduce_by_key16ReduceByKeyAgentINS0_6detail15normal_iteratorINS0_10device_ptrIiEEEENS0_17constant_iteratorIiNS0_11use_defaultESD_EENS0_16discard_iteratorISD_EESB_N4cuda3std3__48equal_toIiEENSJ_4plusIiEEPllEEJSB_SE_SG_SB_SO_N3cub18CUB_300001_SM_100024ReduceByKeyScanTileStateIilLb1EEESL_SN_llEEEvDpT0__param_3];
	ld.param.u64 	%rd203, [_ZN6thrust24THRUST_300001_SM_1000_NS8cuda_cub4core6detail13_kernel_agentINS1_15__reduce_by_key16ReduceByKeyAgentINS0_6detail15normal_iteratorINS0_10device_ptrIiEEEENS0_17constant_iteratorIiNS0_11use_defaultESD_EENS0_16discard_iteratorISD_EESB_N4cuda3std3__48equal_toIiEENSJ_4plusIiEEPllEEJSB_SE_SG_SB_SO_N3cub18CUB_300001_SM_100024ReduceByKeyScanTileStateIilLb1EEESL_SN_llEEEvDpT0__param_4];
	ld.param.u64 	%rd204, [_ZN6thrust24THRUST_300001_SM_1000_NS8cuda_cub4core6detail13_kernel_agentINS1_15__reduce_by_key16ReduceByKeyAgentINS0_6detail15normal_iteratorINS0_10device_ptrIiEEEENS0_17constant_iteratorIiNS0_11use_defaultESD_EENS0_16discard_iteratorISD_EESB_N4cuda3std3__48equal_toIiEENSJ_4plusIiEEPllEEJSB_SE_SG_SB_SO_N3cub18CUB_300001_SM_100024ReduceByKeyScanTileStateIilLb1EEESL_SN_llEEEvDpT0__param_8];
	cvta.to.global.u64 	%rd1, %rd203;
	cvta.to.global.u64 	%rd4, %rd205;
	mov.u32 	%r2, %ctaid.x;
	mul.wide.u32 	%rd5, %r2, 2304;
	sub.s64 	%rd6, %rd204, %rd5;
	setp.lt.s64 	%p18, %rd6, 2305;
	@%p18 bra 	$L__BB3_142;
	setp.ne.s32 	%p225, %r2, 0;
	@%p225 bra 	$L__BB3_52;
	mov.u32 	%r3, %tid.x;
	and.b32  	%r1685, %r3, 31;
	and.b32  	%r1686, %r3, 992;
	mul.lo.s32 	%r1687, %r1686, 9;
	or.b32  	%r1688, %r1687, %r1685;
	cvt.u64.u32 	%rd582, %r1688;
	add.s64 	%rd583, %rd5, %rd582;
	shl.b64 	%rd584, %rd583, 2;
	add.s64 	%rd572, %rd3, %rd584;
	// begin inline asm
	ld.global.nc.u32 %r1674, [%rd572];
	// end inline asm
	add.s64 	%rd573, %rd572, 128;
	// begin inline asm
	ld.global.nc.u32 %r1675, [%rd573];
	// end inline asm
	add.s64 	%rd574, %rd572, 256;
	// begin inline asm
	ld.global.nc.u32 %r1676, [%rd574];
	// end inline asm
	add.s64 	%rd575, %rd572, 384;
	// begin inline asm
	ld.global.nc.u32 %r1677, [%rd575];
	// end inline asm
	add.s64 	%rd576, %rd572, 512;
	// begin inline asm
	ld.global.nc.u32 %r1678, [%rd576];
	// end inline asm
	add.s64 	%rd577, %rd572, 640;
	// begin inline asm
	ld.global.nc.u32 %r1679, [%rd577];
	// end inline asm
	add.s64 	%rd578, %rd572, 768;
	// begin inline asm
	ld.global.nc.u32 %r1680, [%rd578];
	// end inline asm
	add.s64 	%rd579, %rd572, 896;
	// begin inline asm
	ld.global.nc.u32 %r1681, [%rd579];
	// end inline asm
	add.s64 	%rd580, %rd572, 1024;
	// begin inline asm
	ld.global.nc.u32 %r1682, [%rd580];
	// end inline asm
	// begin inline asm
	mov.u32 %r1683, %laneid;
	// end inline asm
	shr.u32 	%r5, %r3, 5;
	mad.lo.s32 	%r1689, %r5, 288, %r1683;
	shl.b32 	%r1690, %r1689, 2;
	mov.u32 	%r1691, _ZN6thrust24THRUST_300001_SM_1000_NS8cuda_cub4core6detail5shmemE;
	add.s32 	%r1692, %r1691, %r1690;
	st.shared.u32 	[%r1692], %r1674;
	st.shared.u32 	[%r1692+128], %r1675;
	st.shared.u32 	[%r1692+256], %r1676;
	st.shared.u32 	[%r1692+384], %r1677;
	st.shared.u32 	[%r1692+512], %r1678;
	st.shared.u32 	[%r1692+640], %r1679;
	st.shared.u32 	[%r1692+768], %r1680;
	st.shared.u32 	[%r1692+896], %r1681;
	st.shared.u32 	[%r1692+1024], %r1682;
	bar.warp.sync 	-1;
	shl.b32 	%r1693, %r1683, 5;
	add.s32 	%r1694, %r1692, %r1693;
	ld.shared.u32 	%r6, [%r1694];
	ld.shared.u32 	%r7, [%r1694+4];
	ld.shared.u32 	%r8, [%r1694+8];
	ld.shared.u32 	%r9, [%r1694+12];
	ld.shared.u32 	%r10, [%r1694+16];
	ld.shared.u32 	%r11, [%r1694+20];
	ld.shared.u32 	%r12, [%r1694+24];
	ld.shared.u32 	%r13, [%r1694+28];
	ld.shared.u32 	%r14, [%r1694+32];
	bar.sync 	0;
	st.shared.u32 	[%r1692], %r1;
	st.shared.u32 	[%r1692+128], %r1;
	st.shared.u32 	[%r1692+256], %r1;
	st.shared.u32 	[%r1692+384], %r1;
	st.shared.u32 	[%r1692+512], %r1;
	st.shared.u32 	[%r1692+640], %r1;
	st.shared.u32 	[%r1692+768], %r1;
	st.shared.u32 	[%r1692+896], %r1;
	st.shared.u32 	[%r1692+1024], %r1;
	bar.warp.sync 	-1;
	ld.shared.u32 	%r15, [%r1694];
	ld.shared.u32 	%r16, [%r1694+4];
	ld.shared.u32 	%r17, [%r1694+8];
	ld.shared.u32 	%r18, [%r1694+12];
	ld.shared.u32 	%r19, [%r1694+16];
	ld.shared.u32 	%r20, [%r1694+20];
	ld.shared.u32 	%r21, [%r1694+24];
	ld.shared.u32 	%r22, [%r1694+28];
	ld.shared.u32 	%r23, [%r1694+32];
	bar.sync 	0;
	shl.b32 	%r1695, %r3, 2;
	add.s32 	%r1696, %r1691, %r1695;
	add.s32 	%r24, %r1696, 1240;
	st.shared.u32 	[%r1696+1240], %r14;
	bar.sync 	0;
	setp.eq.s32 	%p335, %r3, 0;
	mov.b64 	%rd664, 0;
	@%p335 bra 	$L__BB3_4;
	ld.shared.u32 	%r1932, [%r24+-4];
	setp.ne.s32 	%p336, %r1932, %r6;
	selp.u64 	%rd664, 1, 0, %p336;
$L__BB3_4:
	setp.ne.s32 	%p337, %r6, %r7;
	selp.u64 	%rd585, 1, 0, %p337;
	setp.ne.s32 	%p338, %r7, %r8;
	selp.u64 	%rd586, 1, 0, %p338;
	setp.ne.s32 	%p339, %r8, %r9;
	selp.u64 	%rd587, 1, 0, %p339;
	setp.ne.s32 	%p340, %r9, %r10;
	selp.u64 	%rd588, 1, 0, %p340;
	setp.ne.s32 	%p341, %r10, %r11;
	selp.u64 	%rd589, 1, 0, %p341;
	setp.ne.s32 	%p342, %r11, %r12;
	selp.u64 	%rd590, 1, 0, %p342;
	setp.ne.s32 	%p343, %r12, %r13;
	selp.u64 	%rd591, 1, 0, %p343;
	setp.ne.s32 	%p344, %r13, %r14;
	selp.u64 	%rd592, 1, 0, %p344;
	add.s64 	%rd9, %rd664, %rd585;
	selp.b32 	%r1817, 0, %r15, %p337;
	add.s32 	%r1818, %r16, %r1817;
	add.s64 	%rd10, %rd9, %rd586;
	selp.b32 	%r1819, 0, %r1818, %p338;
	add.s32 	%r1820, %r17, %r1819;
	add.s64 	%rd11, %rd10, %rd587;
	selp.b32 	%r1821, 0, %r1820, %p339;
	add.s32 	%r1822, %r18, %r1821;
	add.s64 	%rd12, %rd11, %rd588;
	selp.b32 	%r1823, 0, %r1822, %p340;
	add.s32 	%r1824, %r19, %r1823;
	add.s64 	%rd13, %rd12, %rd589;
	selp.b32 	%r1825, 0, %r1824, %p341;
	add.s32 	%r1826, %r20, %r1825;
	add.s64 	%rd14, %rd13, %rd590;
	selp.b32 	%r1827, 0, %r1826, %p342;
	add.s32 	%r1828, %r21, %r1827;
	add.s64 	%rd15, %rd14, %rd591;
	selp.b32 	%r1829, 0, %r1828, %p343;
	add.s32 	%r1830, %r22, %r1829;
	add.s64 	%rd593, %rd15, %rd592;
	mov.b64 	{%r1698, %r1703}, %rd593;
	selp.b32 	%r1831, 0, %r1830, %p344;
	add.s32 	%r1708, %r23, %r1831;
	mov.b32 	%r1814, 1;
	mov.b32 	%r1815, 0;
	mov.b32 	%r1816, -1;
	// begin inline asm
	shfl.sync.up.b32 %r1697, %r1698, %r1814, %r1815, %r1816;
	// end inline asm
	// begin inline asm
	shfl.sync.up.b32 %r1702, %r1703, %r1814, %r1815, %r1816;
	// end inline asm
	mov.b64 	%rd594, {%r1697, %r1702};
	// begin inline asm
	shfl.sync.up.b32 %r1707, %r1708, %r1814, %r1815, %r1816;
	// end inline asm
	// begin inline asm
	shfl.sync.up.b32 %r1712, %r1713, %r1814, %r1815, %r1816;
	// end inline asm
	setp.eq.s64 	%p345, %rd593, 0;
	selp.b32 	%r1832, %r1707, 0, %p345;
	setp.lt.s32 	%p346, %r1683, 1;
	selp.b64 	%rd595, 0, %rd594, %p346;
	add.s64 	%rd596, %rd595, %rd593;
	mov.b64 	{%r1718, %r1723}, %rd596;
	selp.b32 	%r1833, 0, %r1832, %p346;
	add.s32 	%r1728, %r1833, %r1708;
	mov.b32 	%r1734, 2;
	// begin inline asm
	shfl.sync.up.b32 %r1717, %r1718, %r1734, %r1815, %r1816;
	// end inline asm
	// begin inline asm
	shfl.sync.up.b32 %r1722, %r1723, %r1734, %r1815, %r1816;
	// end inline asm
	mov.b64 	%rd597, {%r1717, %r1722};
	// begin inline asm
	shfl.sync.up.b32 %r1727, %r1728, %r1734, %r1815, %r1816;
	// end inline asm
	// begin inline asm
	shfl.sync.up.b32 %r1732, %r1733, %r1734, %r1815, %r1816;
	// end inline asm
	setp.eq.s64 	%p347, %rd596, 0;
	selp.b32 	%r1834, %r1727, 0, %p347;
	setp.lt.s32 	%p348, %r1683, 2;
	selp.b64 	%rd598, 0, %rd597, %p348;
	add.s64 	%rd599, %rd598, %rd596;
	mov.b64 	{%r1738, %r1743}, %rd599;
	selp.b32 	%r1835, 0, %r1834, %p348;
	add.s32 	%r1748, %r1835, %r1728;
	mov.b32 	%r1754, 4;
	// begin inline asm
	shfl.sync.up.b32 %r1737, %r1738, %r1754, %r1815, %r1816;
	// end inline asm
	// begin inline asm
	shfl.sync.up.b32 %r1742, %r1743, %r1754, %r1815, %r1816;
	// end inline asm
	mov.b64 	%rd600, {%r1737, %r1742};
	// begin inline asm
	shfl.sync.up.b32 %r1747, %r1748, %r1754, %r1815, %r1816;
	// end inline asm
	// begin inline asm
	shfl.sync.up.b32 %r1752, %r1753, %r1754, %r1815, %r1816;
	// end inline asm
	setp.eq.s64 	%p349, %rd599, 0;
	selp.b32 	%r1836, %r1747, 0, %p349;
	setp.lt.s32 	%p350, %r1683, 4;
	selp.b64 	%rd601, 0, %rd600, %p350;
	add.s64 	%rd602, %rd601, %rd599;
	mov.b64 	{%r1758, %r1763}, %rd602;
	selp.b32 	%r1837, 0, %r1836, %p350;
	add.s32 	%r1768, %r1837, %r1748;
	mov.b32 	%r1774, 8;
	// begin inline asm
	shfl.sync.up.b32 %r1757, %r1758, %r1774, %r1815, %r1816;
	// end inline asm
	// begin inline asm
	shfl.sync.up.b32 %r1762, %r1763, %r1774, %r1815, %r1816;
	// end inline asm
	mov.b64 	%rd603, {%r1757, %r1762};
	// begin inline asm
	shfl.sync.up.b32 %r1767, %r1768, %r1774, %r1815, %r1816;
	// end inline asm
	// begin inline asm
	shfl.sync.up.b32 %r1772, %r1773, %r1774, %r1815, %r1816;
	// end inline asm
	setp.eq.s64 	%p351, %rd602, 0;
	selp.b32 	%r1838, %r1767, 0, %p351;
	setp.lt.s32 	%p352, %r1683, 8;
	selp.b64 	%rd604, 0, %rd603, %p352;
	add.s64 	%rd605, %rd604, %rd602;
	mov.b64 	{%r1778, %r1783}, %rd605;
	selp.b32 	%r1839, 0, %r1838, %p352;
	add.s32 	%r1788, %r1839, %r1768;
	mov.b32 	%r1794, 16;
	// begin inline asm
	shfl.sync.up.b32 %r1777, %r1778, %r1794, %r1815, %r1816;
	// end inline asm
	// begin inline asm
	shfl.sync.up.b32 %r1782, %r1783, %r1794, %r1815, %r1816;
	// end inline asm
	mov.b64 	%rd606, {%r1777, %r1782};
	// begin inline asm
	shfl.sync.up.b32 %r1787, %r1788, %r1794, %r1815, %r1816;
	// end inline asm
	// begin inline asm
	shfl.sync.up.b32 %r1792, %r1793, %r1794, %r1815, %r1816;
	// end inline asm
	setp.eq.s64 	%p353, %rd605, 0;
	selp.b32 	%r1840, %r1787, 0, %p353;
	setp.lt.s32 	%p354, %r1683, 16;
	selp.b64 	%rd607, 0, %rd606, %p354;
	add.s64 	%rd16, %rd607, %rd605;
	mov.b64 	{%r1798, %r1803}, %rd16;
	selp.b32 	%r1841, 0, %r1840, %p354;
	add.s32 	%r1808, %r1841, %r1788;
	// begin inline asm
	shfl.sync.up.b32 %r1797, %r1798, %r1814, %r1815, %r1816;
	// end inline asm
	// begin inline asm
	shfl.sync.up.b32 %r1802, %r1803, %r1814, %r1815, %r1816;
	// end inline asm
	// begin inline asm
	shfl.sync.up.b32 %r1807, %r1808, %r1814, %r1815, %r1816;
	// end inline asm
	// begin inline asm
	shfl.sync.up.b32 %r1812, %r1813, %r1814, %r1815, %r1816;
	// end inline asm
	setp.ne.s32 	%p355, %r1683, 31;
	@%p355 bra 	$L__BB3_6;
	shl.b32 	%r1842, %r5, 4;
	mov.u32 	%r1843, _ZN6thrust24THRUST_300001_SM_1000_NS8cuda_cub4core6detail5shmemE;
	add.s32 	%r1844, %r1843, %r1842;
	st.shared.u64 	[%r1844], %rd16;
	st.shared.u32 	[%r1844+8], %r1808;
$L__BB3_6:
	mov.b64 	%rd608, {%r1797, %r1802};
	setp.ne.s32 	%p356, %r12, %r13;
	setp.ne.s32 	%p357, %r11, %r12;
	setp.ne.s32 	%p358, %r10, %r11;
	setp.ne.s32 	%p359, %r9, %r10;
	setp.ne.s32 	%p360, %r8, %r9;
	setp.ne.s32 	%p361, %r7, %r8;
	setp.ne.s32 	%p362, %r6, %r7;
	setp.ne.s32 	%p363, %r3, 0;
	bar.sync 	0;
	ld.shared.u64 	%rd609, [_ZN6thrust24THRUST_300001_SM_1000_NS8cuda_cub4core6detail5shmemE];
	ld.shared.u32 	%r1845, [_ZN6thrust24THRUST_300001_SM_1000_NS8cuda_cub4core6detail5shmemE+8];
	ld.shared.u64 	%rd610, [_ZN6thrust24THRUST_300001_SM_1000_NS8cuda_cub4core6detail5shmemE+16];
	ld.shared.u32 	%r1846, [_ZN6thrust24THRUST_300001_SM_1000_NS8cuda_cub4core6detail5shmemE+24];
	add.s64 	%rd611, %rd610, %rd609;
	setp.eq.s64 	%p364, %rd610, 0;
	selp.b32 	%r1847, %r1845, 0, %p364;
	add.s32 	%r1848, %r1847, %r1846;
	setp.eq.s32 	%p365, %r5, 2;
	selp.b64 	%rd612, %rd611, %rd609, %p365;
	selp.b32 	%r1849, %r1848, %r1845, %p365;
	ld.shared.u64 	%rd613, [_ZN6thrust24THRUST_300001_SM_1000_NS8cuda_cub4core6detail5shmemE+32];
	ld.shared.u32 	%r1850, [_ZN6thrust24THRUST_300001_SM_1000_NS8cuda_cub4core6detail5shmemE+40];
	add.s64 	%rd614, %rd613, %rd611;
	setp.eq.s64 	%p366, %rd613, 0;
	selp.b32 	%r1851, %r1848, 0, %p366;
	add.s32 	%r1852, %r1851, %r1850;
	setp.eq.s32 	%p367, %r5, 3;
	selp.b64 	%rd615, %rd614, %rd612, %p367;
	selp.b32 	%r1853, %r1852, %r1849, %p367;
	ld.shared.u64 	%rd616, [_ZN6thrust24THRUST_300001_SM_1000_NS8cuda_cub4core6detail5shmemE+48];
	ld.shared.u32 	%r1854, [_ZN6thrust24THRUST_300001_SM_1000_NS8cuda_cub4core6detail5shmemE+56];
	add.s64 	%rd617, %rd616, %rd614;
	setp.eq.s64 	%p368, %rd616, 0;
	selp.b32 	%r1855, %r1852, 0, %p368;
	add.s32 	%r1856, %r1855, %r1854;
	setp.eq.s32 	%p369, %r5, 4;
	selp.b64 	%rd618, %rd617, %rd615, %p369;
	selp.b32 	%r1857, %r1856, %r1853, %p369;
	ld.shared.u64 	%rd619, [_ZN6thrust24THRUST_300001_SM_1000_NS8cuda_cub4core6detail5shmemE+64];
	ld.shared.u32 	%r1858, [_ZN6thrust24THRUST_300001_SM_1000_NS8cuda_cub4core6detail5shmemE+72];
	add.s64 	%rd620, %rd619, %rd617;
	setp.eq.s64 	%p370, %rd619, 0;
	selp.b32 	%r1859, %r1856, 0, %p370;
	add.s32 	%r1860, %r1859, %r1858;
	setp.eq.s32 	%p371, %r5, 5;
	selp.b64 	%rd621, %rd620, %rd618, %p371;
	selp.b32 	%r1861, %r1860, %r1857, %p371;
	ld.shared.u64 	%rd622, [_ZN6thrust24THRUST_300001_SM_1000_NS8cuda_cub4core6detail5shmemE+80];
	ld.shared.u32 	%r1862, [_ZN6thrust24THRUST_300001_SM_1000_NS8cuda_cub4core6detail5shmemE+88];
	add.s64 	%rd623, %rd622, %rd620;
	setp.eq.s64 	%p372, %rd622, 0;
	selp.b32 	%r1863, %r1860, 0, %p372;
	add.s32 	%r1864, %r1863, %r1862;
	setp.eq.s32 	%p373, %r5, 6;
	selp.b64 	%rd624, %rd623, %rd621, %p373;
	selp.b32 	%r1865, %r1864, %r1861, %p373;
	ld.shared.u64 	%rd625, [_ZN6thrust24THRUST_300001_SM_1000_NS8cuda_cub4core6detail5shmemE+96];
	ld.shared.u32 	%r1866, [_ZN6thrust24THRUST_300001_SM_1000_NS8cuda_cub4core6detail5shmemE+104];
	add.s64 	%rd626, %rd625, %rd623;
	setp.eq.s64 	%p374, %rd625, 0;
	selp.b32 	%r1867, %r1864, 0, %p374;
	add.s32 	%r1868, %r1867, %r1866;
	setp.eq.s32 	%p375, %r5, 7;
	selp.b64 	%rd627, %rd626, %rd624, %p375;
	selp.b32 	%r1869, %r1868, %r1865, %p375;
	ld.shared.u64 	%rd628, [_ZN6thrust24THRUST_300001_SM_1000_NS8cuda_cub4core6detail5shmemE+112];
	ld.shared.u32 	%r1870, [_ZN6thrust24THRUST_300001_SM_1000_NS8cuda_cub4core6detail5shmemE+120];
	add.s64 	%rd17, %rd628, %rd626;
	setp.eq.s64 	%p376, %rd628, 0;
	selp.b32 	%r1871, %r1868, 0, %p376;
	add.s32 	%r31, %r1871, %r1870;
	setp.lt.u32 	%p377, %r3, 32;
	selp.b64 	%rd629, 0, %rd627, %p377;
	selp.b32 	%r1872, 0, %r1869, %p377;
	setp.eq.s64 	%p378, %rd608, 0;
	selp.b32 	%r1873, %r1872, 0, %p378;
	add.s32 	%r1874, %r1873, %r1807;
	setp.eq.s32 	%p379, %r1683, 0;
	selp.b32 	%r32, %r1872, %r1874, %p379;
	selp.b64 	%rd630, 0, %rd608, %p379;
	add.s64 	%rd18, %rd629, %rd630;
	add.s64 	%rd19, %rd18, %rd664;
	setp.eq.s64 	%p380, %rd664, 0;
	selp.b32 	%r1875, %r32, 0, %p380;
	add.s32 	%r33, %r1875, %r15;
	add.s64 	%rd20, %rd9, %rd18;
	selp.b32 	%r1876, 0, %r33, %p362;
	add.s32 	%r34, %r16, %r1876;
	add.s64 	%rd21, %rd10, %rd18;
	selp.b32 	%r1877, 0, %r34, %p361;
	add.s32 	%r35, %r17, %r1877;
	add.s64 	%rd22, %rd11, %rd18;
	selp.b32 	%r1878, 0, %r35, %p360;
	add.s32 	%r36, %r18, %r1878;
	add.s64 	%rd23, %rd12, %rd18;
	selp.b32 	%r1879, 0, %r36, %p359;
	add.s32 	%r37, %r19, %r1879;
	add.s64 	%rd24, %rd13, %rd18;
	selp.b32 	%r1880, 0, %r37, %p358;
	add.s32 	%r38, %r20, %r1880;
	add.s64 	%rd25, %rd14, %rd18;
	selp.b32 	%r1881, 0, %r38, %p357;
	add.s32 	%r39, %r21, %r1881;
	add.s64 	%rd26, %rd15, %rd18;
	selp.b32 	%r1882, 0, %r39, %p356;
	add.s32 	%r40, %r22, %r1882;
	@%p363 bra 	$L__BB3_8;
	mov.b32 	%r1883, 101;
	mov.b64 	%rd632, {%r31, %r1883};
	add.s64 	%rd631, %rd2, 512;
	// begin inline asm
	st.relaxed.gpu.v2.u64 [%rd631], {%rd632, %rd17};
	// end inline asm
$L__BB3_8:
	setp.lt.s64 	%p381, %rd17, 257;
	@%p381 bra 	$L__BB3_34;
	bar.sync 	0;
	@%p380 bra 	$L__BB3_11;
	cvt.u32.u64 	%r1884, %rd18;
	shl.b32 	%r1885, %r1884, 3;
	mov.u32 	%r1886, _ZN6thrust24THRUST_300001_SM_1000_NS8cuda_cub4core6detail5shmemE;
	add.s32 	%r1887, %r1886, %r1885;
	st.shared.v2.u32 	[%r1887], {%r1932, %r32};
$L__BB3_11:
	setp.eq.s32 	%p392, %r6, %r7;
	@%p392 bra 	$L__BB3_13;
	cvt.u32.u64 	%r1888, %rd19;
	shl.b32 	%r1889, %r1888, 3;
	mov.u32 	%r1890, _ZN6thrust24THRUST_300001_SM_1000_NS8cuda_cub4core6detail5shmemE;
	add.s32 	%r1891, %r1890, %r1889;
	st.shared.v2.u32 	[%r1891], {%r6, %r33};
$L__BB3_13:
	setp.eq.s32 	%p393, %r7, %r8;
	@%p393 bra 	$L__BB3_15;
	cvt.u32.u64 	%r1892, %rd20;
	shl.b32 	%r1893, %r1892, 3;
	mov.u32 	%r1894, _ZN6thrust24THRUST_300001_SM_1000_NS8cuda_cub4core6detail5shmemE;
	add.s32 	%r1895, %r1894, %r1893;
	st.shared.v2.u32 	[%r1895], {%r7, %r34};
$L__BB3_15:
	setp.eq.s32 	%p394, %r8, %r9;
	@%p394 bra 	$L__BB3_17;
	cvt.u32.u64 	%r1896, %rd21;
	shl.b32 	%r1897, %r1896, 3;
	mov.u32 	%r1898, _ZN6thrust24THRUST_300001_SM_1000_NS8cuda_cub4core6detail5shmemE;
	add.s32 	%r1899, %r1898, %r1897;
	st.shared.v2.u32 	[%r1899], {%r8, %r35};
$L__BB3_17:
	setp.eq.s32 	%p395, %r9, %r10;
	@%p395 bra 	$L__BB3_19;
	cvt.u32.u64 	%r1900, %rd22;
	shl.b32 	%r1901, %r1900, 3;
	mov.u32 	%r1902, _ZN6thrust24THRUST_300001_SM_1000_NS8cuda_cub4core6detail5shmemE;
	add.s32 	%r1903, %r1902, %r1901;
	st.shared.v2.u32 	[%r1903], {%r9, %r36};
$L__BB3_19:
	setp.eq.s32 	%p396, %r10, %r11;
	@%p396 bra 	$L__BB3_21;
	cvt.u32.u64 	%r1904, %rd23;
	shl.b32 	%r1905, %r1904, 3;
	mov.u32 	%r1906, _ZN6thrust24THRUST_300001_SM_1000_NS8cuda_cub4core6detail5shmemE;
	add.s32 	%r1907, %r1906, %r1905;
	st.shared.v2.u32 	[%r1907], {%r10, %r37};
$L__BB3_21:
	setp.eq.s32 	%p397, %r11, %r12;
	@%p397 bra 	$L__BB3_23;
	cvt.u32.u64 	%r1908, %rd24;
	shl.b32 	%r1909, %r1908, 3;
	mov.u32 	%r1910, _ZN6thrust24THRUST_300001_SM_1000_NS8cuda_cub4core6detail5shmemE;
	add.s32 	%r1911, %r1910, %r1909;
	st.shared.v2.u32 	[%r1911], {%r11, %r38};
$L__BB3_23:
	setp.eq.s32 	%p398, %r12, %r13;
	@%p398 bra 	$L__BB3_25;
	cvt.u32.u64 	%r1912, %rd25;
	shl.b32 	%r1913, %r1912, 3;
	mov.u32 	%r1914, _ZN6thrust24THRUST_300001_SM_1000_NS8cuda_cub4core6detail5shmemE;
	add.s32 	%r1915, %r1914, %r1913;
	st.shared.v2.u32 	[%r1915], {%r12, %r39};
$L__BB3_25:
	setp.eq.s32 	%p399, %r13, %r14;
	@%p399 bra 	$L__BB3_27;
	cvt.u32.u64 	%r1916, %rd26;
	shl.b32 	%r1917, %r1916, 3;
	mov.u32 	%r1918, _ZN6thrust24THRUST_300001_SM_1000_NS8cuda_cub4core6detail5shmemE;
	add.s32 	%r1919, %r1918, %r1917;
	st.shared.v2.u32 	[%r1919], {%r13, %r40};
$L__BB3_27:
	bar.sync 	0;
	cvt.u64.u32 	%rd668, %r3;
	setp.le.u64 	%p400, %rd17, %rd668;
	@%p400 bra 	$L__BB3_326;
	not.b64 	%rd652, %rd668;
	add.s64 	%rd28, %rd17, %rd652;
	shr.u64 	%rd653, %rd28, 8;
	add.s64 	%rd654, %rd653, 1;
	and.b64  	%rd665, %rd654, 3;
	and.b64  	%rd655, %rd28, 768;
	setp.eq.s64 	%p401, %rd655, 768;
	@%p401 bra 	$L__BB3_31;
	shl.b64 	%rd656, %rd668, 2;
	add.s64 	%rd666, %rd4, %rd656;
	shl.b32 	%r1920, %r3, 3;
	mov.u32 	%r1921, _ZN6thrust24THRUST_300001_SM_1000_NS8cuda_cub4core6detail5shmemE;
	add.s32 	%r1922, %r1920, %r1921;
	add.s32 	%r1933, %r1922, 4;
	shl.b64 	%rd657, %rd665, 8;
	add.s64 	%rd668, %rd657, %rd668;
$L__BB3_30:
	.pragma "nounroll";
	ld.shared.u32 	%r1923, [%r1933];
	st.global.u32 	[%rd666], %r1923;
	add.s64 	%rd666, %rd666, 1024;
	add.s32 	%r1933, %r1933, 2048;
	add.s64 	%rd665, %rd665, -1;
	setp.ne.s64 	%p402, %rd665, 0;
	@%p402 bra 	$L__BB3_30;
$L__BB3_31:
	setp.lt.u64 	%p403, %rd28, 768;
	@%p403 bra 	$L__BB3_326;
	mov.u32 	%r1926, _ZN6thrust24THRUST_300001_SM_1000_NS8cuda_cub4core6detail5shmemE;
$L__BB3_33:
	cvt.u32.u64 	%r1924, %rd668;
	shl.b32 	%r1925, %r1924, 3;
	add.s32 	%r1927, %r1926, %r1925;
	ld.shared.u32 	%r1928, [%r1927+4];
	shl.b64 	%rd658, %rd668, 2;
	add.s64 	%rd659, %rd4, %rd658;
	st.global.u32 	[%rd659], %r1928;
	ld.shared.u32 	%r1929, [%r1927+2052];
	and.b64  	%rd660, %rd658, 17179869180;
	add.s64 	%rd661, %rd4, %rd660;
	st.global.u32 	[%rd661+1024], %r1929;
	ld.shared.u32 	%r1930, [%r1927+4100];
	st.global.u32 	[%rd661+2048], %r1930;
	ld.shared.u32 	%r1931, [%r1927+6148];
	st.global.u32 	[%rd661+3072], %r1931;
	add.s64 	%rd662, %rd668, 1024;
	and.b64  	%rd668, %rd662, 4294967295;
	setp.gt.u64 	%p404, %rd17, %rd668;
	@%p404 bra 	$L__BB3_33;
	bra.uni 	$L__BB3_326;
$L__BB3_34:
	@%p380 bra 	$L__BB3_36;
	shl.b64 	%rd634, %rd18, 2;
	add.s64 	%rd635, %rd4, %rd634;
	st.global.u32 	[%rd635], %r32;
$L__BB3_36:
	setp.eq.s32 	%p383, %r6, %r7;
	@%p383 bra 	$L__BB3_38;
	shl.b64 	%rd636, %rd19, 2;
	add.s64 	%rd637, %rd4, %rd636;
	st.global.u32 	[%rd637], %r33;
$L__BB3_38:
	setp.eq.s32 	%p384, %r7, %r8;
	@%p384 bra 	$L__BB3_40;
	shl.b64 	%rd638, %rd20, 2;
	add.s64 	%rd639, %rd4, %rd638;
	st.global.u32 	[%rd639], %r34;
$L__BB3_40:
	setp.eq.s32 	%p385, %r8, %r9;
	@%p385 bra 	$L__BB3_42;
	shl.b64 	%rd640, %rd21, 2;
	add.s64 	%rd641, %rd4, %rd640;
	st.global.u32 	[%rd641], %r35;
$L__BB3_42:
	setp.eq.s32 	%p386, %r9, %r10;
	@%p386 bra 	$L__BB3_44;
	shl.b64 	%rd642, %rd22, 2;
	add.s64 	%rd643, %rd4, %rd642;
	st.global.u32 	[%rd643], %r36;
$L__BB3_44:
	setp.eq.s32 	%p387, %r10, %r11;
	@%p387 bra 	$L__BB3_46;
	shl.b64 	%rd644, %rd23, 2;
	add.s64 	%rd645, %rd4, %rd644;
	st.global.u32 	[%rd645], %r37;
$L__BB3_46:
	setp.eq.s32 	%p388, %r11, %r12;
	@%p388 bra 	$L__BB3_48;
	shl.b64 	%rd646, %rd24, 2;
	add.s64 	%rd647, %rd4, %rd646;
	st.global.u32 	[%rd647], %r38;
$L__BB3_48:
	setp.eq.s32 	%p389, %r12, %r13;
	@%p389 bra 	$L__BB3_50;
	shl.b64 	%rd648, %rd25, 2;
	add.s64 	%rd649, %rd4, %rd648;
	st.global.u32 	[%rd649], %r39;
$L__BB3_50:
	setp.eq.s32 	%p390, %r13, %r14;
	@%p390 bra 	$L__BB3_326;
	shl.b64 	%rd650, %rd26, 2;
	add.s64 	%rd651, %rd4, %rd650;
	st.global.u32 	[%rd651], %r40;
	bra.uni 	$L__BB3_326;
$L__BB3_52:
	mov.u32 	%r44, %tid.x;
	and.b32  	%r1174, %r44, 31;
	and.b32  	%r1175, %r44, 992;
	mul.lo.s32 	%r1176, %r1175, 9;
	or.b32  	%r1177, %r1176, %r1174;
	cvt.u64.u32 	%rd458, %r1177;
	add.s64 	%rd459, %rd5, %rd458;
	shl.b64 	%rd460, %rd459, 2;
	add.s64 	%rd449, %rd3, %rd460;
	// begin inline asm
	ld.global.nc.u32 %r1163, [%rd449];
	// end inline asm
	add.s64 	%rd450, %rd449, 128;
	// begin inline asm
	ld.global.nc.u32 %r1164, [%rd450];
	// end inline asm
	add.s64 	%rd451, %rd449, 256;
	// begin inline asm
	ld.global.nc.u32 %r1165, [%rd451];
	// end inline asm
	add.s64 	%rd452, %rd449, 384;
	// begin inline asm
	ld.global.nc.u32 %r1166, [%rd452];
	// end inline asm
	add.s64 	%rd453, %rd449, 512;
	// begin inline asm
	ld.global.nc.u32 %r1167, [%rd453];
	// end inline asm
	add.s64 	%rd454, %rd449, 640;
	// begin inline asm
	ld.global.nc.u32 %r1168, [%rd454];
	// end inline asm
	add.s64 	%rd455, %rd449, 768;
	// begin inline asm
	ld.global.nc.u32 %r1169, [%rd455];
	// end inline asm
	add.s64 	%rd456, %rd449, 896;
	// begin inline asm
	ld.global.nc.u32 %r1170, [%rd456];
	// end inline asm
	add.s64 	%rd457, %rd449, 1024;
	// begin inline asm
	ld.global.nc.u32 %r1171, [%rd457];
	// end inline asm
	// begin inline asm
	mov.u32 %r1172, %laneid;
	// end inline asm
	shr.u32 	%r46, %r44, 5;
	mad.lo.s32 	%r1178, %r46, 288, %r1172;
	shl.b32 	%r1179, %r1178, 2;
	mov.u32 	%r1180, _ZN6thrust24THRUST_300001_SM_1000_NS8cuda_cub4core6detail5shmemE;
	add.s32 	%r47, %r1180, %r1179;
	st.shared.u32 	[%r47], %r1163;
	st.shared.u32 	[%r47+128], %r1164;
	st.shared.u32 	[%r47+256], %r1165;
	st.shared.u32 	[%r47+384], %r1166;
	st.shared.u32 	[%r47+512], %r1167;
	st.shared.u32 	[%r47+640], %r1168;
	st.shared.u32 	[%r47+768], %r1169;
	st.shared.u32 	[%r47+896], %r1170;
	st.shared.u32 	[%r47+1024], %r1171;
	bar.warp.sync 	-1;
	shl.b32 	%r1181, %r1172, 5;
	add.s32 	%r48, %r47, %r1181;
	ld.shared.u32 	%r49, [%r48];
	ld.shared.u32 	%r50, [%r48+4];
	ld.shared.u32 	%r51, [%r48+8];
	ld.shared.u32 	%r52, [%r48+12];
	ld.shared.u32 	%r53, [%r48+16];
	ld.shared.u32 	%r54, [%r48+20];
	ld.shared.u32 	%r55, [%r48+24];
	ld.shared.u32 	%r56, [%r48+28];
	ld.shared.u32 	%r57, [%r48+32];
	setp.ne.s32 	%p226, %r44, 0;
	mov.b32 	%r1935, 0;
	@%p226 bra 	$L__BB3_54;
	shl.b64 	%rd462, %rd5, 2;
	add.s64 	%rd463, %rd3, %rd462;
	add.s64 	%rd461, %rd463, -4;
	// begin inline asm
	ld.global.nc.u32 %r1935, [%rd461];
	// end inline asm
$L__BB3_54:
	setp.eq.s32 	%p227, %r44, 0;
	bar.sync 	0;
	st.shared.u32 	[%r47], %r1;
	st.shared.u32 	[%r47+128], %r1;
	st.shared.u32 	[%r47+256], %r1;
	st.shared.u32 	[%r47+384], %r1;
	st.shared.u32 	[%r47+512], %r1;
	st.shared.u32 	[%r47+640], %r1;
	st.shared.u32 	[%r47+768], %r1;
	st.shared.u32 	[%r47+896], %r1;
	st.shared.u32 	[%r47+1024], %r1;
	bar.warp.sync 	-1;
	ld.shared.u32 	%r60, [%r48];
	ld.shared.u32 	%r61, [%r48+4];
	ld.shared.u32 	%r62, [%r48+8];
	ld.shared.u32 	%r63, [%r48+12];
	ld.shared.u32 	%r64, [%r48+16];
	ld.shared.u32 	%r65, [%r48+20];
	ld.shared.u32 	%r66, [%r48+24];
	ld.shared.u32 	%r67, [%r48+28];
	ld.shared.u32 	%r68, [%r48+32];
	bar.sync 	0;
	shl.b32 	%r1183, %r44, 2;
	add.s32 	%r1185, %r1180, %r1183;
	add.s32 	%r69, %r1185, 1240;
	st.shared.u32 	[%r1185+1240], %r57;
	bar.sync 	0;
	@%p227 bra 	$L__BB3_56;
	ld.shared.u32 	%r1935, [%r69+-4];
$L__BB3_56:
	setp.ne.s32 	%p228, %r1935, %r49;
	selp.u64 	%rd464, 1, 0, %p228;
	setp.ne.s32 	%p229, %r49, %r50;
	selp.u64 	%rd465, 1, 0, %p229;
	setp.ne.s32 	%p230, %r50, %r51;
	selp.u64 	%rd466, 1, 0, %p230;
	setp.ne.s32 	%p231, %r51, %r52;
	selp.u64 	%rd467, 1, 0, %p231;
	setp.ne.s32 	%p232, %r52, %r53;
	selp.u64 	%rd468, 1, 0, %p232;
	setp.ne.s32 	%p233, %r53, %r54;
	selp.u64 	%rd469, 1, 0, %p233;
	setp.ne.s32 	%p234, %r54, %r55;
	selp.u64 	%rd470, 1, 0, %p234;
	setp.ne.s32 	%p235, %r55, %r56;
	selp.u64 	%rd471, 1, 0, %p235;
	setp.ne.s32 	%p236, %r56, %r57;
	selp.u64 	%rd472, 1, 0, %p236;
	add.s64 	%rd39, %rd465, %rd464;
	selp.b32 	%r1306, 0, %r60, %p229;
	add.s32 	%r1307, %r61, %r1306;
	add.s64 	%rd40, %rd39, %rd466;
	selp.b32 	%r1308, 0, %r1307, %p230;
	add.s32 	%r1309, %r62, %r1308;
	add.s64 	%rd41, %rd40, %rd467;
	selp.b32 	%r1310, 0, %r1309, %p231;
	add.s32 	%r1311, %r63, %r1310;
	add.s64 	%rd42, %rd41, %rd468;
	selp.b32 	%r1312, 0, %r1311, %p232;
	add.s32 	%r1313, %r64, %r1312;
	add.s64 	%rd43, %rd42, %rd469;
	selp.b32 	%r1314, 0, %r1313, %p233;
	add.s32 	%r1315, %r65, %r1314;
	add.s64 	%rd44, %rd43, %rd470;
	selp.b32 	%r1316, 0, %r1315, %p234;
	add.s32 	%r1317, %r66, %r1316;
	add.s64 	%rd473, %rd44, %rd471;
	selp.b32 	%r1318, 0, %r1317, %p235;
	add.s32 	%r1319, %r67, %r1318;
	add.s64 	%rd474, %rd473, %rd472;
	mov.b64 	{%r1187, %r1192}, %rd474;
	selp.b32 	%r1320, 0, %r1319, %p236;
	add.s32 	%r1197, %r68, %r1320;
	mov.b32 	%r1303, 1;
	mov.b32 	%r1304, 0;
	mov.b32 	%r1305, -1;
	// begin inline asm
	shfl.sync.up.b32 %r1186, %r1187, %r1303, %r1304, %r1305;
	// end inline asm
	// begin inline asm
	shfl.sync.up.b32 %r1191, %r1192, %r1303, %r1304, %r1305;
	// end inline asm
	mov.b64 	%rd475, {%r1186, %r1191};
	// begin inline asm
	shfl.sync.up.b32 %r1196, %r1197, %r1303, %r1304, %r1305;
	// end inline asm
	// begin inline asm
	shfl.sync.up.b32 %r1201, %r1202, %r1303, %r1304, %r1305;
	// end inline asm
	setp.eq.s64 	%p237, %rd474, 0;
	selp.b32 	%r1321, %r1196, 0, %p237;
	setp.lt.s32 	%p238, %r1172, 1;
	selp.b64 	%rd476, 0, %rd475, %p238;
	add.s64 	%rd477, %rd476, %rd474;
	mov.b64 	{%r1207, %r1212}, %rd477;
	selp.b32 	%r1322, 0, %r1321, %p238;
	add.s32 	%r1217, %r1322, %r1197;
	mov.b32 	%r1223, 2;
	// begin inline asm
	shfl.sync.up.b32 %r1206, %r1207, %r1223, %r1304, %r1305;
	// end inline asm
	// begin inline asm
	shfl.sync.up.b32 %r1211, %r1212, %r1223, %r1304, %r1305;
	// end inline asm
	mov.b64 	%rd478, {%r1206, %r1211};
	// begin inline asm
	shfl.sync.up.b32 %r1216, %r1217, %r1223, %r1304, %r1305;
	// end inline asm
	// begin inline asm
	shfl.sync.up.b32 %r1221, %r1222, %r1223, %r1304, %r1305;
	// end inline asm
	setp.eq.s64 	%p239, %rd477, 0;
	selp.b32 	%r1323, %r1216, 0, %p239;
	setp.lt.s32 	%p240, %r1172, 2;
	selp.b64 	%rd479, 0, %rd478, %p240;
	add.s64 	%rd480, %rd479, %rd477;
	mov.b64 	{%r1227, %r1232}, %rd480;
	selp.b32 	%r1324, 0, %r1323, %p240;
	add.s32 	%r1237, %r1324, %r1217;
	mov.b32 	%r1243, 4;
	// begin inline asm
	shfl.sync.up.b32 %r1226, %r1227, %r1243, %r1304, %r1305;
	// end inline asm
	// begin inline asm
	shfl.sync.up.b32 %r1231, %r1232, %r1243, %r1304, %r1305;
	// end inline asm
	mov.b64 	%rd481, {%r1226, %r1231};
	// begin inline asm
	shfl.sync.up.b32 %r1236, %r1237, %r1243, %r1304, %r1305;
	// end inline asm
	// begin inline asm
	shfl.sync.up.b32 %r1241, %r1242, %r1243, %r1304, %r1305;
	// end inline asm
	setp.eq.s64 	%p241, %rd480, 0;
	selp.b32 	%r1325, %r1236, 0, %p241;
	setp.lt.s32 	%p242, %r1172, 4;
	selp.b64 	%rd482, 0, %rd481, %p242;
	add.s64 	%rd483, %rd482, %rd480;
	mov.b64 	{%r1247, %r1252}, %rd483;
	selp.b32 	%r1326, 0, %r1325, %p242;
	add.s32 	%r1257, %r1326, %r1237;
	mov.b32 	%r1263, 8;
	// begin inline asm
	shfl.sync.up.b32 %r1246, %r1247, %r1263, %r1304, %r1305;
	// end inline asm
	// begin inline asm
	shfl.sync.up.b32 %r1251, %r1252, %r1263, %r1304, %r1305;
	// end inline asm
	mov.b64 	%rd484, {%r1246, %r1251};
	// begin inline asm
	shfl.sync.up.b32 %r1256, %r1257, %r1263, %r1304, %r1305;
	// end inline asm
	// begin inline asm
	shfl.sync.up.b32 %r1261, %r1262, %r1263, %r1304, %r1305;
	// end inline asm
	setp.eq.s64 	%p243, %rd483, 0;
	selp.b32 	%r1327, %r1256, 0, %p243;
	setp.lt.s32 	%p244, %r1172, 8;
	selp.b64 	%rd485, 0, %rd484, %p244;
	add.s64 	%rd486, %rd485, %rd483;
	mov.b64 	{%r1267, %r1272}, %rd486;
	selp.b32 	%r1328, 0, %r1327, %p244;
	add.s32 	%r1277, %r1328, %r1257;
	mov.b32 	%r1283, 16;
	// begin inline asm
	shfl.sync.up.b32 %r1266, %r1267, %r1283, %r1304, %r1305;
	// end inline asm
	// begin inline asm
	shfl.sync.up.b32 %r1271, %r1272, %r1283, %r1304, %r1305;
	// end inline asm
	mov.b64 	%rd487, {%r1266, %r1271};
	// begin inline asm
	shfl.sync.up.b32 %r1276, %r1277, %r1283, %r1304, %r1305;
	// end inline asm
	// begin inline asm
	shfl.sync.up.b32 %r1281, %r1282, %r1283, %r1304, %r1305;
	// end inline asm
	setp.eq.s64 	%p245, %rd486, 0;
	selp.b32 	%r1329, %r1276, 0, %p245;
	setp.lt.s32 	%p246, %r1172, 16;
	selp.b64 	%rd488, 0, %rd487, %p246;
	add.s64 	%rd45, %rd488, %rd486;
	mov.b64 	{%r1287, %r1292}, %rd45;
	selp.b32 	%r1330, 0, %r1329, %p246;
	add.s32 	%r1297, %r1330, %r1277;
	// begin inline asm
	shfl.sync.up.b32 %r1286, %r1287, %r1303, %r1304, %r1305;
	// end inline asm
	// begin inline asm
	shfl.sync.up.b32 %r1291, %r1292, %r1303, %r1304, %r1305;
	// end inline asm
	mov.b64 	%rd680, {%r1286, %r1291};
	// begin inline asm
	shfl.sync.up.b32 %r1949, %r1297, %r1303, %r1304, %r1305;
	// end inline asm
	// begin inline asm
	shfl.sync.up.b32 %r1301, %r1302, %r1303, %r1304, %r1305;
	// end inline asm
	setp.ne.s32 	%p247, %r1172, 31;
	@%p247 bra 	$L__BB3_58;
	shl.b32 	%r1331, %r46, 4;
	mov.u32 	%r1332, _ZN6thrust24THRUST_300001_SM_1000_NS8cuda_cub4core6detail5shmemE;
	add.s32 	%r1333, %r1332, %r1331;
	st.shared.u64 	[%r1333], %rd45;
	st.shared.u32 	[%r1333+8], %r1297;
$L__BB3_58:
	bar.sync 	0;
	ld.shared.u64 	%rd489, [_ZN6thrust24THRUST_300001_SM_1000_NS8cuda_cub4core6detail5shmemE];
	ld.shared.u32 	%r1334, [_ZN6thrust24THRUST_300001_SM_1000_NS8cuda_cub4core6detail5shmemE+8];
	ld.shared.u64 	%rd490, [_ZN6thrust24THRUST_300001_SM_1000_NS8cuda_cub4core6detail5shmemE+16];
	ld.shared.u32 	%r1335, [_ZN6thrust24THRUST_300001_SM_1000_NS8cuda_cub4core6detail5shmemE+24];
	add.s64 	%rd491, %rd490, %rd489;
	setp.eq.s64 	%p248, %rd490, 0;
	selp.b32 	%r1336, %r1334, 0, %p248;
	add.s32 	%r1337, %r1336, %r1335;
	setp.eq.s32 	%p249, %r46, 2;
	selp.b64 	%rd492, %rd491, %rd489, %p249;
	selp.b32 	%r1338, %r1337, %r1334, %p249;
	ld.shared.u64 	%rd493, [_ZN6thrust24THRUST_300001_SM_1000_NS8cuda_cub4core6detail5shmemE+32];
	ld.shared.u32 	%r1339, [_ZN6thrust24THRUST_300001_SM_1000_NS8cuda_cub4core6detail5shmemE+40];
	add.s64 	%rd494, %rd493, %rd491;
	setp.eq.s64 	%p250, %rd493, 0;
	selp.b32 	%r1340, %r1337, 0, %p250;
	add.s32 	%r1341, %r1340, %r1339;
	setp.eq.s32 	%p251, %r46, 3;
	selp.b64 	%rd495, %rd494, %rd492, %p251;
	selp.b32 	%r1342, %r1341, %r1338, %p251;
	ld.shared.u64 	%rd496, [_ZN6thrust24THRUST_300001_SM_1000_NS8cuda_cub4core6detail5shmemE+48];
	ld.shared.u32 	%r1343, [_ZN6thrust24THRUST_300001_SM_1000_NS8cuda_cub4core6detail5shmemE+56];
	add.s64 	%rd497, %rd496, %rd494;
	setp.eq.s64 	%p252, %rd496, 0;
	selp.b32 	%r1344, %r1341, 0, %p252;
	add.s32 	%r1345, %r1344, %r1343;
	setp.eq.s32 	%p253, %r46, 4;
	selp.b64 	%rd498, %rd497, %rd495, %p253;
	selp.b32 	%r1346, %r1345, %r1342, %p253;
	ld.shared.u64 	%rd499, [_ZN6thrust24THRUST_300001_SM_1000_NS8cuda_cub4core6detail5shmemE+64];
	ld.shared.u32 	%r1347, [_ZN6thrust24THRUST_300001_SM_1000_NS8cuda_cub4core6detail5shmemE+72];
	add.s64 	%rd500, %rd499, %rd497;
	setp.eq.s64 	%p254, %rd499, 0;
	selp.b32 	%r1348, %r1345, 0, %p254;
	add.s32 	%r1349, %r1348, %r1347;
	setp.eq.s32 	%p255, %r46, 5;
	selp.b64 	%rd501, %rd500, %rd498, %p255;
	selp.b32 	%r1350, %r1349, %r1346, %p255;
	ld.shared.u64 	%rd502, [_ZN6thrust24THRUST_300001_SM_1000_NS8cuda_cub4core6detail5shmemE+80];
	ld.shared.u32 	%r1351, [_ZN6thrust24THRUST_300001_SM_1000_NS8cuda_cub4core6detail5shmemE+88];
	add.s64 	%rd503, %rd502, %rd500;
	setp.eq.s64 	%p256, %rd502, 0;
	selp.b32 	%r1352, %r1349, 0, %p256;
	add.s32 	%r1353, %r1352, %r1351;
	setp.eq.s32 	%p257, %r46, 6;
	selp.b64 	%rd504, %rd503, %rd501, %p257;
	selp.b32 	%r1354, %r1353, %r1350, %p257;
	ld.shared.u64 	%rd505, [_ZN6thrust24THRUST_300001_SM_1000_NS8cuda_cub4core6detail5shmemE+96];
	ld.shared.u32 	%r1355, [_ZN6thrust24THRUST_300001_SM_1000_NS8cuda_cub4core6detail5shmemE+104];
	add.s64 	%rd506, %rd505, %rd503;
	setp.eq.s64 	%p258, %rd505, 0;
	selp.b32 	%r1356, %r1353, 0, %p258;
	add.s32 	%r1357, %r1356, %r1355;
	setp.eq.s32 	%p259, %r46, 7;
	selp.b64 	%rd47, %rd506, %rd504, %p259;
	selp.b32 	%r74, %r1357, %r1354, %p259;
	ld.shared.u64 	%rd507, [_ZN6thrust24THRUST_300001_SM_1000_NS8cuda_cub4core6detail5shmemE+112];
	ld.shared.u32 	%r1358, [_ZN6thrust24THRUST_300001_SM_1000_NS8cuda_cub4core6detail5shmemE+120];
	add.s64 	%rd48, %rd507, %rd506;
	setp.eq.s64 	%p260, %rd507, 0;
	selp.b32 	%r1359, %r1357, 0, %p260;
	add.s32 	%r75, %r1359, %r1358;
	setp.lt.u32 	%p261, %r44, 32;
	@%p261 bra 	$L__BB3_60;
	setp.eq.s64 	%p262, %rd680, 0;
	selp.b32 	%r1360, %r74, 0, %p262;
	add.s32 	%r1361, %r1360, %r1949;
	setp.eq.s32 	%p263, %r1172, 0;
	selp.b64 	%rd508, 0, %rd680, %p263;
	add.s64 	%rd680, %rd47, %rd508;
	selp.b32 	%r1949, %r74, %r1361, %p263;
	bra.uni 	$L__BB3_96;
$L__BB3_60:
	setp.ne.s32 	%p264, %r44, 0;
	mul.wide.u32 	%rd509, %r2, 16;
	add.s64 	%rd50, %rd2, %rd509;
	@%p264 bra 	$L__BB3_62;
	st.shared.u64 	[_ZN6thrust24THRUST_300001_SM_1000_NS8cuda_cub4core6detail5shmemE+200], %rd48;
	st.shared.u32 	[_ZN6thrust24THRUST_300001_SM_1000_NS8cuda_cub4core6detail5shmemE+208], %r75;
	mov.b32 	%r1362, 100;
	mov.b64 	%rd511, {%r75, %r1362};
	add.s64 	%rd510, %rd50, 512;
	// begin inline asm
	st.relaxed.gpu.v2.u64 [%rd510], {%rd511, %rd48};
	// end inline asm
$L__BB3_62:
	not.b32 	%r77, %r44;
	mov.u32 	%r1363, %nctaid.x;
	setp.gt.u32 	%p265, %r1363, 499;
	@%p265 bra 	$L__BB3_64;
	membar.cta;
	bra.uni 	$L__BB3_65;
$L__BB3_64:
	mov.b32 	%r1364, 450;
	// begin inline asm
	nanosleep.u32 %r1364;
	// end inline asm
$L__BB3_65:
	mul.wide.s32 	%rd513, %r77, 16;
	add.s64 	%rd514, %rd50, %rd513;
	add.s64 	%rd51, %rd514, 512;
$L__BB3_66:
	// begin inline asm
	ld.relaxed.gpu.v2.u64 {%rd515, %rd670}, [%rd51];
	// end inline asm
	mov.b64 	{%r1937, %r1942}, %rd515;
	setp.eq.s32 	%p266, %r1942, 99;
	mov.b32 	%r1365, -1;
	vote.sync.any.pred 	%p267, %p266, %r1365;
	@%p267 bra 	$L__BB3_66;
	setp.eq.s32 	%p268, %r1942, 101;
	mov.b32 	%r1387, -1;
	vote.sync.ballot.b32 	%r1388, %p268, %r1387;
	// begin inline asm
	mov.u32 %r1367, %lanemask_ge;
	// end inline asm
	and.b32  	%r1389, %r1388, %r1367;
	or.b32  	%r1390, %r1389, -2147483648;
	add.s32 	%r1391, %r1390, -1;
	not.b32 	%r1392, %r1390;
	and.b32  	%r1393, %r1392, %r1391;
	popc.b32 	%r81, %r1393;
	mov.b64 	{%r1369, %r1374}, %rd670;
	mov.b32 	%r1385, 1;
	// begin inline asm
	shfl.sync.down.b32 %r1368, %r1369, %r1385, %r81, %r1387;
	// end inline asm
	// begin inline asm
	shfl.sync.down.b32 %r1373, %r1374, %r1385, %r81, %r1387;
	// end inline asm
	// begin inline asm
	shfl.sync.down.b32 %r1378, %r1937, %r1385, %r81, %r1387;
	// end inline asm
	// begin inline asm
	shfl.sync.down.b32 %r1383, %r1384, %r1385, %r81, %r1387;
	// end inline asm
	setp.ge.s32 	%p270, %r1172, %r81;
	@%p270 bra 	$L__BB3_69;
	mov.b64 	%rd518, {%r1368, %r1373};
	add.s64 	%rd53, %rd670, %rd518;
	setp.eq.s64 	%p271, %rd670, 0;
	selp.b32 	%r1394, %r1378, 0, %p271;
	add.s32 	%r1937, %r1394, %r1937;
	mov.u64 	%rd670, %rd53;
$L__BB3_69:
	mov.b64 	{%r1396, %r1401}, %rd670;
	mov.b32 	%r1412, 2;
	mov.b32 	%r1414, -1;
	// begin inline asm
	shfl.sync.down.b32 %r1395, %r1396, %r1412, %r81, %r1414;
	// end inline asm
	// begin inline asm
	shfl.sync.down.b32 %r1400, %r1401, %r1412, %r81, %r1414;
	// end inline asm
	// begin inline asm
	shfl.sync.down.b32 %r1405, %r1937, %r1412, %r81, %r1414;
	// end inline asm
	// begin inline asm
	shfl.sync.down.b32 %r1410, %r1411, %r1412, %r81, %r1414;
	// end inline asm
	add.s32 	%r90, %r1172, 2;
	setp.gt.s32 	%p272, %r90, %r81;
	@%p272 bra 	$L__BB3_71;
	mov.b64 	%rd519, {%r1395, %r1400};
	add.s64 	%rd55, %rd670, %rd519;
	setp.eq.s64 	%p273, %rd670, 0;
	selp.b32 	%r1415, %r1405, 0, %p273;
	add.s32 	%r1937, %r1415, %r1937;
	mov.u64 	%rd670, %rd55;
$L__BB3_71:
	mov.b64 	{%r1417, %r1422}, %rd670;
	mov.b32 	%r1433, 4;
	mov.b32 	%r1435, -1;
	// begin inline asm
	shfl.sync.down.b32 %r1416, %r1417, %r1433, %r81, %r1435;
	// end inline asm
	// begin inline asm
	shfl.sync.down.b32 %r1421, %r1422, %r1433, %r81, %r1435;
	// end inline asm
	// begin inline asm
	shfl.sync.down.b32 %r1426, %r1937, %r1433, %r81, %r1435;
	// end inline asm
	// begin inline asm
	shfl.sync.down.b32 %r1431, %r1432, %r1433, %r81, %r1435;
	// end inline asm
	add.s32 	%r96, %r1172, 4;
	setp.gt.s32 	%p274, %r96, %r81;
	@%p274 bra 	$L__BB3_73;
	mov.b64 	%rd520, {%r1416, %r1421};
	add.s64 	%rd57, %rd670, %rd520;
	setp.eq.s64 	%p275, %rd670, 0;
	selp.b32 	%r1436, %r1426, 0, %p275;
	add.s32 	%r1937, %r1436, %r1937;
	mov.u64 	%rd670, %rd57;
$L__BB3_73:
	mov.b64 	{%r1438, %r1443}, %rd670;
	mov.b32 	%r1454, 8;
	mov.b32 	%r1456, -1;
	// begin inline asm
	shfl.sync.down.b32 %r1437, %r1438, %r1454, %r81, %r1456;
	// end inline asm
	// begin inline asm
	shfl.sync.down.b32 %r1442, %r1443, %r1454, %r81, %r1456;
	// end inline asm
	// begin inline asm
	shfl.sync.down.b32 %r1447, %r1937, %r1454, %r81, %r1456;
	// end inline asm
	// begin inline asm
	shfl.sync.down.b32 %r1452, %r1453, %r1454, %r81, %r1456;
	// end inline asm
	add.s32 	%r102, %r1172, 8;
	setp.gt.s32 	%p276, %r102, %r81;
	@%p276 bra 	$L__BB3_75;
	mov.b64 	%rd521, {%r1437, %r1442};
	add.s64 	%rd59, %rd670, %rd521;
	setp.eq.s64 	%p277, %rd670, 0;
	selp.b32 	%r1457, %r1447, 0, %p277;
	add.s32 	%r1937, %r1457, %r1937;
	mov.u64 	%rd670, %rd59;
$L__BB3_75:
	mov.b64 	{%r1459, %r1464}, %rd670;
	mov.b32 	%r1475, 16;
	mov.b32 	%r1477, -1;
	// begin inline asm
	shfl.sync.down.b32 %r1458, %r1459, %r1475, %r81, %r1477;
	// end inline asm
	// begin inline asm
	shfl.sync.down.b32 %r1463, %r1464, %r1475, %r81, %r1477;
	// end inline asm
	// begin inline asm
	shfl.sync.down.b32 %r1468, %r1937, %r1475, %r81, %r1477;
	// end inline asm
	// begin inline asm
	shfl.sync.down.b32 %r1473, %r1474, %r1475, %r81, %r1477;
	// end inline asm
	add.s32 	%r108, %r1172, 16;
	setp.gt.s32 	%p278, %r108, %r81;
	@%p278 bra 	$L__BB3_77;
	mov.b64 	%rd522, {%r1458, %r1463};
	add.s64 	%rd61, %rd670, %rd522;
	setp.eq.s64 	%p279, %rd670, 0;
	selp.b32 	%r1478, %r1468, 0, %p279;
	add.s32 	%r1937, %r1478, %r1937;
	mov.u64 	%rd670, %rd61;
$L__BB3_77:
	add.s32 	%r1943, %r2, %r77;
	add.s64 	%rd63, %rd2, 512;
$L__BB3_78:
	setp.ne.s32 	%p280, %r1942, 101;
	mov.b32 	%r1479, -1;
	vote.sync.all.pred 	%p281, %p280, %r1479;
	not.pred 	%p282, %p281;
	@%p282 bra 	$L__BB3_92;
	mul.wide.s32 	%rd562, %r1943, 16;
	add.s64 	%rd563, %rd63, %rd562;
	add.s64 	%rd65, %rd563, -512;
$L__BB3_80:
	// begin inline asm
	ld.relaxed.gpu.v2.u64 {%rd564, %rd676}, [%rd65];
	// end inline asm
	mov.b64 	{%r1945, %r1942}, %rd564;
	setp.eq.s32 	%p320, %r1942, 99;
	mov.b32 	%r1560, -1;
	vote.sync.any.pred 	%p321, %p320, %r1560;
	@%p321 bra 	$L__BB3_80;
	setp.eq.s32 	%p322, %r1942, 101;
	mov.b32 	%r1581, -1;
	vote.sync.ballot.b32 	%r1582, %p322, %r1581;
	and.b32  	%r1583, %r1582, %r1367;
	or.b32  	%r1584, %r1583, -2147483648;
	add.s32 	%r1585, %r1584, -1;
	not.b32 	%r1586, %r1584;
	and.b32  	%r1587, %r1586, %r1585;
	popc.b32 	%r117, %r1587;
	mov.b64 	{%r1563, %r1568}, %rd676;
	mov.b32 	%r1579, 1;
	// begin inline asm
	shfl.sync.down.b32 %r1562, %r1563, %r1579, %r117, %r1581;
	// end inline asm
	// begin inline asm
	shfl.sync.down.b32 %r1567, %r1568, %r1579, %r117, %r1581;
	// end inline asm
	// begin inline asm
	shfl.sync.down.b32 %r1572, %r1945, %r1579, %r117, %r1581;
	// end inline asm
	// begin inline asm
	shfl.sync.down.b32 %r1577, %r1578, %r1579, %r117, %r1581;
	// end inline asm
	setp.ge.s32 	%p324, %r1172, %r117;
	@%p324 bra 	$L__BB3_83;
	mov.b64 	%rd567, {%r1562, %r1567};
	add.s64 	%rd67, %rd676, %rd567;
	setp.eq.s64 	%p325, %rd676, 0;
	selp.b32 	%r1588, %r1572, 0, %p325;
	add.s32 	%r1945, %r1588, %r1945;
	mov.u64 	%rd676, %rd67;
$L__BB3_83:
	mov.b64 	{%r1590, %r1595}, %rd676;
	mov.b32 	%r1606, 2;
	mov.b32 	%r1608, -1;
	// begin inline asm
	shfl.sync.down.b32 %r1589, %r1590, %r1606, %r117, %r1608;
	// end inline asm
	// begin inline asm
	shfl.sync.down.b32 %r1594, %r1595, %r1606, %r117, %r1608;
	// end inline asm
	// begin inline asm
	shfl.sync.down.b32 %r1599, %r1945, %r1606, %r117, %r1608;
	// end inline asm
	// begin inline asm
	shfl.sync.down.b32 %r1604, %r1605, %r1606, %r117, %r1608;
	// end inline asm
	setp.gt.s32 	%p326, %r90, %r117;
	@%p326 bra 	$L__BB3_85;
	mov.b64 	%rd568, {%r1589, %r1594};
	add.s64 	%rd69, %rd676, %rd568;
	setp.eq.s64 	%p327, %rd676, 0;
	selp.b32 	%r1609, %r1599, 0, %p327;
	add.s32 	%r1945, %r1609, %r1945;
	mov.u64 	%rd676, %rd69;
$L__BB3_85:
	mov.b64 	{%r1611, %r1616}, %rd676;
	mov.b32 	%r1627, 4;
	mov.b32 	%r1629, -1;
	// begin inline asm
	shfl.sync.down.b32 %r1610, %r1611, %r1627, %r117, %r1629;
	// end inline asm
	// begin inline asm
	shfl.sync.down.b32 %r1615, %r1616, %r1627, %r117, %r1629;
	// end inline asm
	// begin inline asm
	shfl.sync.down.b32 %r1620, %r1945, %r1627, %r117, %r1629;
	// end inline asm
	// begin inline asm
	shfl.sync.down.b32 %r1625, %r1626, %r1627, %r117, %r1629;
	// end inline asm
	setp.gt.s32 	%p328, %r96, %r117;
	@%p328 bra 	$L__BB3_87;
	mov.b64 	%rd569, {%r1610, %r1615};
	add.s64 	%rd71, %rd676, %rd569;
	setp.eq.s64 	%p329, %rd676, 0;
	selp.b32 	%r1630, %r1620, 0, %p329;
	add.s32 	%r1945, %r1630, %r1945;
	mov.u64 	%rd676, %rd71;
$L__BB3_87:
	mov.b64 	{%r1632, %r1637}, %rd676;
	mov.b32 	%r1648, 8;
	mov.b32 	%r1650, -1;
	// begin inline asm
	shfl.sync.down.b32 %r1631, %r1632, %r1648, %r117, %r1650;
	// end inline asm
	// begin inline asm
	shfl.sync.down.b32 %r1636, %r1637, %r1648, %r117, %r1650;
	// end inline asm
	// begin inline asm
	shfl.sync.down.b32 %r1641, %r1945, %r1648, %r117, %r1650;
	// end inline asm
	// begin inline asm
	shfl.sync.down.b32 %r1646, %r1647, %r1648, %r117, %r1650;
	// end inline asm
	setp.gt.s32 	%p330, %r102, %r117;
	@%p330 bra 	$L__BB3_89;
	mov.b64 	%rd570, {%r1631, %r1636};
	add.s64 	%rd73, %rd676, %rd570;
	setp.eq.s64 	%p331, %rd676, 0;
	selp.b32 	%r1651, %r1641, 0, %p331;
	add.s32 	%r1945, %r1651, %r1945;
	mov.u64 	%rd676, %rd73;
$L__BB3_89:
	mov.b64 	{%r1653, %r1658}, %rd676;
	mov.b32 	%r1669, 16;
	mov.b32 	%r1671, -1;
	// begin inline asm
	shfl.sync.down.b32 %r1652, %r1653, %r1669, %r117, %r1671;
	// end inline asm
	// begin inline asm
	shfl.sync.down.b32 %r1657, %r1658, %r1669, %r117, %r1671;
	// end inline asm
	// begin inline asm
	shfl.sync.down.b32 %r1662, %r1945, %r1669, %r117, %r1671;
	// end inline asm
	// begin inline asm
	shfl.sync.down.b32 %r1667, %r1668, %r1669, %r117, %r1671;
	// end inline asm
	setp.gt.s32 	%p332, %r108, %r117;
	@%p332 bra 	$L__BB3_91;
	mov.b64 	%rd571, {%r1652, %r1657};
	add.s64 	%rd75, %rd676, %rd571;
	setp.eq.s64 	%p333, %rd676, 0;
	selp.b32 	%r1672, %r1662, 0, %p333;
	add.s32 	%r1945, %r1672, %r1945;
	mov.u64 	%rd676, %rd75;
$L__BB3_91:
	add.s64 	%rd77, %rd676, %rd670;
	setp.eq.s64 	%p334, %rd670, 0;
	selp.b32 	%r1673, %r1945, 0, %p334;
	add.s32 	%r1937, %r1673, %r1937;
	add.s32 	%r1943, %r1943, -32;
	mov.u64 	%rd670, %rd77;
	bra.uni 	$L__BB3_78;
$L__BB3_92:
	@%p264 bra 	$L__BB3_94;
	add.s64 	%rd525, %rd670, %rd48;
	setp.eq.s64 	%p284, %rd48, 0;
	selp.b32 	%r1481, %r1937, 0, %p284;
	add.s32 	%r1482, %r1481, %r75;
	mov.b32 	%r1483, 101;
	mov.b64 	%rd524, {%r1482, %r1483};
	add.s64 	%rd523, %rd50, 512;
	// begin inline asm
	st.relaxed.gpu.v2.u64 [%rd523], {%rd524, %rd525};
	// end inline asm
	st.shared.u64 	[_ZN6thrust24THRUST_300001_SM_1000_NS8cuda_cub4core6detail5shmemE+168], %rd670;
	st.shared.u32 	[_ZN6thrust24THRUST_300001_SM_1000_NS8cuda_cub4core6detail5shmemE+176], %r1937;
	st.shared.u64 	[_ZN6thrust24THRUST_300001_SM_1000_NS8cuda_cub4core6detail5shmemE+184], %rd525;
	st.shared.u32 	[_ZN6thrust24THRUST_300001_SM_1000_NS8cuda_cub4core6detail5shmemE+192], %r1482;
$L__BB3_94:
	setp.ne.s32 	%p285, %r1172, 0;
	@%p285 bra 	$L__BB3_96;
	st.shared.u64 	[_ZN6thrust24THRUST_300001_SM_1000_NS8cuda_cub4core6detail5shmemE+136], %rd670;
	st.shared.u32 	[_ZN6thrust24THRUST_300001_SM_1000_NS8cuda_cub4core6detail5shmemE+144], %r1937;
	mov.u64 	%rd680, %rd670;
	mov.u32 	%r1949, %r1937;
$L__BB3_96:
	setp.eq.s32 	%p286, %r44, 0;
	bar.sync 	0;
	@%p286 bra 	$L__BB3_98;
	ld.shared.u32 	%r1484, [_ZN6thrust24THRUST_300001_SM_1000_NS8cuda_cub4core6detail5shmemE+144];
	ld.shared.u64 	%rd526, [_ZN6thrust24THRUST_300001_SM_1000_NS8cuda_cub4core6detail5shmemE+136];
	add.s64 	%rd79, %rd526, %rd680;
	setp.eq.s64 	%p287, %rd680, 0;
	selp.b32 	%r1485, %r1484, 0, %p287;
	add.s32 	%r1949, %r1485, %r1949;
	mov.u64 	%rd680, %rd79;
$L__BB3_98:
	setp.ne.s32 	%p288, %r55, %r56;
	setp.ne.s32 	%p289, %r54, %r55;
	setp.ne.s32 	%p290, %r53, %r54;
	setp.ne.s32 	%p291, %r52, %r53;
	setp.ne.s32 	%p292, %r51, %r52;
	setp.ne.s32 	%p293, %r50, %r51;
	setp.ne.s32 	%p294, %r49, %r50;
	setp.ne.s32 	%p295, %r1935, %r49;
	selp.u64 	%rd527, 1, 0, %p295;
	add.s64 	%rd81, %rd680, %rd527;
	selp.b32 	%r1486, 0, %r1949, %p295;
	add.s32 	%r148, %r1486, %r60;
	add.s64 	%rd82, %rd39, %rd680;
	selp.b32 	%r1487, 0, %r148, %p294;
	add.s32 	%r149, %r61, %r1487;
	add.s64 	%rd83, %rd40, %rd680;
	selp.b32 	%r1488, 0, %r149, %p293;
	add.s32 	%r150, %r62, %r1488;
	add.s64 	%rd84, %rd41, %rd680;
	selp.b32 	%r1489, 0, %r150, %p292;
	add.s32 	%r151, %r63, %r1489;
	add.s64 	%rd85, %rd42, %rd680;
	selp.b32 	%r1490, 0, %r151, %p291;
	add.s32 	%r152, %r64, %r1490;
	add.s64 	%rd86, %rd43, %rd680;
	selp.b32 	%r1491, 0, %r152, %p290;
	add.s32 	%r153, %r65, %r1491;
	add.s64 	%rd87, %rd44, %rd680;
	selp.b32 	%r1492, 0, %r153, %p289;
	add.s32 	%r154, %r66, %r1492;
	selp.u64 	%rd528, 1, 0, %p288;
	add.s64 	%rd88, %rd87, %rd528;
	selp.b32 	%r1493, 0, %r154, %p288;
	add.s32 	%r155, %r67, %r1493;
	ld.shared.u64 	%rd89, [_ZN6thrust24THRUST_300001_SM_1000_NS8cuda_cub4core6detail5shmemE+200];
	ld.shared.u64 	%rd90, [_ZN6thrust24THRUST_300001_SM_1000_NS8cuda_cub4core6detail5shmemE+168];
	setp.lt.s64 	%p296, %rd89, 257;
	@%p296 bra 	$L__BB3_124;
	setp.eq.s32 	%p306, %r1935, %r49;
	bar.sync 	0;
	@%p306 bra 	$L__BB3_101;
	cvt.u32.u64 	%r1494, %rd90;
	cvt.u32.u64 	%r1495, %rd680;
	sub.s32 	%r1496, %r1495, %r1494;
	shl.b32 	%r1497, %r1496, 3;
	mov.u32 	%r1498, _ZN6thrust24THRUST_300001_SM_1000_NS8cuda_cub4core6detail5shmemE;
	add.s32 	%r1499, %r1498, %r1497;
	st.shared.v2.u32 	[%r1499], {%r1935, %r1949};
$L__BB3_101:
	setp.eq.s32 	%p307, %r49, %r50;
	@%p307 bra 	$L__BB3_103;
	cvt.u32.u64 	%r1500, %rd90;
	cvt.u32.u64 	%r1501, %rd81;
	sub.s32 	%r1502, %r1501, %r1500;
	shl.b32 	%r1503, %r1502, 3;
	mov.u32 	%r1504, _ZN6thrust24THRUST_300001_SM_1000_NS8cuda_cub4core6detail5shmemE;
	add.s32 	%r1505, %r1504, %r1503;
	st.shared.v2.u32 	[%r1505], {%r49, %r148};
$L__BB3_103:
	setp.eq.s32 	%p308, %r50, %r51;
	@%p308 bra 	$L__BB3_105;
	cvt.u32.u64 	%r1506, %rd90;
	cvt.u32.u64 	%r1507, %rd82;
	sub.s32 	%r1508, %r1507, %r1506;
	shl.b32 	%r1509, %r1508, 3;
	mov.u32 	%r1510, _ZN6thrust24THRUST_300001_SM_1000_NS8cuda_cub4core6detail5shmemE;
	add.s32 	%r1511, %r1510, %r1509;
	st.shared.v2.u32 	[%r1511], {%r50, %r149};
$L__BB3_105:
	setp.eq.s32 	%p309, %r51, %r52;
	@%p309 bra 	$L__BB3_107;
	cvt.u32.u64 	%r1512, %rd90;
	cvt.u32.u64 	%r1513, %rd83;
	sub.s32 	%r1514, %r1513, %r1512;
	shl.b32 	%r1515, %r1514, 3;
	mov.u32 	%r1516, _ZN6thrust24THRUST_300001_SM_1000_NS8cuda_cub4core6detail5shmemE;
	add.s32 	%r1517, %r1516, %r1515;
	st.shared.v2.u32 	[%r1517], {%r51, %r150};
$L__BB3_107:
	setp.eq.s32 	%p310, %r52, %r53;
	@%p310 bra 	$L__BB3_109;
	cvt.u32.u64 	%r1518, %rd90;
	cvt.u32.u64 	%r1519, %rd84;
	sub.s32 	%r1520, %r1519, %r1518;
	shl.b32 	%r1521, %r1520, 3;
	mov.u32 	%r1522, _ZN6thrust24THRUST_300001_SM_1000_NS8cuda_cub4core6detail5shmemE;
	add.s32 	%r1523, %r1522, %r1521;
	st.shared.v2.u32 	[%r1523], {%r52, %r151};
$L__BB3_109:
	setp.eq.s32 	%p311, %r53, %r54;
	@%p311 bra 	$L__BB3_111;
	cvt.u32.u64 	%r1524, %rd90;
	cvt.u32.u64 	%r1525, %rd85;
	sub.s32 	%r1526, %r1525, %r1524;
	shl.b32 	%r1527, %r1526, 3;
	mov.u32 	%r1528, _ZN6thrust24THRUST_300001_SM_1000_NS8cuda_cub4core6detail5shmemE;
	add.s32 	%r1529, %r1528, %r1527;
	st.shared.v2.u32 	[%r1529], {%r53, %r152};
$L__BB3_111:
	setp.eq.s32 	%p312, %r54, %r55;
	@%p312 bra 	$L__BB3_113;
	cvt.u32.u64 	%r1530, %rd90;
	cvt.u32.u64 	%r1531, %rd86;
	sub.s32 	%r1532, %r1531, %r1530;
	shl.b32 	%r1533, %r1532, 3;
	mov.u32 	%r1534, _ZN6thrust24THRUST_300001_SM_1000_NS8cuda_cub4core6detail5shmemE;
	add.s32 	%r1535, %r1534, %r1533;
	st.shared.v2.u32 	[%r1535], {%r54, %r153};
$L__BB3_113:
	setp.eq.s32 	%p313, %r55, %r56;
	@%p313 bra 	$L__BB3_115;
	cvt.u32.u64 	%r1536, %rd90;
	cvt.u32.u64 	%r1537, %rd87;
	sub.s32 	%r1538, %r1537, %r1536;
	shl.b32 	%r1539, %r1538, 3;
	mov.u32 	%r1540, _ZN6thrust24THRUST_300001_SM_1000_NS8cuda_cub4core6detail5shmemE;
	add.s32 	%r1541, %r1540, %r1539;
	st.shared.v2.u32 	[%r1541], {%r55, %r154};
$L__BB3_115:
	setp.eq.s32 	%p314, %r56, %r57;
	@%p314 bra 	$L__BB3_117;
	cvt.u32.u64 	%r1542, %rd90;
	cvt.u32.u64 	%r1543, %rd88;
	sub.s32 	%r1544, %r1543, %r1542;
	shl.b32 	%r1545, %r1544, 3;
	mov.u32 	%r1546, _ZN6thrust24THRUST_300001_SM_1000_NS8cuda_cub4core6detail5shmemE;
	add.s32 	%r1547, %r1546, %r1545;
	st.shared.v2.u32 	[%r1547], {%r56, %r155};
$L__BB3_117:
	bar.sync 	0;
	cvt.u64.u32 	%rd685, %r44;
	setp.le.u64 	%p315, %rd89, %rd685;
	@%p315 bra 	$L__BB3_326;
	not.b64 	%rd547, %rd685;
	add.s64 	%rd92, %rd89, %rd547;
	shr.u64 	%rd548, %rd92, 8;
	add.s64 	%rd549, %rd548, 1;
	and.b64  	%rd682, %rd549, 3;
	and.b64  	%rd550, %rd92, 768;
	setp.eq.s64 	%p316, %rd550, 768;
	@%p316 bra 	$L__BB3_121;
	add.s64 	%rd551, %rd90, %rd685;
	shl.b64 	%rd552, %rd551, 2;
	add.s64 	%rd683, %rd4, %rd552;
	shl.b32 	%r1548, %r44, 3;
	mov.u32 	%r1549, _ZN6thrust24THRUST_300001_SM_1000_NS8cuda_cub4core6detail5shmemE;
	add.s32 	%r1550, %r1548, %r1549;
	add.s32 	%r1951, %r1550, 4;
	shl.b64 	%rd553, %rd682, 8;
	add.s64 	%rd685, %rd553, %rd685;
$L__BB3_120:
	.pragma "nounroll";
	ld.shared.u32 	%r1551, [%r1951];
	st.global.u32 	[%rd683], %r1551;
	add.s64 	%rd683, %rd683, 1024;
	add.s32 	%r1951, %r1951, 2048;
	add.s64 	%rd682, %rd682, -1;
	setp.ne.s64 	%p317, %rd682, 0;
	@%p317 bra 	$L__BB3_120;
$L__BB3_121:
	setp.lt.u64 	%p318, %rd92, 768;
	@%p318 bra 	$L__BB3_326;
	mov.u32 	%r1554, _ZN6thrust24THRUST_300001_SM_1000_NS8cuda_cub4core6detail5shmemE;
$L__BB3_123:
	cvt.u32.u64 	%r1552, %rd685;
	add.s64 	%rd554, %rd685, %rd90;
	shl.b32 	%r1553, %r1552, 3;
	add.s32 	%r1555, %r1554, %r1553;
	ld.shared.u32 	%r1556, [%r1555+4];
	shl.b64 	%rd555, %rd554, 2;
	add.s64 	%rd556, %rd4, %rd555;
	st.global.u32 	[%rd556], %r1556;
	and.b64  	%rd557, %rd685, 4294967295;
	add.s64 	%rd558, %rd90, %rd557;
	ld.shared.u32 	%r1557, [%r1555+2052];
	shl.b64 	%rd559, %rd558, 2;
	add.s64 	%rd560, %rd4, %rd559;
	st.global.u32 	[%rd560+1024], %r1557;
	ld.shared.u32 	%r1558, [%r1555+4100];
	st.global.u32 	[%rd560+2048], %r1558;
	ld.shared.u32 	%r1559, [%r1555+6148];
	st.global.u32 	[%rd560+3072], %r1559;
	add.s64 	%rd561, %rd685, 1024;
	and.b64  	%rd685, %rd561, 4294967295;
	setp.gt.u64 	%p319, %rd89, %rd685;
	@%p319 bra 	$L__BB3_123;
	bra.uni 	$L__BB3_326;
$L__BB3_124:
	setp.eq.s32 	%p297, %r1935, %r49;
	@%p297 bra 	$L__BB3_126;
	shl.b64 	%rd529, %rd680, 2;
	add.s64 	%rd530, %rd4, %rd529;
	st.global.u32 	[%rd530], %r1949;
$L__BB3_126:
	setp.eq.s32 	%p298, %r49, %r50;
	@%p298 bra 	$L__BB3_128;
	shl.b64 	%rd531, %rd81, 2;
	add.s64 	%rd532, %rd4, %rd531;
	st.global.u32 	[%rd532], %r148;
$L__BB3_128:
	setp.eq.s32 	%p299, %r50, %r51;
	@%p299 bra 	$L__BB3_130;
	shl.b64 	%rd533, %rd82, 2;
	add.s64 	%rd534, %rd4, %rd533;
	st.global.u32 	[%rd534], %r149;
$L__BB3_130:
	setp.eq.s32 	%p300, %r51, %r52;
	@%p300 bra 	$L__BB3_132;
	shl.b64 	%rd535, %rd83, 2;
	add.s64 	%rd536, %rd4, %rd535;
	st.global.u32 	[%rd536], %r150;
$L__BB3_132:
	setp.eq.s32 	%p301, %r52, %r53;
	@%p301 bra 	$L__BB3_134;
	shl.b64 	%rd537, %rd84, 2;
	add.s64 	%rd538, %rd4, %rd537;
	st.global.u32 	[%rd538], %r151;
$L__BB3_134:
	setp.eq.s32 	%p302, %r53, %r54;
	@%p302 bra 	$L__BB3_136;
	shl.b64 	%rd539, %rd85, 2;
	add.s64 	%rd540, %rd4, %rd539;
	st.global.u32 	[%rd540], %r152;
$L__BB3_136:
	setp.eq.s32 	%p303, %r54, %r55;
	@%p303 bra 	$L__BB3_138;
	shl.b64 	%rd541, %rd86, 2;
	add.s64 	%rd542, %rd4, %rd541;
	st.global.u32 	[%rd542], %r153;
$L__BB3_138:
	setp.eq.s32 	%p304, %r55, %r56;
	@%p304 bra 	$L__BB3_140;
	shl.b64 	%rd543, %rd87, 2;
	add.s64 	%rd544, %rd4, %rd543;
	st.global.u32 	[%rd544], %r154;
$L__BB3_140:
	setp.eq.s32 	%p305, %r56, %r57;
	@%p305 bra 	$L__BB3_326;
	shl.b64 	%rd545, %rd88, 2;
	add.s64 	%rd546, %rd4, %rd545;
	st.global.u32 	[%rd546], %r155;
	bra.uni 	$L__BB3_326;
$L__BB3_142:
	setp.lt.s64 	%p19, %rd6, 1;
	@%p19 bra 	$L__BB3_326;
	setp.ne.s32 	%p20, %r2, 0;
	@%p20 bra 	$L__BB3_214;
	cvt.u32.u64 	%r159, %rd204;
	shl.b64 	%rd349, %rd5, 2;
	add.s64 	%rd348, %rd3, %rd349;
	// begin inline asm
	ld.global.nc.u32 %r1960, [%rd348];
	// end inline asm
	mov.u32 	%r161, %tid.x;
	and.b32  	%r889, %r161, 31;
	and.b32  	%r890, %r161, 992;
	mul.lo.s32 	%r891, %r890, 9;
	or.b32  	%r162, %r891, %r889;
	setp.ge.s32 	%p142, %r162, %r159;
	shl.b32 	%r892, %r162, 2;
	cvt.u64.u32 	%rd350, %r892;
	add.s64 	%rd103, %rd348, %rd350;
	mov.u32 	%r1952, %r1960;
	@%p142 bra 	$L__BB3_146;
	// begin inline asm
	ld.global.nc.u32 %r1952, [%rd103];
	// end inline asm
$L__BB3_146:
	add.s32 	%r894, %r162, 32;
	setp.ge.s32 	%p143, %r894, %r159;
	mov.u32 	%r1953, %r1960;
	@%p143 bra 	$L__BB3_148;
	add.s64 	%rd352, %rd103, 128;
	// begin inline asm
	ld.global.nc.u32 %r1953, [%rd352];
	// end inline asm
$L__BB3_148:
	add.s32 	%r896, %r162, 64;
	setp.ge.s32 	%p144, %r896, %r159;
	mov.u32 	%r1954, %r1960;
	@%p144 bra 	$L__BB3_150;
	add.s64 	%rd353, %rd103, 256;
	// begin inline asm
	ld.global.nc.u32 %r1954, [%rd353];
	// end inline asm
$L__BB3_150:
	add.s32 	%r898, %r162, 96;
	setp.ge.s32 	%p145, %r898, %r159;
	mov.u32 	%r1955, %r1960;
	@%p145 bra 	$L__BB3_152;
	add.s64 	%rd354, %rd103, 384;
	// begin inline asm
	ld.global.nc.u32 %r1955, [%rd354];
	// end inline asm
$L__BB3_152:
	add.s32 	%r900, %r162, 128;
	setp.ge.s32 	%p146, %r900, %r159;
	mov.u32 	%r1956, %r1960;
	@%p146 bra 	$L__BB3_154;
	add.s64 	%rd355, %rd103, 512;
	// begin inline asm
	ld.global.nc.u32 %r1956, [%rd355];
	// end inline asm
$L__BB3_154:
	add.s32 	%r902, %r162, 160;
	setp.ge.s32 	%p147, %r902, %r159;
	mov.u32 	%r1957, %r1960;
	@%p147 bra 	$L__BB3_156;
	add.s64 	%rd356, %rd103, 640;
	// begin inline asm
	ld.global.nc.u32 %r1957, [%rd356];
	// end inline asm
$L__BB3_156:
	add.s32 	%r904, %r162, 192;
	setp.ge.s32 	%p148, %r904, %r159;
	mov.u32 	%r1958, %r1960;
	@%p148 bra 	$L__BB3_158;
	add.s64 	%rd357, %rd103, 768;
	// begin inline asm
	ld.global.nc.u32 %r1958, [%rd357];
	// end inline asm
$L__BB3_158:
	add.s32 	%r906, %r162, 224;
	setp.ge.s32 	%p149, %r906, %r159;
	mov.u32 	%r1959, %r1960;
	@%p149 bra 	$L__BB3_160;
	add.s64 	%rd358, %rd103, 896;
	// begin inline asm
	ld.global.nc.u32 %r1959, [%rd358];
	// end inline asm
$L__BB3_160:
	add.s32 	%r908, %r162, 256;
	setp.ge.s32 	%p150, %r908, %r159;
	@%p150 bra 	$L__BB3_162;
	add.s64 	%rd359, %rd103, 1024;
	// begin inline asm
	ld.global.nc.u32 %r1960, [%rd359];
	// end inline asm
$L__BB3_162:
	// begin inline asm
	mov.u32 %r910, %laneid;
	// end inline asm
	shr.u32 	%r182, %r161, 5;
	mad.lo.s32 	%r912, %r182, 288, %r910;
	shl.b32 	%r913, %r912, 2;
	mov.u32 	%r914, _ZN6thrust24THRUST_300001_SM_1000_NS8cuda_cub4core6detail5shmemE;
	add.s32 	%r915, %r914, %r913;
	st.shared.u32 	[%r915], %r1952;
	st.shared.u32 	[%r915+128], %r1953;
	st.shared.u32 	[%r915+256], %r1954;
	st.shared.u32 	[%r915+384], %r1955;
	st.shared.u32 	[%r915+512], %r1956;
	st.shared.u32 	[%r915+640], %r1957;
	st.shared.u32 	[%r915+768], %r1958;
	st.shared.u32 	[%r915+896], %r1959;
	st.shared.u32 	[%r915+1024], %r1960;
	bar.warp.sync 	-1;
	shl.b32 	%r916, %r910, 5;
	add.s32 	%r917, %r915, %r916;
	ld.shared.u32 	%r183, [%r917];
	ld.shared.u32 	%r184, [%r917+4];
	ld.shared.u32 	%r185, [%r917+8];
	ld.shared.u32 	%r186, [%r917+12];
	ld.shared.u32 	%r187, [%r917+16];
	ld.shared.u32 	%r188, [%r917+20];
	ld.shared.u32 	%r189, [%r917+24];
	ld.shared.u32 	%r190, [%r917+28];
	ld.shared.u32 	%r191, [%r917+32];
	bar.sync 	0;
	st.shared.u32 	[%r915], %r1;
	st.shared.u32 	[%r915+128], %r1;
	st.shared.u32 	[%r915+256], %r1;
	st.shared.u32 	[%r915+384], %r1;
	st.shared.u32 	[%r915+512], %r1;
	st.shared.u32 	[%r915+640], %r1;
	st.shared.u32 	[%r915+768], %r1;
	st.shared.u32 	[%r915+896], %r1;
	st.shared.u32 	[%r915+1024], %r1;
	bar.warp.sync 	-1;
	ld.shared.u32 	%r192, [%r917];
	ld.shared.u32 	%r193, [%r917+4];
	ld.shared.u32 	%r194, [%r917+8];
	ld.shared.u32 	%r195, [%r917+12];
	ld.shared.u32 	%r196, [%r917+16];
	ld.shared.u32 	%r197, [%r917+20];
	ld.shared.u32 	%r198, [%r917+24];
	ld.shared.u32 	%r199, [%r917+28];
	ld.shared.u32 	%r200, [%r917+32];
	bar.sync 	0;
	shl.b32 	%r918, %r161, 2;
	add.s32 	%r919, %r914, %r918;
	add.s32 	%r201, %r919, 1240;
	st.shared.u32 	[%r919+1240], %r191;
	bar.sync 	0;
	setp.eq.s32 	%p151, %r161, 0;
	mov.b64 	%rd686, 1;
	@%p151 bra 	$L__BB3_164;
	ld.shared.u32 	%r1961, [%r201+-4];
	setp.ne.s32 	%p152, %r1961, %r183;
	selp.u64 	%rd686, 1, 0, %p152;
$L__BB3_164:
	setp.eq.s32 	%p153, %r161, 0;
	setp.ne.s32 	%p154, %r183, %r184;
	setp.ne.s32 	%p155, %r184, %r185;
	setp.ne.s32 	%p156, %r185, %r186;
	setp.ne.s32 	%p157, %r186, %r187;
	setp.ne.s32 	%p158, %r187, %r188;
	setp.ne.s32 	%p159, %r188, %r189;
	setp.ne.s32 	%p160, %r189, %r190;
	setp.ne.s32 	%p161, %r190, %r191;
	mul.lo.s32 	%r1040, %r161, 9;
	cvt.u64.u32 	%rd361, %r1040;
	setp.eq.s64 	%p162, %rd6, %rd361;
	selp.u64 	%rd362, 1, 0, %p162;
	selp.b64 	%rd363, %rd362, %rd686, %p162;
	selp.b64 	%rd106, %rd362, %rd363, %p153;
	add.s32 	%r1041, %r1040, 1;
	cvt.u64.u32 	%rd364, %r1041;
	setp.eq.s64 	%p163, %rd6, %rd364;
	or.pred  	%p1, %p163, %p154;
	selp.u64 	%rd365, 1, 0, %p1;
	add.s32 	%r1042, %r1040, 2;
	cvt.u64.u32 	%rd366, %r1042;
	setp.eq.s64 	%p164, %rd6, %rd366;
	or.pred  	%p2, %p164, %p155;
	selp.u64 	%rd367, 1, 0, %p2;
	add.s32 	%r1043, %r1040, 3;
	cvt.u64.u32 	%rd368, %r1043;
	setp.eq.s64 	%p165, %rd6, %rd368;
	or.pred  	%p3, %p165, %p156;
	selp.u64 	%rd369, 1, 0, %p3;
	add.s32 	%r1044, %r1040, 4;
	cvt.u64.u32 	%rd370, %r1044;
	setp.eq.s64 	%p166, %rd6, %rd370;
	or.pred  	%p4, %p166, %p157;
	selp.u64 	%rd371, 1, 0, %p4;
	add.s32 	%r1045, %r1040, 5;
	cvt.u64.u32 	%rd372, %r1045;
	setp.eq.s64 	%p167, %rd6, %rd372;
	or.pred  	%p5, %p167, %p158;
	selp.u64 	%rd373, 1, 0, %p5;
	add.s32 	%r1046, %r1040, 6;
	cvt.u64.u32 	%rd374, %r1046;
	setp.eq.s64 	%p168, %rd6, %rd374;
	or.pred  	%p6, %p168, %p159;
	selp.u64 	%rd375, 1, 0, %p6;
	add.s32 	%r1047, %r1040, 7;
	cvt.u64.u32 	%rd376, %r1047;
	setp.eq.s64 	%p169, %rd6, %rd376;
	or.pred  	%p7, %p169, %p160;
	selp.u64 	%rd377, 1, 0, %p7;
	add.s32 	%r1048, %r1040, 8;
	cvt.u64.u32 	%rd378, %r1048;
	setp.eq.s64 	%p170, %rd6, %rd378;
	or.pred  	%p8, %p170, %p161;
	selp.u64 	%rd379, 1, 0, %p8;
	add.s64 	%rd107, %rd106, %rd365;
	selp.b32 	%r1049, 0, %r192, %p1;
	add.s32 	%r1050, %r193, %r1049;
	add.s64 	%rd108, %rd107, %rd367;
	selp.b32 	%r1051, 0, %r1050, %p2;
	add.s32 	%r1052, %r194, %r1051;
	add.s64 	%rd109, %rd108, %rd369;
	selp.b32 	%r1053, 0, %r1052, %p3;
	add.s32 	%r1054, %r195, %r1053;
	add.s64 	%rd110, %rd109, %rd371;
	selp.b32 	%r1055, 0, %r1054, %p4;
	add.s32 	%r1056, %r196, %r1055;
	add.s64 	%rd111, %rd110, %rd373;
	selp.b32 	%r1057, 0, %r1056, %p5;
	add.s32 	%r1058, %r197, %r1057;
	add.s64 	%rd112, %rd111, %rd375;
	selp.b32 	%r1059, 0, %r1058, %p6;
	add.s32 	%r1060, %r198, %r1059;
	add.s64 	%rd113, %rd112, %rd377;
	selp.b32 	%r1061, 0, %r1060, %p7;
	add.s32 	%r1062, %r199, %r1061;
	add.s64 	%rd380, %rd113, %rd379;
	mov.b64 	{%r921, %r926}, %rd380;
	selp.b32 	%r1063, 0, %r1062, %p8;
	add.s32 	%r931, %r200, %r1063;
	mov.b32 	%r1037, 1;
	mov.b32 	%r1038, 0;
	mov.b32 	%r1039, -1;
	// begin inline asm
	shfl.sync.up.b32 %r920, %r921, %r1037, %r1038, %r1039;
	// end inline asm
	// begin inline asm
	shfl.sync.up.b32 %r925, %r926, %r1037, %r1038, %r1039;
	// end inline asm
	mov.b64 	%rd381, {%r920, %r925};
	// begin inline asm
	shfl.sync.up.b32 %r930, %r931, %r1037, %r1038, %r1039;
	// end inline asm
	// begin inline asm
	shfl.sync.up.b32 %r935, %r936, %r1037, %r1038, %r1039;
	// end inline asm
	setp.eq.s64 	%p171, %rd380, 0;
	selp.b32 	%r1064, %r930, 0, %p171;
	setp.lt.s32 	%p172, %r910, 1;
	selp.b64 	%rd382, 0, %rd381, %p172;
	add.s64 	%rd383, %rd382, %rd380;
	mov.b64 	{%r941, %r946}, %rd383;
	selp.b32 	%r1065, 0, %r1064, %p172;
	add.s32 	%r951, %r1065, %r931;
	mov.b32 	%r957, 2;
	// begin inline asm
	shfl.sync.up.b32 %r940, %r941, %r957, %r1038, %r1039;
	// end inline asm
	// begin inline asm
	shfl.sync.up.b32 %r945, %r946, %r957, %r1038, %r1039;
	// end inline asm
	mov.b64 	%rd384, {%r940, %r945};
	// begin inline asm
	shfl.sync.up.b32 %r950, %r951, %r957, %r1038, %r1039;
	// end inline asm
	// begin inline asm
	shfl.sync.up.b32 %r955, %r956, %r957, %r1038, %r1039;
	// end inline asm
	setp.eq.s64 	%p173, %rd383, 0;
	selp.b32 	%r1066, %r950, 0, %p173;
	setp.lt.s32 	%p174, %r910, 2;
	selp.b64 	%rd385, 0, %rd384, %p174;
	add.s64 	%rd386, %rd385, %rd383;
	mov.b64 	{%r961, %r966}, %rd386;
	selp.b32 	%r1067, 0, %r1066, %p174;
	add.s32 	%r971, %r1067, %r951;
	mov.b32 	%r977, 4;
	// begin inline asm
	shfl.sync.up.b32 %r960, %r961, %r977, %r1038, %r1039;
	// end inline asm
	// begin inline asm
	shfl.sync.up.b32 %r965, %r966, %r977, %r1038, %r1039;
	// end inline asm
	mov.b64 	%rd387, {%r960, %r965};
	// begin inline asm
	shfl.sync.up.b32 %r970, %r971, %r977, %r1038, %r1039;
	// end inline asm
	// begin inline asm
	shfl.sync.up.b32 %r975, %r976, %r977, %r1038, %r1039;
	// end inline asm
	setp.eq.s64 	%p175, %rd386, 0;
	selp.b32 	%r1068, %r970, 0, %p175;
	setp.lt.s32 	%p176, %r910, 4;
	selp.b64 	%rd388, 0, %rd387, %p176;
	add.s64 	%rd389, %rd388, %rd386;
	mov.b64 	{%r981, %r986}, %rd389;
	selp.b32 	%r1069, 0, %r1068, %p176;
	add.s32 	%r991, %r1069, %r971;
	mov.b32 	%r997, 8;
	// begin inline asm
	shfl.sync.up.b32 %r980, %r981, %r997, %r1038, %r1039;
	// end inline asm
	// begin inline asm
	shfl.sync.up.b32 %r985, %r986, %r997, %r1038, %r1039;
	// end inline asm
	mov.b64 	%rd390, {%r980, %r985};
	// begin inline asm
	shfl.sync.up.b32 %r990, %r991, %r997, %r1038, %r1039;
	// end inline asm
	// begin inline asm
	shfl.sync.up.b32 %r995, %r996, %r997, %r1038, %r1039;
	// end inline asm
	setp.eq.s64 	%p177, %rd389, 0;
	selp.b32 	%r1070, %r990, 0, %p177;
	setp.lt.s32 	%p178, %r910, 8;
	selp.b64 	%rd391, 0, %rd390, %p178;
	add.s64 	%rd392, %rd391, %rd389;
	mov.b64 	{%r1001, %r1006}, %rd392;
	selp.b32 	%r1071, 0, %r1070, %p178;
	add.s32 	%r1011, %r1071, %r991;
	mov.b32 	%r1017, 16;
	// begin inline asm
	shfl.sync.up.b32 %r1000, %r1001, %r1017, %r1038, %r1039;
	// end inline asm
	// begin inline asm
	shfl.sync.up.b32 %r1005, %r1006, %r1017, %r1038, %r1039;
	// end inline asm
	mov.b64 	%rd393, {%r1000, %r1005};
	// begin inline asm
	shfl.sync.up.b32 %r1010, %r1011, %r1017, %r1038, %r1039;
	// end inline asm
	// begin inline asm
	shfl.sync.up.b32 %r1015, %r1016, %r1017, %r1038, %r1039;
	// end inline asm
	setp.eq.s64 	%p179, %rd392, 0;
	selp.b32 	%r1072, %r1010, 0, %p179;
	setp.lt.s32 	%p180, %r910, 16;
	selp.b64 	%rd394, 0, %rd393, %p180;
	add.s64 	%rd114, %rd394, %rd392;
	mov.b64 	{%r1021, %r1026}, %rd114;
	selp.b32 	%r1073, 0, %r1072, %p180;
	add.s32 	%r1031, %r1073, %r1011;
	// begin inline asm
	shfl.sync.up.b32 %r1020, %r1021, %r1037, %r1038, %r1039;
	// end inline asm
	// begin inline asm
	shfl.sync.up.b32 %r1025, %r1026, %r1037, %r1038, %r1039;
	// end inline asm
	// begin inline asm
	shfl.sync.up.b32 %r1030, %r1031, %r1037, %r1038, %r1039;
	// end inline asm
	// begin inline asm
	shfl.sync.up.b32 %r1035, %r1036, %r1037, %r1038, %r1039;
	// end inline asm
	setp.ne.s32 	%p181, %r910, 31;
	@%p181 bra 	$L__BB3_166;
	shl.b32 	%r1074, %r182, 4;
	mov.u32 	%r1075, _ZN6thrust24THRUST_300001_SM_1000_NS8cuda_cub4core6detail5shmemE;
	add.s32 	%r1076, %r1075, %r1074;
	st.shared.u64 	[%r1076], %rd114;
	st.shared.u32 	[%r1076+8], %r1031;
$L__BB3_166:
	mov.b64 	%rd395, {%r1020, %r1025};
	bar.sync 	0;
	ld.shared.u64 	%rd396, [_ZN6thrust24THRUST_300001_SM_1000_NS8cuda_cub4core6detail5shmemE];
	ld.shared.u32 	%r1077, [_ZN6thrust24THRUST_300001_SM_1000_NS8cuda_cub4core6detail5shmemE+8];
	ld.shared.u64 	%rd397, [_ZN6thrust24THRUST_300001_SM_1000_NS8cuda_cub4core6detail5shmemE+16];
	ld.shared.u32 	%r1078, [_ZN6thrust24THRUST_300001_SM_1000_NS8cuda_cub4core6detail5shmemE+24];
	add.s64 	%rd398, %rd397, %rd396;
	setp.eq.s64 	%p182, %rd397, 0;
	selp.b32 	%r1079, %r1077, 0, %p182;
	add.s32 	%r1080, %r1079, %r1078;
	setp.eq.s32 	%p183, %r182, 2;
	selp.b64 	%rd399, %rd398, %rd396, %p183;
	selp.b32 	%r1081, %r1080, %r1077, %p183;
	ld.shared.u64 	%rd400, [_ZN6thrust24THRUST_300001_SM_1000_NS8cuda_cub4core6detail5shmemE+32];
	ld.shared.u32 	%r1082, [_ZN6thrust24THRUST_300001_SM_1000_NS8cuda_cub4core6detail5shmemE+40];
	add.s64 	%rd401, %rd400, %rd398;
	setp.eq.s64 	%p184, %rd400, 0;
	selp.b32 	%r1083, %r1080, 0, %p184;
	add.s32 	%r1084, %r1083, %r1082;
	setp.eq.s32 	%p185, %r182, 3;
	selp.b64 	%rd402, %rd401, %rd399, %p185;
	selp.b32 	%r1085, %r1084, %r1081, %p185;
	ld.shared.u64 	%rd403, [_ZN6thrust24THRUST_300001_SM_1000_NS8cuda_cub4core6detail5shmemE+48];
	ld.shared.u32 	%r1086, [_ZN6thrust24THRUST_300001_SM_1000_NS8cuda_cub4core6detail5shmemE+56];
	add.s64 	%rd404, %rd403, %rd401;
	setp.eq.s64 	%p186, %rd403, 0;
	selp.b32 	%r1087, %r1084, 0, %p186;
	add.s32 	%r1088, %r1087, %r1086;
	setp.eq.s32 	%p187, %r182, 4;
	selp.b64 	%rd405, %rd404, %rd402, %p187;
	selp.b32 	%r1089, %r1088, %r1085, %p187;
	ld.shared.u64 	%rd406, [_ZN6thrust24THRUST_300001_SM_1000_NS8cuda_cub4core6detail5shmemE+64];
	ld.shared.u32 	%r1090, [_ZN6thrust24THRUST_300001_SM_1000_NS8cuda_cub4core6detail5shmemE+72];
	add.s64 	%rd407, %rd406, %rd404;
	setp.eq.s64 	%p188, %rd406, 0;
	selp.b32 	%r1091, %r1088, 0, %p188;
	add.s32 	%r1092, %r1091, %r1090;
	setp.eq.s32 	%p189, %r182, 5;
	selp.b64 	%rd408, %rd407, %rd405, %p189;
	selp.b32 	%r1093, %r1092, %r1089, %p189;
	ld.shared.u64 	%rd409, [_ZN6thrust24THRUST_300001_SM_1000_NS8cuda_cub4core6detail5shmemE+80];
	ld.shared.u32 	%r1094, [_ZN6thrust24THRUST_300001_SM_1000_NS8cuda_cub4core6detail5shmemE+88];
	add.s64 	%rd410, %rd409, %rd407;
	setp.eq.s64 	%p190, %rd409, 0;
	selp.b32 	%r1095, %r1092, 0, %p190;
	add.s32 	%r1096, %r1095, %r1094;
	setp.eq.s32 	%p191, %r182, 6;
	selp.b64 	%rd411, %rd410, %rd408, %p191;
	selp.b32 	%r1097, %r1096, %r1093, %p191;
	ld.shared.u64 	%rd412, [_ZN6thrust24THRUST_300001_SM_1000_NS8cuda_cub4core6detail5shmemE+96];
	ld.shared.u32 	%r1098, [_ZN6thrust24THRUST_300001_SM_1000_NS8cuda_cub4core6detail5shmemE+104];
	add.s64 	%rd413, %rd412, %rd410;
	setp.eq.s64 	%p192, %rd412, 0;
	selp.b32 	%r1099, %r1096, 0, %p192;
	add.s32 	%r1100, %r1099, %r1098;
	setp.eq.s32 	%p193, %r182, 7;
	selp.b64 	%rd414, %rd413, %rd411, %p193;
	selp.b32 	%r1101, %r1100, %r1097, %p193;
	ld.shared.u64 	%rd415, [_ZN6thrust24THRUST_300001_SM_1000_NS8cuda_cub4core6detail5shmemE+112];
	ld.shared.u32 	%r1102, [_ZN6thrust24THRUST_300001_SM_1000_NS8cuda_cub4core6detail5shmemE+120];
	add.s64 	%rd691, %rd415, %rd413;
	setp.eq.s64 	%p194, %rd415, 0;
	selp.b32 	%r1103, %r1100, 0, %p194;
	add.s32 	%r208, %r1103, %r1102;
	setp.lt.u32 	%p195, %r161, 32;
	selp.b64 	%rd416, 0, %rd414, %p195;
	selp.b32 	%r1104, 0, %r1101, %p195;
	setp.eq.s64 	%p196, %rd395, 0;
	selp.b32 	%r1105, %r1104, 0, %p196;
	add.s32 	%r1106, %r1105, %r1030;
	setp.eq.s32 	%p197, %r910, 0;
	selp.b64 	%rd417, 0, %rd395, %p197;
	add.s64 	%rd116, %rd416, %rd417;
	selp.b32 	%r209, %r1104, %r1106, %p197;
	add.s64 	%rd117, %rd116, %rd106;
	setp.eq.s64 	%p198, %rd106, 0;
	selp.b32 	%r1107, %r209, 0, %p198;
	add.s32 	%r210, %r1107, %r192;
	add.s64 	%rd118, %rd107, %rd116;
	selp.b32 	%r1108, 0, %r210, %p1;
	add.s32 	%r211, %r193, %r1108;
	add.s64 	%rd119, %rd108, %rd116;
	selp.b32 	%r1109, 0, %r211, %p2;
	add.s32 	%r212, %r194, %r1109;
	add.s64 	%rd120, %rd109, %rd116;
	selp.b32 	%r1110, 0, %r212, %p3;
	add.s32 	%r213, %r195, %r1110;
	add.s64 	%rd121, %rd110, %rd116;
	selp.b32 	%r1111, 0, %r213, %p4;
	add.s32 	%r214, %r196, %r1111;
	add.s64 	%rd122, %rd111, %rd116;
	selp.b32 	%r1112, 0, %r214, %p5;
	add.s32 	%r215, %r197, %r1112;
	add.s64 	%rd123, %rd112, %rd116;
	selp.b32 	%r1113, 0, %r215, %p6;
	add.s32 	%r216, %r198, %r1113;
	add.s64 	%rd124, %rd113, %rd116;
	selp.b32 	%r1114, 0, %r216, %p7;
	add.s32 	%r217, %r199, %r1114;
	setp.lt.s64 	%p199, %rd691, 257;
	@%p199 bra 	$L__BB3_192;
	setp.eq.s64 	%p209, %rd106, 0;
	bar.sync 	0;
	@%p209 bra 	$L__BB3_169;
	cvt.u32.u64 	%r1115, %rd116;
	shl.b32 	%r1116, %r1115, 3;
	mov.u32 	%r1117, _ZN6thrust24THRUST_300001_SM_1000_NS8cuda_cub4core6detail5shmemE;
	add.s32 	%r1118, %r1117, %r1116;
	st.shared.v2.u32 	[%r1118], {%r1961, %r209};
$L__BB3_169:
	not.pred 	%p210, %p1;
	@%p210 bra 	$L__BB3_171;
	cvt.u32.u64 	%r1119, %rd117;
	shl.b32 	%r1120, %r1119, 3;
	mov.u32 	%r1121, _ZN6thrust24THRUST_300001_SM_1000_NS8cuda_cub4core6detail5shmemE;
	add.s32 	%r1122, %r1121, %r1120;
	st.shared.v2.u32 	[%r1122], {%r183, %r210};
$L__BB3_171:
	not.pred 	%p211, %p2;
	@%p211 bra 	$L__BB3_173;
	cvt.u32.u64 	%r1123, %rd118;
	shl.b32 	%r1124, %r1123, 3;
	mov.u32 	%r1125, _ZN6thrust24THRUST_300001_SM_1000_NS8cuda_cub4core6detail5shmemE;
	add.s32 	%r1126, %r1125, %r1124;
	st.shared.v2.u32 	[%r1126], {%r184, %r211};
$L__BB3_173:
	not.pred 	%p212, %p3;
	@%p212 bra 	$L__BB3_175;
	cvt.u32.u64 	%r1127, %rd119;
	shl.b32 	%r1128, %r1127, 3;
	mov.u32 	%r1129, _ZN6thrust24THRUST_300001_SM_1000_NS8cuda_cub4core6detail5shmemE;
	add.s32 	%r1130, %r1129, %r1128;
	st.shared.v2.u32 	[%r1130], {%r185, %r212};
$L__BB3_175:
	not.pred 	%p213, %p4;
	@%p213 bra 	$L__BB3_177;
	cvt.u32.u64 	%r1131, %rd120;
	shl.b32 	%r1132, %r1131, 3;
	mov.u32 	%r1133, _ZN6thrust24THRUST_300001_SM_1000_NS8cuda_cub4core6detail5shmemE;
	add.s32 	%r1134, %r1133, %r1132;
	st.shared.v2.u32 	[%r1134], {%r186, %r213};
$L__BB3_177:
	not.pred 	%p214, %p5;
	@%p214 bra 	$L__BB3_179;
	cvt.u32.u64 	%r1135, %rd121;
	shl.b32 	%r1136, %r1135, 3;
	mov.u32 	%r1137, _ZN6thrust24THRUST_300001_SM_1000_NS8cuda_cub4core6detail5shmemE;
	add.s32 	%r1138, %r1137, %r1136;
	st.shared.v2.u32 	[%r1138], {%r187, %r214};
$L__BB3_179:
	not.pred 	%p215, %p6;
	@%p215 bra 	$L__BB3_181;
	cvt.u32.u64 	%r1139, %rd122;
	shl.b32 	%r1140, %r1139, 3;
	mov.u32 	%r1141, _ZN6thrust24THRUST_300001_SM_1000_NS8cuda_cub4core6detail5shmemE;
	add.s32 	%r1142, %r1141, %r1140;
	st.shared.v2.u32 	[%r1142], {%r188, %r215};
$L__BB3_181:
	not.pred 	%p216, %p7;
	@%p216 bra 	$L__BB3_183;
	cvt.u32.u64 	%r1143, %rd123;
	shl.b32 	%r1144, %r1143, 3;
	mov.u32 	%r1145, _ZN6thrust24THRUST_300001_SM_1000_NS8cuda_cub4core6detail5shmemE;
	add.s32 	%r1146, %r1145, %r1144;
	st.shared.v2.u32 	[%r1146], {%r189, %r216};
$L__BB3_183:
	not.pred 	%p217, %p8;
	@%p217 bra 	$L__BB3_185;
	cvt.u32.u64 	%r1147, %rd124;
	shl.b32 	%r1148, %r1147, 3;
	mov.u32 	%r1149, _ZN6thrust24THRUST_300001_SM_1000_NS8cuda_cub4core6detail5shmemE;
	add.s32 	%r1150, %r1149, %r1148;
	st.shared.v2.u32 	[%r1150], {%r190, %r217};
$L__BB3_185:
	bar.sync 	0;
	cvt.u64.u32 	%rd690, %r161;
	setp.le.u64 	%p218, %rd691, %rd690;
	@%p218 bra 	$L__BB3_210;
	not.b64 	%rd436, %rd690;
	add.s64 	%rd126, %rd691, %rd436;
	shr.u64 	%rd437, %rd126, 8;
	add.s64 	%rd438, %rd437, 1;
	and.b64  	%rd687, %rd438, 3;
	and.b64  	%rd439, %rd126, 768;
	setp.eq.s64 	%p219, %rd439, 768;
	@%p219 bra 	$L__BB3_189;
	shl.b64 	%rd440, %rd690, 2;
	add.s64 	%rd688, %rd4, %rd440;
	shl.b32 	%r1151, %r161, 3;
	mov.u32 	%r1152, _ZN6thrust24THRUST_300001_SM_1000_NS8cuda_cub4core6detail5shmemE;
	add.s32 	%r1153, %r1151, %r1152;
	add.s32 	%r1962, %r1153, 4;
	shl.b64 	%rd441, %rd687, 8;
	add.s64 	%rd690, %rd441, %rd690;
$L__BB3_188:
	.pragma "nounroll";
	ld.shared.u32 	%r1154, [%r1962];
	st.global.u32 	[%rd688], %r1154;
	add.s64 	%rd688, %rd688, 1024;
	add.s32 	%r1962, %r1962, 2048;
	add.s64 	%rd687, %rd687, -1;
	setp.ne.s64 	%p220, %rd687, 0;
	@%p220 bra 	$L__BB3_188;
$L__BB3_189:
	setp.lt.u64 	%p221, %rd126, 768;
	@%p221 bra 	$L__BB3_210;
	mov.u32 	%r1157, _ZN6thrust24THRUST_300001_SM_1000_NS8cuda_cub4core6detail5shmemE;
$L__BB3_191:
	cvt.u32.u64 	%r1155, %rd690;
	shl.b32 	%r1156, %r1155, 3;
	add.s32 	%r1158, %r1157, %r1156;
	ld.shared.u32 	%r1159, [%r1158+4];
	shl.b64 	%rd442, %rd690, 2;
	add.s64 	%rd443, %rd4, %rd442;
	st.global.u32 	[%rd443], %r1159;
	ld.shared.u32 	%r1160, [%r1158+2052];
	and.b64  	%rd444, %rd442, 17179869180;
	add.s64 	%rd445, %rd4, %rd444;
	st.global.u32 	[%rd445+1024], %r1160;
	ld.shared.u32 	%r1161, [%r1158+4100];
	st.global.u32 	[%rd445+2048], %r1161;
	ld.shared.u32 	%r1162, [%r1158+6148];
	st.global.u32 	[%rd445+3072], %r1162;
	add.s64 	%rd446, %rd690, 1024;
	and.b64  	%rd690, %rd446, 4294967295;
	setp.gt.u64 	%p222, %rd691, %rd690;
	@%p222 bra 	$L__BB3_191;
	bra.uni 	$L__BB3_210;
$L__BB3_192:
	setp.eq.s64 	%p200, %rd106, 0;
	@%p200 bra 	$L__BB3_194;
	shl.b64 	%rd418, %rd116, 2;
	add.s64 	%rd419, %rd4, %rd418;
	st.global.u32 	[%rd419], %r209;
$L__BB3_194:
	not.pred 	%p201, %p1;
	@%p201 bra 	$L__BB3_196;
	shl.b64 	%rd420, %rd117, 2;
	add.s64 	%rd421, %rd4, %rd420;
	st.global.u32 	[%rd421], %r210;
$L__BB3_196:
	not.pred 	%p202, %p2;
	@%p202 bra 	$L__BB3_198;
	shl.b64 	%rd422, %rd118, 2;
	add.s64 	%rd423, %rd4, %rd422;
	st.global.u32 	[%rd423], %r211;
$L__BB3_198:
	not.pred 	%p203, %p3;
	@%p203 bra 	$L__BB3_200;
	shl.b64 	%rd424, %rd119, 2;
	add.s64 	%rd425, %rd4, %rd424;
	st.global.u32 	[%rd425], %r212;
$L__BB3_200:
	not.pred 	%p204, %p4;
	@%p204 bra 	$L__BB3_202;
	shl.b64 	%rd426, %rd120, 2;
	add.s64 	%rd427, %rd4, %rd426;
	st.global.u32 	[%rd427], %r213;
$L__BB3_202:
	not.pred 	%p205, %p5;
	@%p205 bra 	$L__BB3_204;
	shl.b64 	%rd428, %rd121, 2;
	add.s64 	%rd429, %rd4, %rd428;
	st.global.u32 	[%rd429], %r214;
$L__BB3_204:
	not.pred 	%p206, %p6;
	@%p206 bra 	$L__BB3_206;
	shl.b64 	%rd430, %rd122, 2;
	add.s64 	%rd431, %rd4, %rd430;
	st.global.u32 	[%rd431], %r215;
$L__BB3_206:
	not.pred 	%p207, %p7;
	@%p207 bra 	$L__BB3_208;
	shl.b64 	%rd432, %rd123, 2;
	add.s64 	%rd433, %rd4, %rd432;
	st.global.u32 	[%rd433], %r216;
$L__BB3_208:
	not.pred 	%p208, %p8;
	@%p208 bra 	$L__BB3_210;
	shl.b64 	%rd434, %rd124, 2;
	add.s64 	%rd435, %rd4, %rd434;
	st.global.u32 	[%rd435], %r217;
$L__BB3_210:
	setp.ne.s32 	%p223, %r161, 255;
	@%p223 bra 	$L__BB3_326;
	setp.ne.s64 	%p224, %rd6, 2304;
	@%p224 bra 	$L__BB3_213;
	shl.b64 	%rd447, %rd691, 2;
	add.s64 	%rd448, %rd4, %rd447;
	st.global.u32 	[%rd448], %r208;
	add.s64 	%rd691, %rd691, 1;
$L__BB3_213:
	st.global.u64 	[%rd1], %rd691;
	bra.uni 	$L__BB3_326;
$L__BB3_214:
	cvt.u32.u64 	%r221, %rd6;
	shl.b64 	%rd207, %rd5, 2;
	add.s64 	%rd206, %rd3, %rd207;
	// begin inline asm
	ld.global.nc.u32 %r1971, [%rd206];
	// end inline asm
	mov.u32 	%r223, %tid.x;
	and.b32  	%r359, %r223, 31;
	and.b32  	%r360, %r223, 992;
	mul.lo.s32 	%r361, %r360, 9;
	or.b32  	%r224, %r361, %r359;
	setp.ge.u32 	%p21, %r224, %r221;
	shl.b32 	%r362, %r224, 2;
	cvt.u64.u32 	%rd208, %r362;
	add.s64 	%rd140, %rd206, %rd208;
	mov.u32 	%r1963, %r1971;
	@%p21 bra 	$L__BB3_216;
	// begin inline asm
	ld.global.nc.u32 %r1963, [%rd140];
	// end inline asm
$L__BB3_216:
	add.s32 	%r364, %r224, 32;
	setp.ge.u32 	%p22, %r364, %r221;
	mov.u32 	%r1964, %r1971;
	@%p22 bra 	$L__BB3_218;
	add.s64 	%rd210, %rd140, 128;
	// begin inline asm
	ld.global.nc.u32 %r1964, [%rd210];
	// end inline asm
$L__BB3_218:
	add.s32 	%r366, %r224, 64;
	setp.ge.u32 	%p23, %r366, %r221;
	mov.u32 	%r1965, %r1971;
	@%p23 bra 	$L__BB3_220;
	add.s64 	%rd211, %rd140, 256;
	// begin inline asm
	ld.global.nc.u32 %r1965, [%rd211];
	// end inline asm
$L__BB3_220:
	add.s32 	%r368, %r224, 96;
	setp.ge.u32 	%p24, %r368, %r221;
	mov.u32 	%r1966, %r1971;
	@%p24 bra 	$L__BB3_222;
	add.s64 	%rd212, %rd140, 384;
	// begin inline asm
	ld.global.nc.u32 %r1966, [%rd212];
	// end inline asm
$L__BB3_222:
	add.s32 	%r370, %r224, 128;
	setp.ge.u32 	%p25, %r370, %r221;
	mov.u32 	%r1967, %r1971;
	@%p25 bra 	$L__BB3_224;
	add.s64 	%rd213, %rd140, 512;
	// begin inline asm
	ld.global.nc.u32 %r1967, [%rd213];
	// end inline asm
$L__BB3_224:
	add.s32 	%r372, %r224, 160;
	setp.ge.u32 	%p26, %r372, %r221;
	mov.u32 	%r1968, %r1971;
	@%p26 bra 	$L__BB3_226;
	add.s64 	%rd214, %rd140, 640;
	// begin inline asm
	ld.global.nc.u32 %r1968, [%rd214];
	// end inline asm
$L__BB3_226:
	add.s32 	%r374, %r224, 192;
	setp.ge.u32 	%p27, %r374, %r221;
	mov.u32 	%r1969, %r1971;
	@%p27 bra 	$L__BB3_228;
	add.s64 	%rd215, %rd140, 768;
	// begin inline asm
	ld.global.nc.u32 %r1969, [%rd215];
	// end inline asm
$L__BB3_228:
	add.s32 	%r376, %r224, 224;
	setp.ge.u32 	%p28, %r376, %r221;
	mov.u32 	%r1970, %r1971;
	@%p28 bra 	$L__BB3_230;
	add.s64 	%rd216, %rd140, 896;
	// begin inline asm
	ld.global.nc.u32 %r1970, [%rd216];
	// end inline asm
$L__BB3_230:
	add.s32 	%r378, %r224, 256;
	setp.ge.u32 	%p29, %r378, %r221;
	@%p29 bra 	$L__BB3_232;
	add.s64 	%rd217, %rd140, 1024;
	// begin inline asm
	ld.global.nc.u32 %r1971, [%rd217];
	// end inline asm
$L__BB3_232:
	// begin inline asm
	mov.u32 %r380, %laneid;
	// end inline asm
	shr.u32 	%r244, %r223, 5;
	mad.lo.s32 	%r382, %r244, 288, %r380;
	shl.b32 	%r383, %r382, 2;
	mov.u32 	%r384, _ZN6thrust24THRUST_300001_SM_1000_NS8cuda_cub4core6detail5shmemE;
	add.s32 	%r245, %r384, %r383;
	st.shared.u32 	[%r245], %r1963;
	st.shared.u32 	[%r245+128], %r1964;
	st.shared.u32 	[%r245+256], %r1965;
	st.shared.u32 	[%r245+384], %r1966;
	st.shared.u32 	[%r245+512], %r1967;
	st.shared.u32 	[%r245+640], %r1968;
	st.shared.u32 	[%r245+768], %r1969;
	st.shared.u32 	[%r245+896], %r1970;
	st.shared.u32 	[%r245+1024], %r1971;
	bar.warp.sync 	-1;
	shl.b32 	%r385, %r380, 5;
	add.s32 	%r246, %r245, %r385;
	ld.shared.u32 	%r247, [%r246];
	ld.shared.u32 	%r248, [%r246+4];
	ld.shared.u32 	%r249, [%r246+8];
	ld.shared.u32 	%r250, [%r246+12];
	ld.shared.u32 	%r251, [%r246+16];
	ld.shared.u32 	%r252, [%r246+20];
	ld.shared.u32 	%r253, [%r246+24];
	ld.shared.u32 	%r254, [%r246+28];
	ld.shared.u32 	%r255, [%r246+32];
	setp.ne.s32 	%p30, %r223, 0;
	mov.b32 	%r1973, 0;
	@%p30 bra 	$L__BB3_234;
	add.s64 	%rd218, %rd206, -4;
	// begin inline asm
	ld.global.nc.u32 %r1973, [%rd218];
	// end inline asm
$L__BB3_234:
	setp.eq.s32 	%p31, %r223, 0;
	bar.sync 	0;
	st.shared.u32 	[%r245], %r1;
	st.shared.u32 	[%r245+128], %r1;
	st.shared.u32 	[%r245+256], %r1;
	st.shared.u32 	[%r245+384], %r1;
	st.shared.u32 	[%r245+512], %r1;
	st.shared.u32 	[%r245+640], %r1;
	st.shared.u32 	[%r245+768], %r1;
	st.shared.u32 	[%r245+896], %r1;
	st.shared.u32 	[%r245+1024], %r1;
	bar.warp.sync 	-1;
	ld.shared.u32 	%r258, [%r246];
	ld.shared.u32 	%r259, [%r246+4];
	ld.shared.u32 	%r260, [%r246+8];
	ld.shared.u32 	%r261, [%r246+12];
	ld.shared.u32 	%r262, [%r246+16];
	ld.shared.u32 	%r263, [%r246+20];
	ld.shared.u32 	%r264, [%r246+24];
	ld.shared.u32 	%r265, [%r246+28];
	ld.shared.u32 	%r266, [%r246+32];
	bar.sync 	0;
	shl.b32 	%r387, %r223, 2;
	add.s32 	%r389, %r384, %r387;
	add.s32 	%r267, %r389, 1240;
	st.shared.u32 	[%r389+1240], %r255;
	bar.sync 	0;
	@%p31 bra 	$L__BB3_236;
	ld.shared.u32 	%r1973, [%r267+-4];
$L__BB3_236:
	setp.ne.s32 	%p32, %r1973, %r247;
	setp.ne.s32 	%p33, %r247, %r248;
	setp.ne.s32 	%p34, %r248, %r249;
	setp.ne.s32 	%p35, %r249, %r250;
	setp.ne.s32 	%p36, %r250, %r251;
	setp.ne.s32 	%p37, %r251, %r252;
	setp.ne.s32 	%p38, %r252, %r253;
	setp.ne.s32 	%p39, %r253, %r254;
	setp.ne.s32 	%p40, %r254, %r255;
	mul.lo.s32 	%r510, %r223, 9;
	cvt.u64.u32 	%rd219, %r510;
	setp.eq.s64 	%p41, %rd6, %rd219;
	or.pred  	%p9, %p41, %p32;
	selp.u64 	%rd220, 1, 0, %p9;
	add.s32 	%r511, %r510, 1;
	cvt.u64.u32 	%rd221, %r511;
	setp.eq.s64 	%p42, %rd6, %rd221;
	or.pred  	%p10, %p42, %p33;
	selp.u64 	%rd222, 1, 0, %p10;
	add.s32 	%r512, %r510, 2;
	cvt.u64.u32 	%rd223, %r512;
	setp.eq.s64 	%p43, %rd6, %rd223;
	or.pred  	%p11, %p43, %p34;
	selp.u64 	%rd224, 1, 0, %p11;
	add.s32 	%r513, %r510, 3;
	cvt.u64.u32 	%rd225, %r513;
	setp.eq.s64 	%p44, %rd6, %rd225;
	or.pred  	%p12, %p44, %p35;
	selp.u64 	%rd226, 1, 0, %p12;
	add.s32 	%r514, %r510, 4;
	cvt.u64.u32 	%rd227, %r514;
	setp.eq.s64 	%p45, %rd6, %rd227;
	or.pred  	%p13, %p45, %p36;
	selp.u64 	%rd228, 1, 0, %p13;
	add.s32 	%r515, %r510, 5;
	cvt.u64.u32 	%rd229, %r515;
	setp.eq.s64 	%p46, %rd6, %rd229;
	or.pred  	%p14, %p46, %p37;
	selp.u64 	%rd230, 1, 0, %p14;
	add.s32 	%r516, %r510, 6;
	cvt.u64.u32 	%rd231, %r516;
	setp.eq.s64 	%p47, %rd6, %rd231;
	or.pred  	%p15, %p47, %p38;
	selp.u64 	%rd232, 1, 0, %p15;
	add.s32 	%r517, %r510, 7;
	cvt.u64.u32 	%rd233, %r517;
	setp.eq.s64 	%p48, %rd6, %rd233;
	or.pred  	%p16, %p48, %p39;
	selp.u64 	%rd234, 1, 0, %p16;
	add.s32 	%r518, %r510, 8;
	cvt.u64.u32 	%rd235, %r518;
	setp.eq.s64 	%p49, %rd6, %rd235;
	or.pred  	%p17, %p49, %p40;
	selp.u64 	%rd236, 1, 0, %p17;
	add.s64 	%rd237, %rd222, %rd220;
	selp.b32 	%r519, 0, %r258, %p10;
	add.s32 	%r520, %r259, %r519;
	add.s64 	%rd238, %rd237, %rd224;
	selp.b32 	%r521, 0, %r520, %p11;
	add.s32 	%r522, %r260, %r521;
	add.s64 	%rd141, %rd238, %rd226;
	selp.b32 	%r523, 0, %r522, %p12;
	add.s32 	%r524, %r261, %r523;
	add.s64 	%rd239, %rd141, %rd228;
	selp.b32 	%r525, 0, %r524, %p13;
	add.s32 	%r526, %r262, %r525;
	add.s64 	%rd240, %rd239, %rd230;
	selp.b32 	%r527, 0, %r526, %p14;
	add.s32 	%r528, %r263, %r527;
	add.s64 	%rd241, %rd240, %rd232;
	selp.b32 	%r529, 0, %r528, %p15;
	add.s32 	%r530, %r264, %r529;
	add.s64 	%rd142, %rd241, %rd234;
	selp.b32 	%r531, 0, %r530, %p16;
	add.s32 	%r532, %r265, %r531;
	add.s64 	%rd242, %rd142, %rd236;
	mov.b64 	{%r391, %r396}, %rd242;
	selp.b32 	%r533, 0, %r532, %p17;
	add.s32 	%r401, %r266, %r533;
	mov.b32 	%r507, 1;
	mov.b32 	%r508, 0;
	mov.b32 	%r509, -1;
	// begin inline asm
	shfl.sync.up.b32 %r390, %r391, %r507, %r508, %r509;
	// end inline asm
	// begin inline asm
	shfl.sync.up.b32 %r395, %r396, %r507, %r508, %r509;
	// end inline asm
	mov.b64 	%rd243, {%r390, %r395};
	// begin inline asm
	shfl.sync.up.b32 %r400, %r401, %r507, %r508, %r509;
	// end inline asm
	// begin inline asm
	shfl.sync.up.b32 %r405, %r406, %r507, %r508, %r509;
	// end inline asm
	setp.eq.s64 	%p50, %rd242, 0;
	selp.b32 	%r534, %r400, 0, %p50;
	setp.lt.s32 	%p51, %r380, 1;
	selp.b64 	%rd244, 0, %rd243, %p51;
	add.s64 	%rd245, %rd244, %rd242;
	mov.b64 	{%r411, %r416}, %rd245;
	selp.b32 	%r535, 0, %r534, %p51;
	add.s32 	%r421, %r535, %r401;
	mov.b32 	%r427, 2;
	// begin inline asm
	shfl.sync.up.b32 %r410, %r411, %r427, %r508, %r509;
	// end inline asm
	// begin inline asm
	shfl.sync.up.b32 %r415, %r416, %r427, %r508, %r509;
	// end inline asm
	mov.b64 	%rd246, {%r410, %r415};
	// begin inline asm
	shfl.sync.up.b32 %r420, %r421, %r427, %r508, %r509;
	// end inline asm
	// begin inline asm
	shfl.sync.up.b32 %r425, %r426, %r427, %r508, %r509;
	// end inline asm
	setp.eq.s64 	%p52, %rd245, 0;
	selp.b32 	%r536, %r420, 0, %p52;
	setp.lt.s32 	%p53, %r380, 2;
	selp.b64 	%rd247, 0, %rd246, %p53;
	add.s64 	%rd248, %rd247, %rd245;
	mov.b64 	{%r431, %r436}, %rd248;
	selp.b32 	%r537, 0, %r536, %p53;
	add.s32 	%r441, %r537, %r421;
	mov.b32 	%r447, 4;
	// begin inline asm
	shfl.sync.up.b32 %r430, %r431, %r447, %r508, %r509;
	// end inline asm
	// begin inline asm
	shfl.sync.up.b32 %r435, %r436, %r447, %r508, %r509;
	// end inline asm
	mov.b64 	%rd249, {%r430, %r435};
	// begin inline asm
	shfl.sync.up.b32 %r440, %r441, %r447, %r508, %r509;
	// end inline asm
	// begin inline asm
	shfl.sync.up.b32 %r445, %r446, %r447, %r508, %r509;
	// end inline asm
	setp.eq.s64 	%p54, %rd248, 0;
	selp.b32 	%r538, %r440, 0, %p54;
	setp.lt.s32 	%p55, %r380, 4;
	selp.b64 	%rd250, 0, %rd249, %p55;
	add.s64 	%rd251, %rd250, %rd248;
	mov.b64 	{%r451, %r456}, %rd251;
	selp.b32 	%r539, 0, %r538, %p55;
	add.s32 	%r461, %r539, %r441;
	mov.b32 	%r467, 8;
	// begin inline asm
	shfl.sync.up.b32 %r450, %r451, %r467, %r508, %r509;
	// end inline asm
	// begin inline asm
	shfl.sync.up.b32 %r455, %r456, %r467, %r508, %r509;
	// end inline asm
	mov.b64 	%rd252, {%r450, %r455};
	// begin inline asm
	shfl.sync.up.b32 %r460, %r461, %r467, %r508, %r509;
	// end inline asm
	// begin inline asm
	shfl.sync.up.b32 %r465, %r466, %r467, %r508, %r509;
	// end inline asm
	setp.eq.s64 	%p56, %rd251, 0;
	selp.b32 	%r540, %r460, 0, %p56;
	setp.lt.s32 	%p57, %r380, 8;
	selp.b64 	%rd253, 0, %rd252, %p57;
	add.s64 	%rd254, %rd253, %rd251;
	mov.b64 	{%r471, %r476}, %rd254;
	selp.b32 	%r541, 0, %r540, %p57;
	add.s32 	%r481, %r541, %r461;
	mov.b32 	%r487, 16;
	// begin inline asm
	shfl.sync.up.b32 %r470, %r471, %r487, %r508, %r509;
	// end inline asm
	// begin inline asm
	shfl.sync.up.b32 %r475, %r476, %r487, %r508, %r509;
	// end inline asm
	mov.b64 	%rd255, {%r470, %r475};
	// begin inline asm
	shfl.sync.up.b32 %r480, %r481, %r487, %r508, %r509;
	// end inline asm
	// begin inline asm
	shfl.sync.up.b32 %r485, %r486, %r487, %r508, %r509;
	// end inline asm
	setp.eq.s64 	%p58, %rd254, 0;
	selp.b32 	%r542, %r480, 0, %p58;
	setp.lt.s32 	%p59, %r380, 16;
	selp.b64 	%rd256, 0, %rd255, %p59;
	add.s64 	%rd143, %rd256, %rd254;
	mov.b64 	{%r491, %r496}, %rd143;
	selp.b32 	%r543, 0, %r542, %p59;
	add.s32 	%r501, %r543, %r481;
	// begin inline asm
	shfl.sync.up.b32 %r490, %r491, %r507, %r508, %r509;
	// end inline asm
	// begin inline asm
	shfl.sync.up.b32 %r495, %r496, %r507, %r508, %r509;
	// end inline asm
	mov.b64 	%rd703, {%r490, %r495};
	// begin inline asm
	shfl.sync.up.b32 %r1987, %r501, %r507, %r508, %r509;
	// end inline asm
	// begin inline asm
	shfl.sync.up.b32 %r505, %r506, %r507, %r508, %r509;
	// end inline asm
	setp.ne.s32 	%p60, %r380, 31;
	@%p60 bra 	$L__BB3_238;
	shl.b32 	%r544, %r244, 4;
	mov.u32 	%r545, _ZN6thrust24THRUST_300001_SM_1000_NS8cuda_cub4core6detail5shmemE;
	add.s32 	%r546, %r545, %r544;
	st.shared.u64 	[%r546], %rd143;
	st.shared.u32 	[%r546+8], %r501;
$L__BB3_238:
	bar.sync 	0;
	ld.shared.u64 	%rd257, [_ZN6thrust24THRUST_300001_SM_1000_NS8cuda_cub4core6detail5shmemE];
	ld.shared.u32 	%r547, [_ZN6thrust24THRUST_300001_SM_1000_NS8cuda_cub4core6detail5shmemE+8];
	ld.shared.u64 	%rd258, [_ZN6thrust24THRUST_300001_SM_1000_NS8cuda_cub4core6detail5shmemE+16];
	ld.shared.u32 	%r548, [_ZN6thrust24THRUST_300001_SM_1000_NS8cuda_cub4core6detail5shmemE+24];
	add.s64 	%rd259, %rd258, %rd257;
	setp.eq.s64 	%p61, %rd258, 0;
	selp.b32 	%r549, %r547, 0, %p61;
	add.s32 	%r550, %r549, %r548;
	setp.eq.s32 	%p62, %r244, 2;
	selp.b64 	%rd260, %rd259, %rd257, %p62;
	selp.b32 	%r551, %r550, %r547, %p62;
	ld.shared.u64 	%rd261, [_ZN6thrust24THRUST_300001_SM_1000_NS8cuda_cub4core6detail5shmemE+32];
	ld.shared.u32 	%r552, [_ZN6thrust24THRUST_300001_SM_1000_NS8cuda_cub4core6detail5shmemE+40];
	add.s64 	%rd262, %rd261, %rd259;
	setp.eq.s64 	%p63, %rd261, 0;
	selp.b32 	%r553, %r550, 0, %p63;
	add.s32 	%r554, %r553, %r552;
	setp.eq.s32 	%p64, %r244, 3;
	selp.b64 	%rd263, %rd262, %rd260, %p64;
	selp.b32 	%r555, %r554, %r551, %p64;
	ld.shared.u64 	%rd264, [_ZN6thrust24THRUST_300001_SM_1000_NS8cuda_cub4core6detail5shmemE+48];
	ld.shared.u32 	%r556, [_ZN6thrust24THRUST_300001_SM_1000_NS8cuda_cub4core6detail5shmemE+56];
	add.s64 	%rd265, %rd264, %rd262;
	setp.eq.s64 	%p65, %rd264, 0;
	selp.b32 	%r557, %r554, 0, %p65;
	add.s32 	%r558, %r557, %r556;
	setp.eq.s32 	%p66, %r244, 4;
	selp.b64 	%rd266, %rd265, %rd263, %p66;
	selp.b32 	%r559, %r558, %r555, %p66;
	ld.shared.u64 	%rd267, [_ZN6thrust24THRUST_300001_SM_1000_NS8cuda_cub4core6detail5shmemE+64];
	ld.shared.u32 	%r560, [_ZN6thrust24THRUST_300001_SM_1000_NS8cuda_cub4core6detail5shmemE+72];
	add.s64 	%rd268, %rd267, %rd265;
	setp.eq.s64 	%p67, %rd267, 0;
	selp.b32 	%r561, %r558, 0, %p67;
	add.s32 	%r562, %r561, %r560;
	setp.eq.s32 	%p68, %r244, 5;
	selp.b64 	%rd269, %rd268, %rd266, %p68;
	selp.b32 	%r563, %r562, %r559, %p68;
	ld.shared.u64 	%rd270, [_ZN6thrust24THRUST_300001_SM_1000_NS8cuda_cub4core6detail5shmemE+80];
	ld.shared.u32 	%r564, [_ZN6thrust24THRUST_300001_SM_1000_NS8cuda_cub4core6detail5shmemE+88];
	add.s64 	%rd271, %rd270, %rd268;
	setp.eq.s64 	%p69, %rd270, 0;
	selp.b32 	%r565, %r562, 0, %p69;
	add.s32 	%r566, %r565, %r564;
	setp.eq.s32 	%p70, %r244, 6;
	selp.b64 	%rd272, %rd271, %rd269, %p70;
	selp.b32 	%r567, %r566, %r563, %p70;
	ld.shared.u64 	%rd273, [_ZN6thrust24THRUST_300001_SM_1000_NS8cuda_cub4core6detail5shmemE+96];
	ld.shared.u32 	%r568, [_ZN6thrust24THRUST_300001_SM_1000_NS8cuda_cub4core6detail5shmemE+104];
	add.s64 	%rd274, %rd273, %rd271;
	setp.eq.s64 	%p71, %rd273, 0;
	selp.b32 	%r569, %r566, 0, %p71;
	add.s32 	%r570, %r569, %r568;
	setp.eq.s32 	%p72, %r244, 7;
	selp.b64 	%rd145, %rd274, %rd272, %p72;
	selp.b32 	%r272, %r570, %r567, %p72;
	ld.shared.u64 	%rd275, [_ZN6thrust24THRUST_300001_SM_1000_NS8cuda_cub4core6detail5shmemE+112];
	ld.shared.u32 	%r571, [_ZN6thrust24THRUST_300001_SM_1000_NS8cuda_cub4core6detail5shmemE+120];
	add.s64 	%rd146, %rd275, %rd274;
	setp.eq.s64 	%p73, %rd275, 0;
	selp.b32 	%r572, %r570, 0, %p73;
	add.s32 	%r273, %r572, %r571;
	setp.lt.u32 	%p74, %r223, 32;
	@%p74 bra 	$L__BB3_240;
	setp.eq.s64 	%p75, %rd703, 0;
	selp.b32 	%r573, %r272, 0, %p75;
	add.s32 	%r574, %r573, %r1987;
	setp.eq.s32 	%p76, %r380, 0;
	selp.b64 	%rd276, 0, %rd703, %p76;
	add.s64 	%rd703, %rd145, %rd276;
	selp.b32 	%r1987, %r272, %r574, %p76;
	bra.uni 	$L__BB3_276;
$L__BB3_240:
	setp.ne.s32 	%p77, %r223, 0;
	mul.wide.u32 	%rd277, %r2, 16;
	add.s64 	%rd148, %rd2, %rd277;
	@%p77 bra 	$L__BB3_242;
	st.shared.u64 	[_ZN6thrust24THRUST_300001_SM_1000_NS8cuda_cub4core6detail5shmemE+200], %rd146;
	st.shared.u32 	[_ZN6thrust24THRUST_300001_SM_1000_NS8cuda_cub4core6detail5shmemE+208], %r273;
	mov.b32 	%r575, 100;
	mov.b64 	%rd279, {%r273, %r575};
	add.s64 	%rd278, %rd148, 512;
	// begin inline asm
	st.relaxed.gpu.v2.u64 [%rd278], {%rd279, %rd146};
	// end inline asm
$L__BB3_242:
	not.b32 	%r275, %r223;
	mov.u32 	%r576, %nctaid.x;
	setp.gt.u32 	%p78, %r576, 499;
	@%p78 bra 	$L__BB3_244;
	membar.cta;
	bra.uni 	$L__BB3_245;
$L__BB3_244:
	mov.b32 	%r577, 450;
	// begin inline asm
	nanosleep.u32 %r577;
	// end inline asm
$L__BB3_245:
	mul.wide.s32 	%rd281, %r275, 16;
	add.s64 	%rd282, %rd148, %rd281;
	add.s64 	%rd149, %rd282, 512;
$L__BB3_246:
	// begin inline asm
	ld.relaxed.gpu.v2.u64 {%rd283, %rd693}, [%rd149];
	// end inline asm
	mov.b64 	{%r1975, %r1980}, %rd283;
	setp.eq.s32 	%p79, %r1980, 99;
	mov.b32 	%r578, -1;
	vote.sync.any.pred 	%p80, %p79, %r578;
	@%p80 bra 	$L__BB3_246;
	setp.eq.s32 	%p81, %r1980, 101;
	mov.b32 	%r600, -1;
	vote.sync.ballot.b32 	%r601, %p81, %r600;
	// begin inline asm
	mov.u32 %r580, %lanemask_ge;
	// end inline asm
	and.b32  	%r602, %r601, %r580;
	or.b32  	%r603, %r602, -2147483648;
	add.s32 	%r604, %r603, -1;
	not.b32 	%r605, %r603;
	and.b32  	%r606, %r605, %r604;
	popc.b32 	%r279, %r606;
	mov.b64 	{%r582, %r587}, %rd693;
	mov.b32 	%r598, 1;
	// begin inline asm
	shfl.sync.down.b32 %r581, %r582, %r598, %r279, %r600;
	// end inline asm
	// begin inline asm
	shfl.sync.down.b32 %r586, %r587, %r598, %r279, %r600;
	// end inline asm
	// begin inline asm
	shfl.sync.down.b32 %r591, %r1975, %r598, %r279, %r600;
	// end inline asm
	// begin inline asm
	shfl.sync.down.b32 %r596, %r597, %r598, %r279, %r600;
	// end inline asm
	setp.ge.s32 	%p83, %r380, %r279;
	@%p83 bra 	$L__BB3_249;
	mov.b64 	%rd286, {%r581, %r586};
	add.s64 	%rd151, %rd693, %rd286;
	setp.eq.s64 	%p84, %rd693, 0;
	selp.b32 	%r607, %r591, 0, %p84;
	add.s32 	%r1975, %r607, %r1975;
	mov.u64 	%rd693, %rd151;
$L__BB3_249:
	mov.b64 	{%r609, %r614}, %rd693;
	mov.b32 	%r625, 2;
	mov.b32 	%r627, -1;
	// begin inline asm
	shfl.sync.down.b32 %r608, %r609, %r625, %r279, %r627;
	// end inline asm
	// begin inline asm
	shfl.sync.down.b32 %r613, %r614, %r625, %r279, %r627;
	// end inline asm
	// begin inline asm
	shfl.sync.down.b32 %r618, %r1975, %r625, %r279, %r627;
	// end inline asm
	// begin inline asm
	shfl.sync.down.b32 %r623, %r624, %r625, %r279, %r627;
	// end inline asm
	add.s32 	%r288, %r380, 2;
	setp.gt.s32 	%p85, %r288, %r279;
	@%p85 bra 	$L__BB3_251;
	mov.b64 	%rd287, {%r608, %r613};
	add.s64 	%rd153, %rd693, %rd287;
	setp.eq.s64 	%p86, %rd693, 0;
	selp.b32 	%r628, %r618, 0, %p86;
	add.s32 	%r1975, %r628, %r1975;
	mov.u64 	%rd693, %rd153;
$L__BB3_251:
	mov.b64 	{%r630, %r635}, %rd693;
	mov.b32 	%r646, 4;
	mov.b32 	%r648, -1;
	// begin inline asm
	shfl.sync.down.b32 %r629, %r630, %r646, %r279, %r648;
	// end inline asm
	// begin inline asm
	shfl.sync.down.b32 %r634, %r635, %r646, %r279, %r648;
	// end inline asm
	// begin inline asm
	shfl.sync.down.b32 %r639, %r1975, %r646, %r279, %r648;
	// end inline asm
	// begin inline asm
	shfl.sync.down.b32 %r644, %r645, %r646, %r279, %r648;
	// end inline asm
	add.s32 	%r294, %r380, 4;
	setp.gt.s32 	%p87, %r294, %r279;
	@%p87 bra 	$L__BB3_253;
	mov.b64 	%rd288, {%r629, %r634};
	add.s64 	%rd155, %rd693, %rd288;
	setp.eq.s64 	%p88, %rd693, 0;
	selp.b32 	%r649, %r639, 0, %p88;
	add.s32 	%r1975, %r649, %r1975;
	mov.u64 	%rd693, %rd155;
$L__BB3_253:
	mov.b64 	{%r651, %r656}, %rd693;
	mov.b32 	%r667, 8;
	mov.b32 	%r669, -1;
	// begin inline asm
	shfl.sync.down.b32 %r650, %r651, %r667, %r279, %r669;
	// end inline asm
	// begin inline asm
	shfl.sync.down.b32 %r655, %r656, %r667, %r279, %r669;
	// end inline asm
	// begin inline asm
	shfl.sync.down.b32 %r660, %r1975, %r667, %r279, %r669;
	// end inline asm
	// begin inline asm
	shfl.sync.down.b32 %r665, %r666, %r667, %r279, %r669;
	// end inline asm
	add.s32 	%r300, %r380, 8;
	setp.gt.s32 	%p89, %r300, %r279;
	@%p89 bra 	$L__BB3_255;
	mov.b64 	%rd289, {%r650, %r655};
	add.s64 	%rd157, %rd693, %rd289;
	setp.eq.s64 	%p90, %rd693, 0;
	selp.b32 	%r670, %r660, 0, %p90;
	add.s32 	%r1975, %r670, %r1975;
	mov.u64 	%rd693, %rd157;
$L__BB3_255:
	mov.b64 	{%r672, %r677}, %rd693;
	mov.b32 	%r688, 16;
	mov.b32 	%r690, -1;
	// begin inline asm
	shfl.sync.down.b32 %r671, %r672, %r688, %r279, %r690;
	// end inline asm
	// begin inline asm
	shfl.sync.down.b32 %r676, %r677, %r688, %r279, %r690;
	// end inline asm
	// begin inline asm
	shfl.sync.down.b32 %r681, %r1975, %r688, %r279, %r690;
	// end inline asm
	// begin inline asm
	shfl.sync.down.b32 %r686, %r687, %r688, %r279, %r690;
	// end inline asm
	add.s32 	%r306, %r380, 16;
	setp.gt.s32 	%p91, %r306, %r279;
	@%p91 bra 	$L__BB3_257;
	mov.b64 	%rd290, {%r671, %r676};
	add.s64 	%rd159, %rd693, %rd290;
	setp.eq.s64 	%p92, %rd693, 0;
	selp.b32 	%r691, %r681, 0, %p92;
	add.s32 	%r1975, %r691, %r1975;
	mov.u64 	%rd693, %rd159;
$L__BB3_257:
	not.b32 	%r692, %r223;
	add.s32 	%r1981, %r2, %r692;
	add.s64 	%rd161, %rd2, 512;
$L__BB3_258:
	setp.ne.s32 	%p93, %r1980, 101;
	mov.b32 	%r693, -1;
	vote.sync.all.pred 	%p94, %p93, %r693;
	not.pred 	%p95, %p94;
	@%p95 bra 	$L__BB3_272;
	mul.wide.s32 	%rd341, %r1981, 16;
	add.s64 	%rd342, %rd161, %rd341;
	add.s64 	%rd340, %rd342, -512;
$L__BB3_260:
	// begin inline asm
	ld.relaxed.gpu.v2.u64 {%rd338, %rd699}, [%rd340];
	// end inline asm
	mov.b64 	{%r1983, %r1980}, %rd338;
	setp.eq.s32 	%p127, %r1980, 99;
	mov.b32 	%r774, -1;
	vote.sync.any.pred 	%p128, %p127, %r774;
	@%p128 bra 	$L__BB3_260;
	setp.eq.s32 	%p129, %r1980, 101;
	mov.b32 	%r795, -1;
	vote.sync.ballot.b32 	%r796, %p129, %r795;
	and.b32  	%r797, %r796, %r580;
	or.b32  	%r798, %r797, -2147483648;
	add.s32 	%r799, %r798, -1;
	not.b32 	%r800, %r798;
	and.b32  	%r801, %r800, %r799;
	popc.b32 	%r315, %r801;
	mov.b64 	{%r777, %r782}, %rd699;
	mov.b32 	%r793, 1;
	// begin inline asm
	shfl.sync.down.b32 %r776, %r777, %r793, %r315, %r795;
	// end inline asm
	// begin inline asm
	shfl.sync.down.b32 %r781, %r782, %r793, %r315, %r795;
	// end inline asm
	// begin inline asm
	shfl.sync.down.b32 %r786, %r1983, %r793, %r315, %r795;
	// end inline asm
	// begin inline asm
	shfl.sync.down.b32 %r791, %r792, %r793, %r315, %r795;
	// end inline asm
	setp.ge.s32 	%p131, %r380, %r315;
	@%p131 bra 	$L__BB3_263;
	mov.b64 	%rd343, {%r776, %r781};
	add.s64 	%rd164, %rd699, %rd343;
	setp.eq.s64 	%p132, %rd699, 0;
	selp.b32 	%r802, %r786, 0, %p132;
	add.s32 	%r1983, %r802, %r1983;
	mov.u64 	%rd699, %rd164;
$L__BB3_263:
	mov.b64 	{%r804, %r809}, %rd699;
	mov.b32 	%r820, 2;
	mov.b32 	%r822, -1;
	// begin inline asm
	shfl.sync.down.b32 %r803, %r804, %r820, %r315, %r822;
	// end inline asm
	// begin inline asm
	shfl.sync.down.b32 %r808, %r809, %r820, %r315, %r822;
	// end inline asm
	// begin inline asm
	shfl.sync.down.b32 %r813, %r1983, %r820, %r315, %r822;
	// end inline asm
	// begin inline asm
	shfl.sync.down.b32 %r818, %r819, %r820, %r315, %r822;
	// end inline asm
	setp.gt.s32 	%p133, %r288, %r315;
	@%p133 bra 	$L__BB3_265;
	mov.b64 	%rd344, {%r803, %r808};
	add.s64 	%rd166, %rd699, %rd344;
	setp.eq.s64 	%p134, %rd699, 0;
	selp.b32 	%r823, %r813, 0, %p134;
	add.s32 	%r1983, %r823, %r1983;
	mov.u64 	%rd699, %rd166;
$L__BB3_265:
	mov.b64 	{%r825, %r830}, %rd699;
	mov.b32 	%r841, 4;
	mov.b32 	%r843, -1;
	// begin inline asm
	shfl.sync.down.b32 %r824, %r825, %r841, %r315, %r843;
	// end inline asm
	// begin inline asm
	shfl.sync.down.b32 %r829, %r830, %r841, %r315, %r843;
	// end inline asm
	// begin inline asm
	shfl.sync.down.b32 %r834, %r1983, %r841, %r315, %r843;
	// end inline asm
	// begin inline asm
	shfl.sync.down.b32 %r839, %r840, %r841, %r315, %r843;
	// end inline asm
	setp.gt.s32 	%p135, %r294, %r315;
	@%p135 bra 	$L__BB3_267;
	mov.b64 	%rd345, {%r824, %r829};
	add.s64 	%rd168, %rd699, %rd345;
	setp.eq.s64 	%p136, %rd699, 0;
	selp.b32 	%r844, %r834, 0, %p136;
	add.s32 	%r1983, %r844, %r1983;
	mov.u64 	%rd699, %rd168;
$L__BB3_267:
	mov.b64 	{%r846, %r851}, %rd699;
	mov.b32 	%r862, 8;
	mov.b32 	%r864, -1;
	// begin inline asm
	shfl.sync.down.b32 %r845, %r846, %r862, %r315, %r864;
	// end inline asm
	// begin inline asm
	shfl.sync.down.b32 %r850, %r851, %r862, %r315, %r864;
	// end inline asm
	// begin inline asm
	shfl.sync.down.b32 %r855, %r1983, %r862, %r315, %r864;
	// end inline asm
	// begin inline asm
	shfl.sync.down.b32 %r860, %r861, %r862, %r315, %r864;
	// end inline asm
	setp.gt.s32 	%p137, %r300, %r315;
	@%p137 bra 	$L__BB3_269;
	mov.b64 	%rd346, {%r845, %r850};
	add.s64 	%rd170, %rd699, %rd346;
	setp.eq.s64 	%p138, %rd699, 0;
	selp.b32 	%r865, %r855, 0, %p138;
	add.s32 	%r1983, %r865, %r1983;
	mov.u64 	%rd699, %rd170;
$L__BB3_269:
	mov.b64 	{%r867, %r872}, %rd699;
	mov.b32 	%r883, 16;
	mov.b32 	%r885, -1;
	// begin inline asm
	shfl.sync.down.b32 %r866, %r867, %r883, %r315, %r885;
	// end inline asm
	// begin inline asm
	shfl.sync.down.b32 %r871, %r872, %r883, %r315, %r885;
	// end inline asm
	// begin inline asm
	shfl.sync.down.b32 %r876, %r1983, %r883, %r315, %r885;
	// end inline asm
	// begin inline asm
	shfl.sync.down.b32 %r881, %r882, %r883, %r315, %r885;
	// end inline asm
	setp.gt.s32 	%p139, %r306, %r315;
	@%p139 bra 	$L__BB3_271;
	mov.b64 	%rd347, {%r866, %r871};
	add.s64 	%rd172, %rd699, %rd347;
	setp.eq.s64 	%p140, %rd699, 0;
	selp.b32 	%r886, %r876, 0, %p140;
	add.s32 	%r1983, %r886, %r1983;
	mov.u64 	%rd699, %rd172;
$L__BB3_271:
	add.s64 	%rd174, %rd699, %rd693;
	setp.eq.s64 	%p141, %rd693, 0;
	selp.b32 	%r887, %r1983, 0, %p141;
	add.s32 	%r1975, %r887, %r1975;
	add.s32 	%r1981, %r1981, -32;
	mov.u64 	%rd693, %rd174;
	bra.uni 	$L__BB3_258;
$L__BB3_272:
	setp.ne.s32 	%p96, %r223, 0;
	@%p96 bra 	$L__BB3_274;
	add.s64 	%rd293, %rd693, %rd146;
	setp.eq.s64 	%p97, %rd146, 0;
	selp.b32 	%r695, %r1975, 0, %p97;
	add.s32 	%r696, %r695, %r273;
	mov.b32 	%r697, 101;
	mov.b64 	%rd292, {%r696, %r697};
	add.s64 	%rd291, %rd148, 512;
	// begin inline asm
	st.relaxed.gpu.v2.u64 [%rd291], {%rd292, %rd293};
	// end inline asm
	st.shared.u64 	[_ZN6thrust24THRUST_300001_SM_1000_NS8cuda_cub4core6detail5shmemE+168], %rd693;
	st.shared.u32 	[_ZN6thrust24THRUST_300001_SM_1000_NS8cuda_cub4core6detail5shmemE+176], %r1975;
	st.shared.u64 	[_ZN6thrust24THRUST_300001_SM_1000_NS8cuda_cub4core6detail5shmemE+184], %rd293;
	st.shared.u32 	[_ZN6thrust24THRUST_300001_SM_1000_NS8cuda_cub4core6detail5shmemE+192], %r696;
$L__BB3_274:
	setp.ne.s32 	%p98, %r380, 0;
	@%p98 bra 	$L__BB3_276;
	st.shared.u64 	[_ZN6thrust24THRUST_300001_SM_1000_NS8cuda_cub4core6detail5shmemE+136], %rd693;
	st.shared.u32 	[_ZN6thrust24THRUST_300001_SM_1000_NS8cuda_cub4core6detail5shmemE+144], %r1975;
	mov.u64 	%rd703, %rd693;
	mov.u32 	%r1987, %r1975;
$L__BB3_276:
	setp.eq.s32 	%p99, %r223, 0;
	bar.sync 	0;
	@%p99 bra 	$L__BB3_278;
	ld.shared.u32 	%r698, [_ZN6thrust24THRUST_300001_SM_1000_NS8cuda_cub4core6detail5shmemE+144];
	ld.shared.u64 	%rd294, [_ZN6thrust24THRUST_300001_SM_1000_NS8cuda_cub4core6detail5shmemE+136];
	add.s64 	%rd176, %rd294, %rd703;
	setp.eq.s64 	%p100, %rd703, 0;
	selp.b32 	%r699, %r698, 0, %p100;
	add.s32 	%r1987, %r699, %r1987;
	mov.u64 	%rd703, %rd176;
$L__BB3_278:
	selp.u64 	%rd295, 1, 0, %p9;
	add.s64 	%rd178, %rd703, %rd295;
	selp.b32 	%r700, 0, %r1987, %p9;
	add.s32 	%r346, %r700, %r258;
	selp.u64 	%rd296, 1, 0, %p10;
	add.s64 	%rd297, %rd296, %rd295;
	add.s64 	%rd179, %rd297, %rd703;
	selp.b32 	%r701, 0, %r346, %p10;
	add.s32 	%r347, %r259, %r701;
	selp.u64 	%rd298, 1, 0, %p11;
	add.s64 	%rd180, %rd179, %rd298;
	selp.b32 	%r702, 0, %r347, %p11;
	add.s32 	%r348, %r260, %r702;
	add.s64 	%rd181, %rd141, %rd703;
	selp.b32 	%r703, 0, %r348, %p12;
	add.s32 	%r349, %r261, %r703;
	selp.u64 	%rd299, 1, 0, %p13;
	add.s64 	%rd182, %rd181, %rd299;
	selp.b32 	%r704, 0, %r349, %p13;
	add.s32 	%r350, %r262, %r704;
	selp.u64 	%rd300, 1, 0, %p14;
	add.s64 	%rd183, %rd182, %rd300;
	selp.b32 	%r705, 0, %r350, %p14;
	add.s32 	%r351, %r263, %r705;
	selp.u64 	%rd301, 1, 0, %p15;
	add.s64 	%rd184, %rd183, %rd301;
	selp.b32 	%r706, 0, %r351, %p15;
	add.s32 	%r352, %r264, %r706;
	add.s64 	%rd185, %rd142, %rd703;
	selp.b32 	%r707, 0, %r352, %p16;
	add.s32 	%r353, %r265, %r707;
	ld.shared.u64 	%rd186, [_ZN6thrust24THRUST_300001_SM_1000_NS8cuda_cub4core6detail5shmemE+200];
	ld.shared.u64 	%rd709, [_ZN6thrust24THRUST_300001_SM_1000_NS8cuda_cub4core6detail5shmemE+184];
	ld.shared.u32 	%r354, [_ZN6thrust24THRUST_300001_SM_1000_NS8cuda_cub4core6detail5shmemE+192];
	ld.shared.u64 	%rd188, [_ZN6thrust24THRUST_300001_SM_1000_NS8cuda_cub4core6detail5shmemE+168];
	setp.lt.s64 	%p101, %rd186, 257;
	@%p101 bra 	$L__BB3_304;
	bar.sync 	0;
	not.pred 	%p111, %p9;
	@%p111 bra 	$L__BB3_281;
	cvt.u32.u64 	%r708, %rd188;
	cvt.u32.u64 	%r709, %rd703;
	sub.s32 	%r710, %r709, %r708;
	shl.b32 	%r711, %r710, 3;
	mov.u32 	%r712, _ZN6thrust24THRUST_300001_SM_1000_NS8cuda_cub4core6detail5shmemE;
	add.s32 	%r713, %r712, %r711;
	st.shared.v2.u32 	[%r713], {%r1973, %r1987};
$L__BB3_281:
	not.pred 	%p112, %p10;
	@%p112 bra 	$L__BB3_283;
	cvt.u32.u64 	%r714, %rd188;
	cvt.u32.u64 	%r715, %rd178;
	sub.s32 	%r716, %r715, %r714;
	shl.b32 	%r717, %r716, 3;
	mov.u32 	%r718, _ZN6thrust24THRUST_300001_SM_1000_NS8cuda_cub4core6detail5shmemE;
	add.s32 	%r719, %r718, %r717;
	st.shared.v2.u32 	[%r719], {%r247, %r346};
$L__BB3_283:
	not.pred 	%p113, %p11;
	@%p113 bra 	$L__BB3_285;
	cvt.u32.u64 	%r720, %rd188;
	cvt.u32.u64 	%r721, %rd179;
	sub.s32 	%r722, %r721, %r720;
	shl.b32 	%r723, %r722, 3;
	mov.u32 	%r724, _ZN6thrust24THRUST_300001_SM_1000_NS8cuda_cub4core6detail5shmemE;
	add.s32 	%r725, %r724, %r723;
	st.shared.v2.u32 	[%r725], {%r248, %r347};
$L__BB3_285:
	not.pred 	%p114, %p12;
	@%p114 bra 	$L__BB3_287;
	cvt.u32.u64 	%r726, %rd188;
	cvt.u32.u64 	%r727, %rd180;
	sub.s32 	%r728, %r727, %r726;
	shl.b32 	%r729, %r728, 3;
	mov.u32 	%r730, _ZN6thrust24THRUST_300001_SM_1000_NS8cuda_cub4core6detail5shmemE;
	add.s32 	%r731, %r730, %r729;
	st.shared.v2.u32 	[%r731], {%r249, %r348};
$L__BB3_287:
	not.pred 	%p115, %p13;
	@%p115 bra 	$L__BB3_289;
	cvt.u32.u64 	%r732, %rd188;
	cvt.u32.u64 	%r733, %rd181;
	sub.s32 	%r734, %r733, %r732;
	shl.b32 	%r735, %r734, 3;
	mov.u32 	%r736, _ZN6thrust24THRUST_300001_SM_1000_NS8cuda_cub4core6detail5shmemE;
	add.s32 	%r737, %r736, %r735;
	st.shared.v2.u32 	[%r737], {%r250, %r349};
$L__BB3_289:
	not.pred 	%p116, %p14;
	@%p116 bra 	$L__BB3_291;
	cvt.u32.u64 	%r738, %rd188;
	cvt.u32.u64 	%r739, %rd182;
	sub.s32 	%r740, %r739, %r738;
	shl.b32 	%r741, %r740, 3;
	mov.u32 	%r742, _ZN6thrust24THRUST_300001_SM_1000_NS8cuda_cub4core6detail5shmemE;
	add.s32 	%r743, %r742, %r741;
	st.shared.v2.u32 	[%r743], {%r251, %r350};
$L__BB3_291:
	not.pred 	%p117, %p15;
	@%p117 bra 	$L__BB3_293;
	cvt.u32.u64 	%r744, %rd188;
	cvt.u32.u64 	%r745, %rd183;
	sub.s32 	%r746, %r745, %r744;
	shl.b32 	%r747, %r746, 3;
	mov.u32 	%r748, _ZN6thrust24THRUST_300001_SM_1000_NS8cuda_cub4core6detail5shmemE;
	add.s32 	%r749, %r748, %r747;
	st.shared.v2.u32 	[%r749], {%r252, %r351};
$L__BB3_293:
	not.pred 	%p118, %p16;
	@%p118 bra 	$L__BB3_295;
	cvt.u32.u64 	%r750, %rd188;
	cvt.u32.u64 	%r751, %rd184;
	sub.s32 	%r752, %r751, %r750;
	shl.b32 	%r753, %r752, 3;
	mov.u32 	%r754, _ZN6thrust24THRUST_300001_SM_1000_NS8cuda_cub4core6detail5shmemE;
	add.s32 	%r755, %r754, %r753;
	st.shared.v2.u32 	[%r755], {%r253, %r352};
$L__BB3_295:
	not.pred 	%p119, %p17;
	@%p119 bra 	$L__BB3_297;
	cvt.u32.u64 	%r756, %rd188;
	cvt.u32.u64 	%r757, %rd185;
	sub.s32 	%r758, %r757, %r756;
	shl.b32 	%r759, %r758, 3;
	mov.u32 	%r760, _ZN6thrust24THRUST_300001_SM_1000_NS8cuda_cub4core6detail5shmemE;
	add.s32 	%r761, %r760, %r759;
	st.shared.v2.u32 	[%r761], {%r254, %r353};
$L__BB3_297:
	bar.sync 	0;
	cvt.u64.u32 	%rd708, %r223;
	setp.le.u64 	%p120, %rd186, %rd708;
	@%p120 bra 	$L__BB3_322;
	not.b64 	%rd320, %rd708;
	add.s64 	%rd190, %rd186, %rd320;
	shr.u64 	%rd321, %rd190, 8;
	add.s64 	%rd322, %rd321, 1;
	and.b64  	%rd705, %rd322, 3;
	and.b64  	%rd323, %rd190, 768;
	setp.eq.s64 	%p121, %rd323, 768;
	@%p121 bra 	$L__BB3_301;
	add.s64 	%rd324, %rd188, %rd708;
	shl.b64 	%rd325, %rd324, 2;
	add.s64 	%rd706, %rd4, %rd325;
	shl.b32 	%r762, %r223, 3;
	mov.u32 	%r763, _ZN6thrust24THRUST_300001_SM_1000_NS8cuda_cub4core6detail5shmemE;
	add.s32 	%r764, %r762, %r763;
	add.s32 	%r1989, %r764, 4;
	shl.b64 	%rd326, %rd705, 8;
	add.s64 	%rd708, %rd326, %rd708;
$L__BB3_300:
	.pragma "nounroll";
	ld.shared.u32 	%r765, [%r1989];
	st.global.u32 	[%rd706], %r765;
	add.s64 	%rd706, %rd706, 1024;
	add.s32 	%r1989, %r1989, 2048;
	add.s64 	%rd705, %rd705, -1;
	setp.ne.s64 	%p122, %rd705, 0;
	@%p122 bra 	$L__BB3_300;
$L__BB3_301:
	setp.lt.u64 	%p123, %rd190, 768;
	@%p123 bra 	$L__BB3_322;
	mov.u32 	%r768, _ZN6thrust24THRUST_300001_SM_1000_NS8cuda_cub4core6detail5shmemE;
$L__BB3_303:
	cvt.u32.u64 	%r766, %rd708;
	add.s64 	%rd327, %rd708, %rd188;
	shl.b32 	%r767, %r766, 3;
	add.s32 	%r769, %r768, %r767;
	ld.shared.u32 	%r770, [%r769+4];
	shl.b64 	%rd328, %rd327, 2;
	add.s64 	%rd329, %rd4, %rd328;
	st.global.u32 	[%rd329], %r770;
	and.b64  	%rd330, %rd708, 4294967295;
	add.s64 	%rd331, %rd188, %rd330;
	ld.shared.u32 	%r771, [%r769+2052];
	shl.b64 	%rd332, %rd331, 2;
	add.s64 	%rd333, %rd4, %rd332;
	st.global.u32 	[%rd333+1024], %r771;
	ld.shared.u32 	%r772, [%r769+4100];
	st.global.u32 	[%rd333+2048], %r772;
	ld.shared.u32 	%r773, [%r769+6148];
	st.global.u32 	[%rd333+3072], %r773;
	add.s64 	%rd334, %rd708, 1024;
	and.b64  	%rd708, %rd334, 4294967295;
	setp.gt.u64 	%p124, %rd186, %rd708;
	@%p124 bra 	$L__BB3_303;
	bra.uni 	$L__BB3_322;
$L__BB3_304:
	not.pred 	%p102, %p9;
	@%p102 bra 	$L__BB3_306;
	shl.b64 	%rd302, %rd703, 2;
	add.s64 	%rd303, %rd4, %rd302;
	st.global.u32 	[%rd303], %r1987;
$L__BB3_306:
	not.pred 	%p103, %p10;
	@%p103 bra 	$L__BB3_308;
	shl.b64 	%rd304, %rd178, 2;
	add.s64 	%rd305, %rd4, %rd304;
	st.global.u32 	[%rd305], %r346;
$L__BB3_308:
	not.pred 	%p104, %p11;
	@%p104 bra 	$L__BB3_310;
	shl.b64 	%rd306, %rd179, 2;
	add.s64 	%rd307, %rd4, %rd306;
	st.global.u32 	[%rd307], %r347;
$L__BB3_310:
	not.pred 	%p105, %p12;
	@%p105 bra 	$L__BB3_312;
	shl.b64 	%rd308, %rd180, 2;
	add.s64 	%rd309, %rd4, %rd308;
	st.global.u32 	[%rd309], %r348;
$L__BB3_312:
	not.pred 	%p106, %p13;
	@%p106 bra 	$L__BB3_314;
	shl.b64 	%rd310, %rd181, 2;
	add.s64 	%rd311, %rd4, %rd310;
	st.global.u32 	[%rd311], %r349;
$L__BB3_314:
	not.pred 	%p107, %p14;
	@%p107 bra 	$L__BB3_316;
	shl.b64 	%rd312, %rd182, 2;
	add.s64 	%rd313, %rd4, %rd312;
	st.global.u32 	[%rd313], %r350;
$L__BB3_316:
	not.pred 	%p108, %p15;
	@%p108 bra 	$L__BB3_318;
	shl.b64 	%rd314, %rd183, 2;
	add.s64 	%rd315, %rd4, %rd314;
	st.global.u32 	[%rd315], %r351;
$L__BB3_318:
	not.pred 	%p109, %p16;
	@%p109 bra 	$L__BB3_320;
	shl.b64 	%rd316, %rd184, 2;
	add.s64 	%rd317, %rd4, %rd316;
	st.global.u32 	[%rd317], %r352;
$L__BB3_320:
	not.pred 	%p110, %p17;
	@%p110 bra 	$L__BB3_322;
	shl.b64 	%rd318, %rd185, 2;
	add.s64 	%rd319, %rd4, %rd318;
	st.global.u32 	[%rd319], %r353;
$L__BB3_322:
	setp.ne.s32 	%p125, %r223, 255;
	@%p125 bra 	$L__BB3_326;
	setp.ne.s64 	%p126, %rd6, 2304;
	@%p126 bra 	$L__BB3_325;
	shl.b64 	%rd335, %rd709, 2;
	add.s64 	%rd336, %rd4, %rd335;
	st.global.u32 	[%rd336], %r354;
	add.s64 	%rd709, %rd709, 1;
$L__BB3_325:
	ld.param.u64 	%rd663, [_ZN6thrust24THRUST_300001_SM_1000_NS8cuda_cub4core6detail13_kernel_agentINS1_15__reduce_by_key16ReduceByKeyAgentINS0_6detail15normal_iteratorINS0_10device_ptrIiEEEENS0_17constant_iteratorIiNS0_11use_defaultESD_EENS0_16discard_iteratorISD_EESB_N4cuda3std3__48equal_toIiEENSJ_4plusIiEEPllEEJSB_SE_SG_SB_SO_N3cub18CUB_300001_SM_100024ReduceByKeyScanTileStateIilLb1EEESL_SN_llEEEvDpT0__param_4];
	cvta.to.global.u64 	%rd337, %rd663;
	st.global.u64 	[%rd337], %rd709;
$L__BB3_326:
	ret;

}
	// .globl	_ZN3cub18CUB_300001_SM_10006detail11EmptyKernelIvEEvv
.visible .entry _ZN3cub18CUB_300001_SM_10006detail11EmptyKernelIvEEvv()
{


	ret;

}
	// .globl	_ZN3cub18CUB_300001_SM_10006detail8for_each13static_kernelINS2_12policy_hub_t12policy_500_tEmN6thrust24THRUST_300001_SM_1000_NS8cuda_cub20__uninitialized_fill7functorINS7_10device_ptrI6float2EESC_EEEEvT0_T1_
.visible .entry _ZN3cub18CUB_300001_SM_10006detail8for_each13static_kernelINS2_12policy_hub_t12policy_500_tEmN6thrust24THRUST_300001_SM_1000_NS8cuda_cub20__uninitialized_fill7functorINS7_10device_ptrI6float2EESC_EEEEvT0_T1_(
	.param .u64 _ZN3cub18CUB_300001_SM_10006detail8for_each13static_kernelINS2_12policy_hub_t12policy_500_tEmN6thrust24THRUST_300001_SM_1000_NS8cuda_cub20__uninitialized_fill7functorINS7_10device_ptrI6float2EESC_EEEEvT0_T1__param_0,
	.param .align 8 .b8 _ZN3cub18CUB_300001_SM_10006detail8for_each13static_kernelINS2_12policy_hub_t12policy_500_tEmN6thrust24THRUST_300001_SM_1000_NS8cuda_cub20__uninitialized_fill7functorINS7_10device_ptrI6float2EESC_EEEEvT0_T1__param_1[16]
)
.maxntid 256
{
	.reg .pred 	%p<4>;
	.reg .b32 	%r<5>;
	.reg .b32 	%f<5>;
	.reg .b64 	%rd<16>;

	ld.param.u64 	%rd4, [_ZN3cub18CUB_300001_SM_10006detail8for_each13static_kernelINS2_12policy_hub_t12policy_500_tEmN6thrust24THRUST_300001_SM_1000_NS8cuda_cub20__uninitialized_fill7functorINS7_10device_ptrI6float2EESC_EEEEvT0_T1__param_1];
	ld.param.u64 	%rd5, [_ZN3cub18CUB_300001_SM_10006detail8for_each13static_kernelINS2_12policy_hub_t12policy_500_tEmN6thrust24THRUST_300001_SM_1000_NS8cuda_cub20__uninitialized_fill7functorINS7_10device_ptrI6float2EESC_EEEEvT0_T1__param_0];
	ld.param.v2.f32 	{%f3, %f4}, [_ZN3cub18CUB_300001_SM_10006detail8for_each13static_kernelINS2_12policy_hub_t12policy_500_tEmN6thrust24THRUST_300001_SM_1000_NS8cuda_cub20__uninitialized_fill7functorINS7_10device_ptrI6float2EESC_EEEEvT0_T1__param_1+8];
	mov.u32 	%r2, %ctaid.x;
	mul.wide.u32 	%rd1, %r2, 512;
	sub.s64 	%rd2, %rd5, %rd1;
	setp.lt.u64 	%p1, %rd2, 512;
	@%p1 bra 	$L__BB5_2;
	mov.u32 	%r4, %tid.x;
	cvta.to.global.u64 	%rd11, %rd4;
	cvt.u64.u32 	%rd12, %r4;
	add.s64 	%rd13, %rd1, %rd12;
	shl.b64 	%rd14, %rd13, 3;
	add.s64 	%rd15, %rd11, %rd14;
	st.global.v2.f32 	[%rd15], {%f3, %f4};
	st.global.v2.f32 	[%rd15+2048], {%f3, %f4};
	bra.uni 	$L__BB5_6;
$L__BB5_2:
	cvta.to.global.u64 	%rd6, %rd4;
	mov.u32 	%r1, %tid.x;
	cvt.u64.u32 	%rd7, %r1;
	setp.le.u64 	%p2, %rd2, %rd7;
	add.s64 	%rd8, %rd1, %rd7;
	shl.b64 	%rd9, %rd8, 3;
	add.s64 	%rd3, %rd6, %rd9;
	@%p2 bra 	$L__BB5_4;
	st.global.v2.f32 	[%rd3], {%f3, %f4};
$L__BB5_4:
	add.s32 	%r3, %r1, 256;
	cvt.u64.u32 	%rd10, %r3;
	setp.le.u64 	%p3, %rd2, %rd10;
	@%p3 bra 	$L__BB5_6;
	st.global.v2.f32 	[%rd3+2048], {%f3, %f4};
$L__BB5_6:
	ret;

}
	// .globl	_ZN3cub18CUB_300001_SM_10006detail8for_each13static_kernelINS2_12policy_hub_t12policy_500_tElN6thrust24THRUST_300001_SM_1000_NS8cuda_cub10__tabulate7functorINS7_6detail15normal_iteratorINS7_10device_ptrI6float2EEEE12random_pointlEEEEvT0_T1_
.visible .entry _ZN3cub18CUB_300001_SM_10006detail8for_each13static_kernelINS2_12policy_hub_t12policy_500_tElN6thrust24THRUST_300001_SM_1000_NS8cuda_cub10__tabulate7functorINS7_6detail15normal_iteratorINS7_10device_ptrI6float2EEEE12random_pointlEEEEvT0_T1_(
	.param .u64 _ZN3cub18CUB_300001_SM_10006detail8for_each13static_kernelINS2_12policy_hub_t12policy_500_tElN6thrust24THRUST_300001_SM_1000_NS8cuda_cub10__tabulate7functorINS7_6detail15normal_iteratorINS7_10device_ptrI6float2EEEE12random_pointlEEEEvT0_T1__param_0,
	.param .align 8 .b8 _ZN3cub18CUB_300001_SM_10006detail8for_each13static_kernelINS2_12policy_hub_t12policy_500_tElN6thrust24THRUST_300001_SM_1000_NS8cuda_cub10__tabulate7functorINS7_6detail15normal_iteratorINS7_10device_ptrI6float2EEEE12random_pointlEEEEvT0_T1__param_1[16]
)
.maxntid 256
{
	.reg .pred 	%p<12>;
	.reg .b16 	%rs<9>;
	.reg .b32 	%r<213>;
	.reg .b32 	%f<17>;
	.reg .b64 	%rd<20>;

	ld.param.u64 	%rd7, [_ZN3cub18CUB_300001_SM_10006detail8for_each13static_kernelINS2_12policy_hub_t12policy_500_tElN6thrust24THRUST_300001_SM_1000_NS8cuda_cub10__tabulate7functorINS7_6detail15normal_iteratorINS7_10device_ptrI6float2EEEE12random_pointlEEEEvT0_T1__param_1];
	ld.param.u64 	%rd8, [_ZN3cub18CUB_300001_SM_10006detail8for_each13static_kernelINS2_12policy_hub_t12policy_500_tElN6thrust24THRUST_300001_SM_1000_NS8cuda_cub10__tabulate7functorINS7_6detail15normal_iteratorINS7_10device_ptrI6float2EEEE12random_pointlEEEEvT0_T1__param_0];
	mov.u32 	%r11, %ctaid.x;
	mul.wide.u32 	%rd1, %r11, 512;
	sub.s64 	%rd2, %rd8, %rd1;
	setp.lt.s64 	%p1, %rd2, 512;
	@%p1 bra 	$L__BB6_2;
	mov.u32 	%r115, %tid.x;
	cvta.to.global.u64 	%rd15, %rd7;
	cvt.u64.u32 	%rd16, %r115;
	add.s64 	%rd17, %rd1, %rd16;
	cvt.u32.u64 	%r116, %rd17;
	shl.b32 	%r117, %r116, 12;
	add.s32 	%r118, %r117, %r116;
	add.s32 	%r119, %r118, 2127912214;
	shr.u32 	%r120, %r119, 19;
	xor.b32  	%r121, %r119, %r120;
	xor.b32  	%r122, %r121, -949894596;
	shl.b32 	%r123, %r121, 5;
	xor.b32  	%r124, %r123, -331856000;
	add.s32 	%r125, %r122, %r124;
	shl.b32 	%r126, %r125, 9;
	add.s32 	%r127, %r125, -369570787;
	add.s32 	%r128, %r126, -1395695104;
	xor.b32  	%r129, %r127, %r128;
	shl.b32 	%r130, %r129, 3;
	add.s32 	%r131, %r129, %r130;
	add.s32 	%r132, %r131, -42973499;
	shr.u32 	%r133, %r132, 16;
	xor.b32  	%r134, %r132, %r133;
	xor.b32  	%r135, %r134, -1252372727;
	mul.hi.u32 	%r136, %r135, 3;
	sub.s32 	%r137, %r135, %r136;
	shr.u32 	%r138, %r137, 1;
	add.s32 	%r139, %r138, %r136;
	shr.u32 	%r140, %r139, 30;
	mul.lo.s32 	%r141, %r140, 2147483647;
	sub.s32 	%r142, %r135, %r141;
	max.u32 	%r143, %r142, 1;
	mul.hi.u32 	%r144, %r143, 1581746633;
	shr.u32 	%r145, %r144, 14;
	mul.lo.s32 	%r146, %r145, 44488;
	sub.s32 	%r147, %r143, %r146;
	mul.lo.s32 	%r148, %r147, 48271;
	mul.lo.s32 	%r149, %r145, 3399;
	setp.lt.u32 	%p8, %r148, %r149;
	xor.b32  	%r150, %r149, 2147483647;
	neg.s32 	%r151, %r149;
	selp.b32 	%r152, %r150, %r151, %p8;
	add.s32 	%r153, %r152, %r148;
	add.s32 	%r154, %r153, -1;
	cvt.rn.f32.u32 	%f9, %r154;
	fma.rn.f32 	%f10, %f9, 0f30000000, 0f00000000;
	mul.hi.u32 	%r155, %r153, -1131474031;
	shr.u32 	%r156, %r155, 15;
	mul.lo.s32 	%r157, %r156, 44488;
	sub.s32 	%r158, %r153, %r157;
	mul.lo.s32 	%r159, %r158, 48271;
	mul.lo.s32 	%r160, %r156, 3399;
	setp.lt.u32 	%p9, %r159, %r160;
	xor.b32  	%r161, %r160, 2147483647;
	neg.s32 	%r162, %r160;
	selp.b32 	%r163, %r161, %r162, %p9;
	add.s32 	%r164, %r159, %r163;
	add.s32 	%r165, %r164, -1;
	cvt.rn.f32.u32 	%f11, %r165;
	fma.rn.f32 	%f12, %f11, 0f30000000, 0f00000000;
	shl.b64 	%rd18, %rd17, 3;
	add.s64 	%rd19, %rd15, %rd18;
	st.global.v2.f32 	[%rd19], {%f10, %f12};
	add.s32 	%r166, %r118, 2128961046;
	shr.u32 	%r167, %r166, 19;
	xor.b32  	%r168, %r166, %r167;
	xor.b32  	%r169, %r168, -949894596;
	shl.b32 	%r170, %r168, 5;
	xor.b32  	%r171, %r170, -331856000;
	add.s32 	%r172, %r169, %r171;
	shl.b32 	%r173, %r172, 9;
	add.s32 	%r174, %r172, -369570787;
	add.s32 	%r175, %r173, -1395695104;
	xor.b32  	%r176, %r174, %r175;
	shl.b32 	%r177, %r176, 3;
	add.s32 	%r178, %r176, %r177;
	add.s32 	%r179, %r178, -42973499;
	shr.u32 	%r180, %r179, 16;
	xor.b32  	%r181, %r179, %r180;
	xor.b32  	%r182, %r181, -1252372727;
	mul.hi.u32 	%r183, %r182, 3;
	sub.s32 	%r184, %r182, %r183;
	shr.u32 	%r185, %r184, 1;
	add.s32 	%r186, %r185, %r183;
	shr.u32 	%r187, %r186, 30;
	mul.lo.s32 	%r188, %r187, 2147483647;
	sub.s32 	%r189, %r182, %r188;
	max.u32 	%r190, %r189, 1;
	mul.hi.u32 	%r191, %r190, 1581746633;
	shr.u32 	%r192, %r191, 14;
	mul.lo.s32 	%r193, %r192, 44488;
	sub.s32 	%r194, %r190, %r193;
	mul.lo.s32 	%r195, %r194, 48271;
	mul.lo.s32 	%r196, %r192, 3399;
	setp.lt.u32 	%p10, %r195, %r196;
	xor.b32  	%r197, %r196, 2147483647;
	neg.s32 	%r198, %r196;
	selp.b32 	%r199, %r197, %r198, %p10;
	add.s32 	%r200, %r199, %r195;
	add.s32 	%r201, %r200, -1;
	cvt.rn.f32.u32 	%f13, %r201;
	fma.rn.f32 	%f14, %f13, 0f30000000, 0f00000000;
	mul.hi.u32 	%r202, %r200, -1131474031;
	shr.u32 	%r203, %r202, 15;
	mul.lo.s32 	%r204, %r203, 44488;
	sub.s32 	%r205, %r200, %r204;
	mul.lo.s32 	%r206, %r205, 48271;
	mul.lo.s32 	%r207, %r203, 3399;
	setp.lt.u32 	%p11, %r206, %r207;
	xor.b32  	%r208, %r207, 2147483647;
	neg.s32 	%r209, %r207;
	selp.b32 	%r210, %r208, %r209, %p11;
	add.s32 	%r211, %r206, %r210;
	add.s32 	%r212, %r211, -1;
	cvt.rn.f32.u32 	%f15, %r212;
	fma.rn.f32 	%f16, %f15, 0f30000000, 0f00000000;
	st.global.v2.f32 	[%rd19+2048], {%f14, %f16};
	bra.uni 	$L__BB6_6;
$L__BB6_2:
	cvta.to.global.u64 	%rd3, %rd7;
	mov.u32 	%r12, %tid.x;
	cvt.s64.s32 	%rd4, %rd2;
	cvt.u64.u32 	%rd5, %r12;
	setp.le.s64 	%p2, %rd4, %rd5;
	@%p2 bra 	$L__BB6_4;
	add.s64 	%rd9, %rd1, %rd5;
	cvt.u32.u64 	%r13, %rd9;
	shl.b32 	%r14, %r13, 12;
	add.s32 	%r15, %r13, %r14;
	add.s32 	%r16, %r15, 2127912214;
	shr.u32 	%r17, %r16, 19;
	xor.b32  	%r18, %r16, %r17;
	xor.b32  	%r19, %r18, -949894596;
	shl.b32 	%r20, %r18, 5;
	xor.b32  	%r21, %r20, -331856000;
	add.s32 	%r22, %r19, %r21;
	shl.b32 	%r23, %r22, 9;
	add.s32 	%r24, %r22, -369570787;
	add.s32 	%r25, %r23, -1395695104;
	xor.b32  	%r26, %r24, %r25;
	shl.b32 	%r27, %r26, 3;
	add.s32 	%r28, %r26, %r27;
	add.s32 	%r29, %r28, -42973499;
	shr.u32 	%r30, %r29, 16;
	xor.b32  	%r31, %r29, %r30;
	xor.b32  	%r32, %r31, -1252372727;
	mul.hi.u32 	%r33, %r32, 3;
	sub.s32 	%r34, %r32, %r33;
	shr.u32 	%r35, %r34, 1;
	add.s32 	%r36, %r35, %r33;
	shr.u32 	%r37, %r36, 30;
	mul.lo.s32 	%r38, %r37, 2147483647;
	sub.s32 	%r39, %r32, %r38;
	max.u32 	%r40, %r39, 1;
	mul.hi.u32 	%r41, %r40, 1581746633;
	shr.u32 	%r42, %r41, 14;
	mul.lo.s32 	%r43, %r42, 44488;
	sub.s32 	%r44, %r40, %r43;
	mul.lo.s32 	%r45, %r44, 48271;
	mul.lo.s32 	%r46, %r42, 3399;
	setp.lt.u32 	%p3, %r45, %r46;
	xor.b32  	%r47, %r46, 2147483647;
	neg.s32 	%r48, %r46;
	selp.b32 	%r49, %r47, %r48, %p3;
	add.s32 	%r50, %r49, %r45;
	add.s32 	%r51, %r50, -1;
	cvt.rn.f32.u32 	%f1, %r51;
	fma.rn.f32 	%f2, %f1, 0f30000000, 0f00000000;
	mul.hi.u32 	%r52, %r50, -1131474031;
	shr.u32 	%r53, %r52, 15;
	mul.lo.s32 	%r54, %r53, 44488;
	sub.s32 	%r55, %r50, %r54;
	mul.lo.s32 	%r56, %r55, 48271;
	mul.lo.s32 	%r57, %r53, 3399;
	setp.lt.u32 	%p4, %r56, %r57;
	xor.b32  	%r58, %r57, 2147483647;
	neg.s32 	%r59, %r57;
	selp.b32 	%r60, %r58, %r59, %p4;
	add.s32 	%r61, %r56, %r60;
	add.s32 	%r62, %r61, -1;
	cvt.rn.f32.u32 	%f3, %r62;
	fma.rn.f32 	%f4, %f3, 0f30000000, 0f00000000;
	shl.b64 	%rd10, %rd9, 3;
	add.s64 	%rd11, %rd3, %rd10;
	st.global.v2.f32 	[%rd11], {%f2, %f4};
$L__BB6_4:
	cvt.u32.u64 	%r63, %rd5;
	add.s32 	%r64, %r63, 256;
	cvt.u64.u32 	%rd6, %r64;
	setp.le.s64 	%p5, %rd4, %rd6;
	@%p5 bra 	$L__BB6_6;
	add.s64 	%rd12, %rd1, %rd6;
	shl.b64 	%rd13, %rd12, 3;
	cvt.u32.u64 	%r65, %rd12;
	shl.b32 	%r66, %r65, 12;
	add.s32 	%r67, %r65, %r66;
	add.s32 	%r68, %r67, 2127912214;
	shr.u32 	%r69, %r68, 19;
	xor.b32  	%r70, %r68, %r69;
	xor.b32  	%r71, %r70, -949894596;
	shl.b32 	%r72, %r70, 5;
	xor.b32  	%r73, %r72, -331856000;
	add.s32 	%r74, %r71, %r73;
	shl.b32 	%r75, %r74, 9;
	add.s32 	%r76, %r74, -369570787;
	add.s32 	%r77, %r75, -1395695104;
	xor.b32  	%r78, %r76, %r77;
	shl.b32 	%r79, %r78, 3;
	add.s32 	%r80, %r78, %r79;
	add.s32 	%r81, %r80, -42973499;
	shr.u32 	%r82, %r81, 16;
	xor.b32  	%r83, %r81, %r82;
	xor.b32  	%r84, %r83, -1252372727;
	mul.hi.u32 	%r85, %r84, 3;
	sub.s32 	%r86, %r84, %r85;
	shr.u32 	%r87, %r86, 1;
	add.s32 	%r88, %r87, %r85;
	shr.u32 	%r89, %r88, 30;
	mul.lo.s32 	%r90, %r89, 2147483647;
	sub.s32 	%r91, %r84, %r90;
	max.u32 	%r92, %r91, 1;
	mul.hi.u32 	%r93, %r92, 1581746633;
	shr.u32 	%r94, %r93, 14;
	mul.lo.s32 	%r95, %r94, 44488;
	sub.s32 	%r96, %r92, %r95;
	mul.lo.s32 	%r97, %r96, 48271;
	mul.lo.s32 	%r98, %r94, 3399;
	setp.lt.u32 	%p6, %r97, %r98;
	xor.b32  	%r99, %r98, 2147483647;
	neg.s32 	%r100, %r98;
	selp.b32 	%r101, %r99, %r100, %p6;
	add.s32 	%r102, %r101, %r97;
	add.s32 	%r103, %r102, -1;
	cvt.rn.f32.u32 	%f5, %r103;
	fma.rn.f32 	%f6, %f5, 0f30000000, 0f00000000;
	mul.hi.u32 	%r104, %r102, -1131474031;
	shr.u32 	%r105, %r104, 15;
	mul.lo.s32 	%r106, %r105, 44488;
	sub.s32 	%r107, %r102, %r106;
	mul.lo.s32 	%r108, %r107, 48271;
	mul.lo.s32 	%r109, %r105, 3399;
	setp.lt.u32 	%p7, %r108, %r109;
	xor.b32  	%r110, %r109, 2147483647;
	neg.s32 	%r111, %r109;
	selp.b32 	%r112, %r110, %r111, %p7;
	add.s32 	%r113, %r108, %r112;
	add.s32 	%r114, %r113, -1;
	cvt.rn.f32.u32 	%f7, %r114;
	fma.rn.f32 	%f8, %f7, 0f30000000, 0f00000000;
	add.s64 	%rd14, %rd13, %rd3;
	st.global.v2.f32 	[%rd14], {%f6, %f8};
$L__BB6_6:
	ret;

}
	// .globl	_ZN3cub18CUB_300001_SM_10006detail8for_each13static_kernelINS2_12policy_hub_t12policy_500_tEmN6thrust24THRUST_300001_SM_1000_NS8cuda_cub20__uninitialized_fill7functorINS7_10device_ptrIiEEiEEEEvT0_T1_
.visible .entry _ZN3cub18CUB_300001_SM_10006detail8for_each13static_kernelINS2_12policy_hub_t12policy_500_tEmN6thrust24THRUST_300001_SM_1000_NS8cuda_cub20__uninitialized_fill7functorINS7_10device_ptrIiEEiEEEEvT0_T1_(
	.param .u64 _ZN3cub18CUB_300001_SM_10006detail8for_each13static_kernelINS2_12policy_hub_t12policy_500_tEmN6thrust24THRUST_300001_SM_1000_NS8cuda_cub20__uninitialized_fill7functorINS7_10device_ptrIiEEiEEEEvT0_T1__param_0,
	.param .align 8 .b8 _ZN3cub18CUB_300001_SM_10006detail8for_each13static_kernelINS2_12policy_hub_t12policy_500_tEmN6thrust24THRUST_300001_SM_1000_NS8cuda_cub20__uninitialized_fill7functorINS7_10device_ptrIiEEiEEEEvT0_T1__param_1[16]
)
.maxntid 256
{
	.reg .pred 	%p<4>;
	.reg .b16 	%rs<5>;
	.reg .b32 	%r<12>;
	.reg .b64 	%rd<16>;

	ld.param.u32 	%r3, [_ZN3cub18CUB_300001_SM_10006detail8for_each13static_kernelINS2_12policy_hub_t12policy_500_tEmN6thrust24THRUST_300001_SM_1000_NS8cuda_cub20__uninitialized_fill7functorINS7_10device_ptrIiEEiEEEEvT0_T1__param_1+8];
	ld.param.u64 	%rd4, [_ZN3cub18CUB_300001_SM_10006detail8for_each13static_kernelINS2_12policy_hub_t12policy_500_tEmN6thrust24THRUST_300001_SM_1000_NS8cuda_cub20__uninitialized_fill7functorINS7_10device_ptrIiEEiEEEEvT0_T1__param_1];
	ld.param.u64 	%rd5, [_ZN3cub18CUB_300001_SM_10006detail8for_each13static_kernelINS2_12policy_hub_t12policy_500_tEmN6thrust24THRUST_300001_SM_1000_NS8cuda_cub20__uninitialized_fill7functorINS7_10device_ptrIiEEiEEEEvT0_T1__param_0];
	mov.u32 	%r9, %ctaid.x;
	mul.wide.u32 	%rd1, %r9, 512;
	sub.s64 	%rd2, %rd5, %rd1;
	setp.lt.u64 	%p1, %rd2, 512;
	@%p1 bra 	$L__BB7_2;
	mov.u32 	%r11, %tid.x;
	cvta.to.global.u64 	%rd11, %rd4;
	cvt.u64.u32 	%rd12, %r11;
	add.s64 	%rd13, %rd1, %rd12;
	shl.b64 	%rd14, %rd13, 2;
	add.s64 	%rd15, %rd11, %rd14;
	st.global.u32 	[%rd15], %r3;
	st.global.u32 	[%rd15+1024], %r3;
	bra.uni 	$L__BB7_6;
$L__BB7_2:
	cvta.to.global.u64 	%rd6, %rd4;
	mov.u32 	%r2, %tid.x;
	cvt.u64.u32 	%rd7, %r2;
	setp.le.u64 	%p2, %rd2, %rd7;
	add.s64 	%rd8, %rd1, %rd7;
	shl.b64 	%rd9, %rd8, 2;
	add.s64 	%rd3, %rd6, %rd9;
	@%p2 bra 	$L__BB7_4;
	st.global.u32 	[%rd3], %r3;
$L__BB7_4:
	add.s32 	%r10, %r2, 256;
	cvt.u64.u32 	%rd10, %r10;
	setp.le.u64 	%p3, %rd2, %rd10;
	@%p3 bra 	$L__BB7_6;
	st.global.u32 	[%rd3+1024], %r3;
$L__BB7_6:
	ret;

}
	// .globl	_ZN3cub18CUB_300001_SM_10006detail9transform16transform_kernelINS2_10policy_hubILb1EN4cuda3std3__45tupleIJN6thrust24THRUST_300001_SM_1000_NS6detail15normal_iteratorINSA_10device_ptrIK6float2EEEEEEEE10policy1000Ei14classify_pointNSC_INSD_IiEEEEJPSF_EEEvT0_iT1_T2_DpNS2_10kernel_argIT3_EE
.visible .entry _ZN3cub18CUB_300001_SM_10006detail9transform16transform_kernelINS2_10policy_hubILb1EN4cuda3std3__45tupleIJN6thrust24THRUST_300001_SM_1000_NS6detail15normal_iteratorINSA_10device_ptrIK6float2EEEEEEEE10policy1000Ei14classify_pointNSC_INSD_IiEEEEJPSF_EEEvT0_iT1_T2_DpNS2_10kernel_argIT3_EE(
	.param .u32 _ZN3cub18CUB_300001_SM_10006detail9transform16transform_kernelINS2_10policy_hubILb1EN4cuda3std3__45tupleIJN6thrust24THRUST_300001_SM_1000_NS6detail15normal_iteratorINSA_10device_ptrIK6float2EEEEEEEE10policy1000Ei14classify_pointNSC_INSD_IiEEEEJPSF_EEEvT0_iT1_T2_DpNS2_10kernel_argIT3_EE_param_0,
	.param .u32 _ZN3cub18CUB_300001_SM_10006detail9transform16transform_kernelINS2_10policy_hubILb1EN4cuda3std3__45tupleIJN6thrust24THRUST_300001_SM_1000_NS6detail15normal_iteratorINSA_10device_ptrIK6float2EEEEEEEE10policy1000Ei14classify_pointNSC_INSD_IiEEEEJPSF_EEEvT0_iT1_T2_DpNS2_10kernel_argIT3_EE_param_1,
	.param .align 8 .b8 _ZN3cub18CUB_300001_SM_10006detail9transform16transform_kernelINS2_10policy_hubILb1EN4cuda3std3__45tupleIJN6thrust24THRUST_300001_SM_1000_NS6detail15normal_iteratorINSA_10device_ptrIK6float2EEEEEEEE10policy1000Ei14classify_pointNSC_INSD_IiEEEEJPSF_EEEvT0_iT1_T2_DpNS2_10kernel_argIT3_EE_param_2[8],
	.param .align 8 .b8 _ZN3cub18CUB_300001_SM_10006detail9transform16transform_kernelINS2_10policy_hubILb1EN4cuda3std3__45tupleIJN6thrust24THRUST_300001_SM_1000_NS6detail15normal_iteratorINSA_10device_ptrIK6float2EEEEEEEE10policy1000Ei14classify_pointNSC_INSD_IiEEEEJPSF_EEEvT0_iT1_T2_DpNS2_10kernel_argIT3_EE_param_3[8],
	.param .align 8 .b8 _ZN3cub18CUB_300001_SM_10006detail9transform16transform_kernelINS2_10policy_hubILb1EN4cuda3std3__45tupleIJN6thrust24THRUST_300001_SM_1000_NS6detail15normal_iteratorINSA_10device_ptrIK6float2EEEEEEEE10policy1000Ei14classify_pointNSC_INSD_IiEEEEJPSF_EEEvT0_iT1_T2_DpNS2_10kernel_argIT3_EE_param_4[16]
)
.maxntid 128
{
	.reg .pred 	%p<97>;
	.reg .b32 	%r<167>;
	.reg .b32 	%f<63>;
	.reg .b64 	%rd<85>;

	ld.param.u32 	%r43, [_ZN3cub18CUB_300001_SM_10006detail9transform16transform_kernelINS2_10policy_hubILb1EN4cuda3std3__45tupleIJN6thrust24THRUST_300001_SM_1000_NS6detail15normal_iteratorINSA_10device_ptrIK6float2EEEEEEEE10policy1000Ei14classify_pointNSC_INSD_IiEEEEJPSF_EEEvT0_iT1_T2_DpNS2_10kernel_argIT3_EE_param_0];
	ld.param.u64 	%rd18, [_ZN3cub18CUB_300001_SM_10006detail9transform16transform_kernelINS2_10policy_hubILb1EN4cuda3std3__45tupleIJN6thrust24THRUST_300001_SM_1000_NS6detail15normal_iteratorINSA_10device_ptrIK6float2EEEEEEEE10policy1000Ei14classify_pointNSC_INSD_IiEEEEJPSF_EEEvT0_iT1_T2_DpNS2_10kernel_argIT3_EE_param_4];
	ld.param.u64 	%rd19, [_ZN3cub18CUB_300001_SM_10006detail9transform16transform_kernelINS2_10policy_hubILb1EN4cuda3std3__45tupleIJN6thrust24THRUST_300001_SM_1000_NS6detail15normal_iteratorINSA_10device_ptrIK6float2EEEEEEEE10policy1000Ei14classify_pointNSC_INSD_IiEEEEJPSF_EEEvT0_iT1_T2_DpNS2_10kernel_argIT3_EE_param_3];
	ld.param.u32 	%r42, [_ZN3cub18CUB_300001_SM_10006detail9transform16transform_kernelINS2_10policy_hubILb1EN4cuda3std3__45tupleIJN6thrust24THRUST_300001_SM_1000_NS6detail15normal_iteratorINSA_10device_ptrIK6float2EEEEEEEE10policy1000Ei14classify_pointNSC_INSD_IiEEEEJPSF_EEEvT0_iT1_T2_DpNS2_10kernel_argIT3_EE_param_1];
	ld.param.v2.f32 	{%f2, %f1}, [_ZN3cub18CUB_300001_SM_10006detail9transform16transform_kernelINS2_10policy_hubILb1EN4cuda3std3__45tupleIJN6thrust24THRUST_300001_SM_1000_NS6detail15normal_iteratorINSA_10device_ptrIK6float2EEEEEEEE10policy1000Ei14classify_pointNSC_INSD_IiEEEEJPSF_EEEvT0_iT1_T2_DpNS2_10kernel_argIT3_EE_param_2];
	cvta.to.global.u64 	%rd1, %rd19;
	cvta.to.global.u64 	%rd2, %rd18;
	shl.b32 	%r1, %r42, 7;
	mov.u32 	%r44, %ctaid.x;
	mul.lo.s32 	%r2, %r1, %r44;
	sub.s32 	%r3, %r43, %r2;
	min.s32 	%r4, %r1, %r3;
	shl.b32 	%r5, %r4, 3;
	mov.u32 	%r6, %tid.x;
	shl.b32 	%r157, %r6, 7;
	setp.ge.s32 	%p1, %r157, %r5;
	@%p1 bra 	$L__BB8_3;
	mul.wide.u32 	%rd20, %r6, 128;
	add.s64 	%rd21, %rd2, %rd20;
	mul.wide.s32 	%rd22, %r2, 8;
	add.s64 	%rd82, %rd21, %rd22;
$L__BB8_2:
	.pragma "nounroll";
	// begin inline asm
	prefetch.global.L2 [%rd82];
	// end inline asm
	add.s32 	%r157, %r157, 16384;
	add.s64 	%rd82, %rd82, 16384;
	setp.lt.s32 	%p2, %r157, %r5;
	@%p2 bra 	$L__BB8_2;
$L__BB8_3:
	mul.wide.s32 	%rd24, %r2, 8;
	add.s64 	%rd6, %rd2, %rd24;
	mul.wide.s32 	%rd25, %r2, 4;
	add.s64 	%rd7, %rd1, %rd25;
	setp.gt.s32 	%p3, %r1, %r3;
	@%p3 bra 	$L__BB8_16;
	setp.lt.s32 	%p4, %r42, 1;
	@%p4 bra 	$L__BB8_57;
	and.b32  	%r10, %r42, 7;
	setp.lt.u32 	%p5, %r42, 8;
	mov.b32 	%r164, 0;
	@%p5 bra 	$L__BB8_8;
	and.b32  	%r164, %r42, 2147483640;
	neg.s32 	%r159, %r164;
	mul.wide.u32 	%rd27, %r6, 4;
	add.s64 	%rd28, %rd25, %rd1;
	add.s64 	%rd84, %rd28, %rd27;
	mul.wide.u32 	%rd30, %r6, 8;
	add.s64 	%rd31, %rd24, %rd2;
	add.s64 	%rd83, %rd31, %rd30;
	add.s64 	%rd10, %rd31, 3072;
	add.s32 	%r158, %r6, 128;
	add.s64 	%rd11, %rd28, 1536;
$L__BB8_7:
	.pragma "nounroll";
	mul.wide.s32 	%rd32, %r158, 8;
	add.s64 	%rd33, %rd10, %rd32;
	mul.wide.s32 	%rd34, %r158, 4;
	add.s64 	%rd35, %rd11, %rd34;
	ld.global.v2.f32 	{%f3, %f4}, [%rd83];
	setp.gtu.f32 	%p6, %f3, %f2;
	selp.u32 	%r46, 1, 0, %p6;
	setp.le.f32 	%p7, %f4, %f1;
	selp.b32 	%r47, 0, 2, %p7;
	or.b32  	%r48, %r47, %r46;
	st.global.u32 	[%rd84], %r48;
	ld.global.v2.f32 	{%f5, %f6}, [%rd33+-3072];
	setp.gtu.f32 	%p8, %f5, %f2;
	selp.u32 	%r49, 1, 0, %p8;
	setp.le.f32 	%p9, %f6, %f1;
	selp.b32 	%r50, 0, 2, %p9;
	or.b32  	%r51, %r50, %r49;
	st.global.u32 	[%rd35+-1536], %r51;
	ld.global.v2.f32 	{%f7, %f8}, [%rd33+-2048];
	setp.gtu.f32 	%p10, %f7, %f2;
	selp.u32 	%r52, 1, 0, %p10;
	setp.le.f32 	%p11, %f8, %f1;
	selp.b32 	%r53, 0, 2, %p11;
	or.b32  	%r54, %r53, %r52;
	st.global.u32 	[%rd35+-1024], %r54;
	ld.global.v2.f32 	{%f9, %f10}, [%rd33+-1024];
	setp.gtu.f32 	%p12, %f9, %f2;
	selp.u32 	%r55, 1, 0, %p12;
	setp.le.f32 	%p13, %f10, %f1;
	selp.b32 	%r56, 0, 2, %p13;
	or.b32  	%r57, %r56, %r55;
	st.global.u32 	[%rd35+-512], %r57;
	ld.global.v2.f32 	{%f11, %f12}, [%rd33];
	setp.gtu.f32 	%p14, %f11, %f2;
	selp.u32 	%r58, 1, 0, %p14;
	setp.le.f32 	%p15, %f12, %f1;
	selp.b32 	%r59, 0, 2, %p15;
	or.b32  	%r60, %r59, %r58;
	st.global.u32 	[%rd35], %r60;
	ld.global.v2.f32 	{%f13, %f14}, [%rd33+1024];
	setp.gtu.f32 	%p16, %f13, %f2;
	selp.u32 	%r61, 1, 0, %p16;
	setp.le.f32 	%p17, %f14, %f1;
	selp.b32 	%r62, 0, 2, %p17;
	or.b32  	%r63, %r62, %r61;
	st.global.u32 	[%rd35+512], %r63;
	ld.global.v2.f32 	{%f15, %f16}, [%rd33+2048];
	setp.gtu.f32 	%p18, %f15, %f2;
	selp.u32 	%r64, 1, 0, %p18;
	setp.le.f32 	%p19, %f16, %f1;
	selp.b32 	%r65, 0, 2, %p19;
	or.b32  	%r66, %r65, %r64;
	st.global.u32 	[%rd35+1024], %r66;
	ld.global.v2.f32 	{%f17, %f18}, [%rd33+3072];
	setp.gtu.f32 	%p20, %f17, %f2;
	selp.u32 	%r67, 1, 0, %p20;
	setp.le.f32 	%p21, %f18, %f1;
	selp.b32 	%r68, 0, 2, %p21;
	or.b32  	%r69, %r68, %r67;
	st.global.u32 	[%rd35+1536], %r69;
	add.s32 	%r159, %r159, 8;
	add.s64 	%rd84, %rd84, 4096;
	add.s64 	%rd83, %rd83, 8192;
	add.s32 	%r158, %r158, 1024;
	setp.eq.s32 	%p22, %r159, 0;
	@%p22 bra 	$L__BB8_8;
	bra.uni 	$L__BB8_7;
$L__BB8_8:
	setp.eq.s32 	%p23, %r10, 0;
	@%p23 bra 	$L__BB8_57;
	and.b32  	%r37, %r42, 3;
	setp.lt.u32 	%p24, %r10, 4;
	@%p24 bra 	$L__BB8_11;
	shl.b32 	%r70, %r164, 7;
	add.s32 	%r71, %r70, %r6;
	mul.wide.s32 	%rd36, %r71, 8;
	add.s64 	%rd37, %rd6, %rd36;
	ld.global.v2.f32 	{%f19, %f20}, [%rd37];
	setp.gtu.f32 	%p25, %f19, %f2;
	selp.u32 	%r72, 1, 0, %p25;
	setp.le.f32 	%p26, %f20, %f1;
	selp.b32 	%r73, 0, 2, %p26;
	or.b32  	%r74, %r73, %r72;
	mul.wide.s32 	%rd38, %r71, 4;
	add.s64 	%rd39, %rd7, %rd38;
	st.global.u32 	[%rd39], %r74;
	ld.global.v2.f32 	{%f21, %f22}, [%rd37+1024];
	setp.gtu.f32 	%p27, %f21, %f2;
	selp.u32 	%r75, 1, 0, %p27;
	setp.le.f32 	%p28, %f22, %f1;
	selp.b32 	%r76, 0, 2, %p28;
	or.b32  	%r77, %r76, %r75;
	st.global.u32 	[%rd39+512], %r77;
	ld.global.v2.f32 	{%f23, %f24}, [%rd37+2048];
	setp.gtu.f32 	%p29, %f23, %f2;
	selp.u32 	%r78, 1, 0, %p29;
	setp.le.f32 	%p30, %f24, %f1;
	selp.b32 	%r79, 0, 2, %p30;
	or.b32  	%r80, %r79, %r78;
	st.global.u32 	[%rd39+1024], %r80;
	ld.global.v2.f32 	{%f25, %f26}, [%rd37+3072];
	setp.gtu.f32 	%p31, %f25, %f2;
	selp.u32 	%r81, 1, 0, %p31;
	setp.le.f32 	%p32, %f26, %f1;
	selp.b32 	%r82, 0, 2, %p32;
	or.b32  	%r83, %r82, %r81;
	st.global.u32 	[%rd39+1536], %r83;
	add.s32 	%r164, %r164, 4;
$L__BB8_11:
	setp.eq.s32 	%p33, %r37, 0;
	@%p33 bra 	$L__BB8_57;
	setp.eq.s32 	%p34, %r37, 1;
	@%p34 bra 	$L__BB8_14;
	shl.b32 	%r84, %r164, 7;
	add.s32 	%r85, %r84, %r6;
	mul.wide.s32 	%rd40, %r85, 8;
	add.s64 	%rd41, %rd6, %rd40;
	ld.global.v2.f32 	{%f27, %f28}, [%rd41];
	setp.gtu.f32 	%p35, %f27, %f2;
	selp.u32 	%r86, 1, 0, %p35;
	setp.le.f32 	%p36, %f28, %f1;
	selp.b32 	%r87, 0, 2, %p36;
	or.b32  	%r88, %r87, %r86;
	mul.wide.s32 	%rd42, %r85, 4;
	add.s64 	%rd43, %rd7, %rd42;
	st.global.u32 	[%rd43], %r88;
	ld.global.v2.f32 	{%f29, %f30}, [%rd41+1024];
	setp.gtu.f32 	%p37, %f29, %f2;
	selp.u32 	%r89, 1, 0, %p37;
	setp.le.f32 	%p38, %f30, %f1;
	selp.b32 	%r90, 0, 2, %p38;
	or.b32  	%r91, %r90, %r89;
	st.global.u32 	[%rd43+512], %r91;
	add.s32 	%r164, %r164, 2;
$L__BB8_14:
	and.b32  	%r92, %r42, 1;
	setp.eq.b32 	%p39, %r92, 1;
	not.pred 	%p40, %p39;
	@%p40 bra 	$L__BB8_57;
	shl.b32 	%r93, %r164, 7;
	add.s32 	%r94, %r93, %r6;
	mul.wide.s32 	%rd44, %r94, 8;
	add.s64 	%rd45, %rd6, %rd44;
	ld.global.v2.f32 	{%f31, %f32}, [%rd45];
	setp.gtu.f32 	%p41, %f31, %f2;
	selp.u32 	%r95, 1, 0, %p41;
	setp.le.f32 	%p42, %f32, %f1;
	selp.b32 	%r96, 0, 2, %p42;
	or.b32  	%r97, %r96, %r95;
	mul.wide.s32 	%rd46, %r94, 4;
	add.s64 	%rd47, %rd7, %rd46;
	st.global.u32 	[%rd47], %r97;
	bra.uni 	$L__BB8_57;
$L__BB8_16:
	setp.lt.s32 	%p43, %r42, 1;
	@%p43 bra 	$L__BB8_57;
	and.b32  	%r14, %r42, 7;
	setp.lt.u32 	%p44, %r42, 8;
	mov.b32 	%r161, 0;
	@%p44 bra 	$L__BB8_36;
	and.b32  	%r161, %r42, 2147483640;
	mov.b32 	%r160, 0;
$L__BB8_19:
	.pragma "nounroll";
	shl.b32 	%r100, %r160, 7;
	add.s32 	%r21, %r100, %r6;
	setp.ge.s32 	%p45, %r21, %r4;
	@%p45 bra 	$L__BB8_21;
	mul.wide.u32 	%rd48, %r21, 8;
	add.s64 	%rd49, %rd6, %rd48;
	ld.global.v2.f32 	{%f33, %f34}, [%rd49];
	setp.gtu.f32 	%p46, %f33, %f2;
	selp.u32 	%r101, 1, 0, %p46;
	setp.le.f32 	%p47, %f34, %f1;
	selp.b32 	%r102, 0, 2, %p47;
	or.b32  	%r103, %r102, %r101;
	mul.wide.u32 	%rd50, %r21, 4;
	add.s64 	%rd51, %rd7, %rd50;
	st.global.u32 	[%rd51], %r103;
$L__BB8_21:
	add.s32 	%r104, %r21, 128;
	setp.ge.s32 	%p48, %r104, %r4;
	mul.wide.s32 	%rd52, %r104, 8;
	add.s64 	%rd16, %rd6, %rd52;
	mul.wide.s32 	%rd53, %r104, 4;
	add.s64 	%rd17, %rd7, %rd53;
	@%p48 bra 	$L__BB8_23;
	ld.global.v2.f32 	{%f35, %f36}, [%rd16];
	setp.gtu.f32 	%p49, %f35, %f2;
	selp.u32 	%r105, 1, 0, %p49;
	setp.le.f32 	%p50, %f36, %f1;
	selp.b32 	%r106, 0, 2, %p50;
	or.b32  	%r107, %r106, %r105;
	st.global.u32 	[%rd17], %r107;
$L__BB8_23:
	add.s32 	%r108, %r21, 256;
	setp.ge.s32 	%p51, %r108, %r4;
	@%p51 bra 	$L__BB8_25;
	ld.global.v2.f32 	{%f37, %f38}, [%rd16+1024];
	setp.gtu.f32 	%p52, %f37, %f2;
	selp.u32 	%r109, 1, 0, %p52;
	setp.le.f32 	%p53, %f38, %f1;
	selp.b32 	%r110, 0, 2, %p53;
	or.b32  	%r111, %r110, %r109;
	st.global.u32 	[%rd17+512], %r111;
$L__BB8_25:
	add.s32 	%r112, %r21, 384;
	setp.ge.s32 	%p54, %r112, %r4;
	@%p54 bra 	$L__BB8_27;
	ld.global.v2.f32 	{%f39, %f40}, [%rd16+2048];
	setp.gtu.f32 	%p55, %f39, %f2;
	selp.u32 	%r113, 1, 0, %p55;
	setp.le.f32 	%p56, %f40, %f1;
	selp.b32 	%r114, 0, 2, %p56;
	or.b32  	%r115, %r114, %r113;
	st.global.u32 	[%rd17+1024], %r115;
$L__BB8_27:
	add.s32 	%r116, %r21, 512;
	setp.ge.s32 	%p57, %r116, %r4;
	@%p57 bra 	$L__BB8_29;
	ld.global.v2.f32 	{%f41, %f42}, [%rd16+3072];
	setp.gtu.f32 	%p58, %f41, %f2;
	selp.u32 	%r117, 1, 0, %p58;
	setp.le.f32 	%p59, %f42, %f1;
	selp.b32 	%r118, 0, 2, %p59;
	or.b32  	%r119, %r118, %r117;
	st.global.u32 	[%rd17+1536], %r119;
$L__BB8_29:
	add.s32 	%r120, %r21, 640;
	setp.ge.s32 	%p60, %r120, %r4;
	@%p60 bra 	$L__BB8_31;
	ld.global.v2.f32 	{%f43, %f44}, [%rd16+4096];
	setp.gtu.f32 	%p61, %f43, %f2;
	selp.u32 	%r121, 1, 0, %p61;
	setp.le.f32 	%p62, %f44, %f1;
	selp.b32 	%r122, 0, 2, %p62;
	or.b32  	%r123, %r122, %r121;
	st.global.u32 	[%rd17+2048], %r123;
$L__BB8_31:
	add.s32 	%r124, %r21, 768;
	setp.ge.s32 	%p63, %r124, %r4;
	@%p63 bra 	$L__BB8_33;
	ld.global.v2.f32 	{%f45, %f46}, [%rd16+5120];
	setp.gtu.f32 	%p64, %f45, %f2;
	selp.u32 	%r125, 1, 0, %p64;
	setp.le.f32 	%p65, %f46, %f1;
	selp.b32 	%r126, 0, 2, %p65;
	or.b32  	%r127, %r126, %r125;
	st.global.u32 	[%rd17+2560], %r127;
$L__BB8_33:
	add.s32 	%r128, %r21, 896;
	setp.ge.s32 	%p66, %r128, %r4;
	@%p66 bra 	$L__BB8_35;
	ld.global.v2.f32 	{%f47, %f48}, [%rd16+6144];
	setp.gtu.f32 	%p67, %f47, %f2;
	selp.u32 	%r129, 1, 0, %p67;
	setp.le.f32 	%p68, %f48, %f1;
	selp.b32 	%r130, 0, 2, %p68;
	or.b32  	%r131, %r130, %r129;
	st.global.u32 	[%rd17+3072], %r131;
$L__BB8_35:
	add.s32 	%r160, %r160, 8;
	setp.ne.s32 	%p69, %r160, %r161;
	@%p69 bra 	$L__BB8_19;
$L__BB8_36:
	setp.eq.s32 	%p70, %r14, 0;
	@%p70 bra 	$L__BB8_57;
	and.b32  	%r24, %r42, 3;
	setp.lt.u32 	%p71, %r14, 4;
	@%p71 bra 	$L__BB8_47;
	shl.b32 	%r132, %r161, 7;
	add.s32 	%r25, %r132, %r6;
	setp.ge.s32 	%p72, %r25, %r4;
	@%p72 bra 	$L__BB8_40;
	mul.wide.s32 	%rd54, %r25, 8;
	add.s64 	%rd55, %rd6, %rd54;
	ld.global.v2.f32 	{%f49, %f50}, [%rd55];
	setp.gtu.f32 	%p73, %f49, %f2;
	selp.u32 	%r133, 1, 0, %p73;
	setp.le.f32 	%p74, %f50, %f1;
	selp.b32 	%r134, 0, 2, %p74;
	or.b32  	%r135, %r134, %r133;
	mul.wide.s32 	%rd56, %r25, 4;
	add.s64 	%rd57, %rd7, %rd56;
	st.global.u32 	[%rd57], %r135;
$L__BB8_40:
	add.s32 	%r26, %r25, 128;
	setp.ge.s32 	%p75, %r26, %r4;
	@%p75 bra 	$L__BB8_42;
	mul.wide.s32 	%rd58, %r26, 8;
	add.s64 	%rd59, %rd6, %rd58;
	ld.global.v2.f32 	{%f51, %f52}, [%rd59];
	setp.gtu.f32 	%p76, %f51, %f2;
	selp.u32 	%r136, 1, 0, %p76;
	setp.le.f32 	%p77, %f52, %f1;
	selp.b32 	%r137, 0, 2, %p77;
	or.b32  	%r138, %r137, %r136;
	mul.wide.s32 	%rd60, %r26, 4;
	add.s64 	%rd61, %rd7, %rd60;
	st.global.u32 	[%rd61], %r138;
$L__BB8_42:
	add.s32 	%r27, %r25, 256;
	setp.ge.s32 	%p78, %r27, %r4;
	@%p78 bra 	$L__BB8_44;
	mul.wide.s32 	%rd62, %r27, 8;
	add.s64 	%rd63, %rd6, %rd62;
	ld.global.v2.f32 	{%f53, %f54}, [%rd63];
	setp.gtu.f32 	%p79, %f53, %f2;
	selp.u32 	%r139, 1, 0, %p79;
	setp.le.f32 	%p80, %f54, %f1;
	selp.b32 	%r140, 0, 2, %p80;
	or.b32  	%r141, %r140, %r139;
	mul.wide.s32 	%rd64, %r27, 4;
	add.s64 	%rd65, %rd7, %rd64;
	st.global.u32 	[%rd65], %r141;
$L__BB8_44:
	add.s32 	%r28, %r25, 384;
	setp.ge.s32 	%p81, %r28, %r4;
	@%p81 bra 	$L__BB8_46;
	mul.wide.s32 	%rd66, %r28, 8;
	add.s64 	%rd67, %rd6, %rd66;
	ld.global.v2.f32 	{%f55, %f56}, [%rd67];
	setp.gtu.f32 	%p82, %f55, %f2;
	selp.u32 	%r142, 1, 0, %p82;
	setp.le.f32 	%p83, %f56, %f1;
	selp.b32 	%r143, 0, 2, %p83;
	or.b32  	%r144, %r143, %r142;
	mul.wide.s32 	%rd68, %r28, 4;
	add.s64 	%rd69, %rd7, %rd68;
	st.global.u32 	[%rd69], %r144;
$L__BB8_46:
	add.s32 	%r161, %r161, 4;
$L__BB8_47:
	setp.eq.s32 	%p84, %r24, 0;
	@%p84 bra 	$L__BB8_57;
	setp.eq.s32 	%p85, %r24, 1;
	@%p85 bra 	$L__BB8_54;
	shl.b32 	%r145, %r161, 7;
	add.s32 	%r31, %r145, %r6;
	setp.ge.s32 	%p86, %r31, %r4;
	@%p86 bra 	$L__BB8_51;
	mul.wide.s32 	%rd70, %r31, 8;
	add.s64 	%rd71, %rd6, %rd70;
	ld.global.v2.f32 	{%f57, %f58}, [%rd71];
	setp.gtu.f32 	%p87, %f57, %f2;
	selp.u32 	%r146, 1, 0, %p87;
	setp.le.f32 	%p88, %f58, %f1;
	selp.b32 	%r147, 0, 2, %p88;
	or.b32  	%r148, %r147, %r146;
	mul.wide.s32 	%rd72, %r31, 4;
	add.s64 	%rd73, %rd7, %rd72;
	st.global.u32 	[%rd73], %r148;
$L__BB8_51:
	add.s32 	%r32, %r31, 128;
	setp.ge.s32 	%p89, %r32, %r4;
	@%p89 bra 	$L__BB8_53;
	mul.wide.s32 	%rd74, %r32, 8;
	add.s64 	%rd75, %rd6, %rd74;
	ld.global.v2.f32 	{%f59, %f60}, [%rd75];
	setp.gtu.f32 	%p90, %f59, %f2;
	selp.u32 	%r149, 1, 0, %p90;
	setp.le.f32 	%p91, %f60, %f1;
	selp.b32 	%r150, 0, 2, %p91;
	or.b32  	%r151, %r150, %r149;
	mul.wide.s32 	%rd76, %r32, 4;
	add.s64 	%rd77, %rd7, %rd76;
	st.global.u32 	[%rd77], %r151;
$L__BB8_53:
	add.s32 	%r161, %r161, 2;
$L__BB8_54:
	and.b32  	%r152, %r42, 1;
	setp.eq.b32 	%p92, %r152, 1;
	not.pred 	%p93, %p92;
	@%p93 bra 	$L__BB8_57;
	shl.b32 	%r153, %r161, 7;
	add.s32 	%r35, %r153, %r6;
	setp.ge.s32 	%p94, %r35, %r4;
	@%p94 bra 	$L__BB8_57;
	mul.wide.s32 	%rd78, %r35, 8;
	add.s64 	%rd79, %rd6, %rd78;
	ld.global.v2.f32 	{%f61, %f62}, [%rd79];
	setp.gtu.f32 	%p95, %f61, %f2;
	selp.u32 	%r154, 1, 0, %p95;
	setp.le.f32 	%p96, %f62, %f1;
	selp.b32 	%r155, 0, 2, %p96;
	or.b32  	%r156, %r155, %r154;
	mul.wide.s32 	%rd80, %r35, 4;
	add.s64 	%rd81, %rd7, %rd80;
	st.global.u32 	[%rd81], %r156;
$L__BB8_57:
	ret;

}
	// .globl	_ZN3cub18CUB_300001_SM_10006detail9transform16transform_kernelINS2_10policy_hubILb1EN4cuda3std3__45tupleIJN6thrust24THRUST_300001_SM_1000_NS6detail15normal_iteratorINSA_10device_ptrIK6float2EEEEEEEE10policy1000El14classify_pointNSC_INSD_IiEEEEJPSF_EEEvT0_iT1_T2_DpNS2_10kernel_argIT3_EE
.visible .entry _ZN3cub18CUB_300001_SM_10006detail9transform16transform_kernelINS2_10policy_hubILb1EN4cuda3std3__45tupleIJN6thrust24THRUST_300001_SM_1000_NS6detail15normal_iteratorINSA_10device_ptrIK6float2EEEEEEEE10policy1000El14classify_pointNSC_INSD_IiEEEEJPSF_EEEvT0_iT1_T2_DpNS2_10kernel_argIT3_EE(
	.param .u64 _ZN3cub18CUB_300001_SM_10006detail9transform16transform_kernelINS2_10policy_hubILb1EN4cuda3std3__45tupleIJN6thrust24THRUST_300001_SM_1000_NS6detail15normal_iteratorINSA_10device_ptrIK6float2EEEEEEEE10policy1000El14classify_pointNSC_INSD_IiEEEEJPSF_EEEvT0_iT1_T2_DpNS2_10kernel_argIT3_EE_param_0,
	.param .u32 _ZN3cub18CUB_300001_SM_10006detail9transform16transform_kernelINS2_10policy_hubILb1EN4cuda3std3__45tupleIJN6thrust24THRUST_300001_SM_1000_NS6detail15normal_iteratorINSA_10device_ptrIK6float2EEEEEEEE10policy1000El14classify_pointNSC_INSD_IiEEEEJPSF_EEEvT0_iT1_T2_DpNS2_10kernel_argIT3_EE_param_1,
	.param .align 8 .b8 _ZN3cub18CUB_300001_SM_10006detail9transform16transform_kernelINS2_10policy_hubILb1EN4cuda3std3__45tupleIJN6thrust24THRUST_300001_SM_1000_NS6detail15normal_iteratorINSA_10device_ptrIK6float2EEEEEEEE10policy1000El14classify_pointNSC_INSD_IiEEEEJPSF_EEEvT0_iT1_T2_DpNS2_10kernel_argIT3_EE_param_2[8],
	.param .align 8 .b8 _ZN3cub18CUB_300001_SM_10006detail9transform16transform_kernelINS2_10policy_hubILb1EN4cuda3std3__45tupleIJN6thrust24THRUST_300001_SM_1000_NS6detail15normal_iteratorINSA_10device_ptrIK6float2EEEEEEEE10policy1000El14classify_pointNSC_INSD_IiEEEEJPSF_EEEvT0_iT1_T2_DpNS2_10kernel_argIT3_EE_param_3[8],
	.param .align 8 .b8 _ZN3cub18CUB_300001_SM_10006detail9transform16transform_kernelINS2_10policy_hubILb1EN4cuda3std3__45tupleIJN6thrust24THRUST_300001_SM_1000_NS6detail15normal_iteratorINSA_10device_ptrIK6float2EEEEEEEE10policy1000El14classify_pointNSC_INSD_IiEEEEJPSF_EEEvT0_iT1_T2_DpNS2_10kernel_argIT3_EE_param_4[16]
)
.maxntid 128
{
	.reg .pred 	%p<97>;
	.reg .b32 	%r<164>;
	.reg .b32 	%f<63>;
	.reg .b64 	%rd<91>;

	ld.param.u64 	%rd19, [_ZN3cub18CUB_300001_SM_10006detail9transform16transform_kernelINS2_10policy_hubILb1EN4cuda3std3__45tupleIJN6thrust24THRUST_300001_SM_1000_NS6detail15normal_iteratorINSA_10device_ptrIK6float2EEEEEEEE10policy1000El14classify_pointNSC_INSD_IiEEEEJPSF_EEEvT0_iT1_T2_DpNS2_10kernel_argIT3_EE_param_0];
	ld.param.u64 	%rd20, [_ZN3cub18CUB_300001_SM_10006detail9transform16transform_kernelINS2_10policy_hubILb1EN4cuda3std3__45tupleIJN6thrust24THRUST_300001_SM_1000_NS6detail15normal_iteratorINSA_10device_ptrIK6float2EEEEEEEE10policy1000El14classify_pointNSC_INSD_IiEEEEJPSF_EEEvT0_iT1_T2_DpNS2_10kernel_argIT3_EE_param_4];
	ld.param.u64 	%rd21, [_ZN3cub18CUB_300001_SM_10006detail9transform16transform_kernelINS2_10policy_hubILb1EN4cuda3std3__45tupleIJN6thrust24THRUST_300001_SM_1000_NS6detail15normal_iteratorINSA_10device_ptrIK6float2EEEEEEEE10policy1000El14classify_pointNSC_INSD_IiEEEEJPSF_EEEvT0_iT1_T2_DpNS2_10kernel_argIT3_EE_param_3];
	ld.param.u32 	%r40, [_ZN3cub18CUB_300001_SM_10006detail9transform16transform_kernelINS2_10policy_hubILb1EN4cuda3std3__45tupleIJN6thrust24THRUST_300001_SM_1000_NS6detail15normal_iteratorINSA_10device_ptrIK6float2EEEEEEEE10policy1000El14classify_pointNSC_INSD_IiEEEEJPSF_EEEvT0_iT1_T2_DpNS2_10kernel_argIT3_EE_param_1];
	ld.param.v2.f32 	{%f2, %f1}, [_ZN3cub18CUB_300001_SM_10006detail9transform16transform_kernelINS2_10policy_hubILb1EN4cuda3std3__45tupleIJN6thrust24THRUST_300001_SM_1000_NS6detail15normal_iteratorINSA_10device_ptrIK6float2EEEEEEEE10policy1000El14classify_pointNSC_INSD_IiEEEEJPSF_EEEvT0_iT1_T2_DpNS2_10kernel_argIT3_EE_param_2];
	cvta.to.global.u64 	%rd1, %rd21;
	cvta.to.global.u64 	%rd2, %rd20;
	shl.b32 	%r1, %r40, 7;
	mov.u32 	%r41, %ctaid.x;
	cvt.u64.u32 	%rd22, %r41;
	cvt.s64.s32 	%rd23, %r1;
	mul.lo.s64 	%rd3, %rd23, %rd22;
	sub.s64 	%rd24, %rd19, %rd3;
	min.s64 	%rd25, %rd24, %rd23;
	cvt.u32.u64 	%r2, %rd25;
	shl.b32 	%r3, %r2, 3;
	mov.u32 	%r4, %tid.x;
	shl.b32 	%r154, %r4, 7;
	setp.ge.s32 	%p1, %r154, %r3;
	@%p1 bra 	$L__BB9_3;
	shl.b64 	%rd26, %rd3, 3;
	add.s64 	%rd27, %rd2, %rd26;
	mul.wide.u32 	%rd28, %r4, 128;
	add.s64 	%rd88, %rd27, %rd28;
$L__BB9_2:
	.pragma "nounroll";
	// begin inline asm
	prefetch.global.L2 [%rd88];
	// end inline asm
	add.s32 	%r154, %r154, 16384;
	add.s64 	%rd88, %rd88, 16384;
	setp.lt.s32 	%p2, %r154, %r3;
	@%p2 bra 	$L__BB9_2;
$L__BB9_3:
	shl.b64 	%rd30, %rd3, 3;
	add.s64 	%rd7, %rd2, %rd30;
	shl.b64 	%rd31, %rd3, 2;
	add.s64 	%rd8, %rd1, %rd31;
	setp.eq.s32 	%p3, %r1, %r2;
	@%p3 bra 	$L__BB9_45;
	setp.lt.s32 	%p4, %r40, 1;
	@%p4 bra 	$L__BB9_57;
	and.b32  	%r8, %r40, 7;
	setp.lt.u32 	%p5, %r40, 8;
	mov.b32 	%r161, 0;
	@%p5 bra 	$L__BB9_24;
	and.b32  	%r161, %r40, 2147483640;
	mov.b32 	%r157, 0;
$L__BB9_7:
	.pragma "nounroll";
	shl.b32 	%r44, %r157, 7;
	add.s32 	%r19, %r44, %r4;
	setp.ge.s32 	%p6, %r19, %r2;
	@%p6 bra 	$L__BB9_9;
	mul.wide.u32 	%rd32, %r19, 8;
	add.s64 	%rd33, %rd7, %rd32;
	ld.global.v2.f32 	{%f3, %f4}, [%rd33];
	setp.gtu.f32 	%p7, %f3, %f2;
	selp.u32 	%r45, 1, 0, %p7;
	setp.le.f32 	%p8, %f4, %f1;
	selp.b32 	%r46, 0, 2, %p8;
	or.b32  	%r47, %r46, %r45;
	mul.wide.u32 	%rd34, %r19, 4;
	add.s64 	%rd35, %rd8, %rd34;
	st.global.u32 	[%rd35], %r47;
$L__BB9_9:
	add.s32 	%r48, %r19, 128;
	setp.ge.s32 	%p9, %r48, %r2;
	mul.wide.s32 	%rd36, %r48, 8;
	add.s64 	%rd17, %rd7, %rd36;
	mul.wide.s32 	%rd37, %r48, 4;
	add.s64 	%rd18, %rd8, %rd37;
	@%p9 bra 	$L__BB9_11;
	ld.global.v2.f32 	{%f5, %f6}, [%rd17];
	setp.gtu.f32 	%p10, %f5, %f2;
	selp.u32 	%r49, 1, 0, %p10;
	setp.le.f32 	%p11, %f6, %f1;
	selp.b32 	%r50, 0, 2, %p11;
	or.b32  	%r51, %r50, %r49;
	st.global.u32 	[%rd18], %r51;
$L__BB9_11:
	add.s32 	%r52, %r19, 256;
	setp.ge.s32 	%p12, %r52, %r2;
	@%p12 bra 	$L__BB9_13;
	ld.global.v2.f32 	{%f7, %f8}, [%rd17+1024];
	setp.gtu.f32 	%p13, %f7, %f2;
	selp.u32 	%r53, 1, 0, %p13;
	setp.le.f32 	%p14, %f8, %f1;
	selp.b32 	%r54, 0, 2, %p14;
	or.b32  	%r55, %r54, %r53;
	st.global.u32 	[%rd18+512], %r55;
$L__BB9_13:
	add.s32 	%r56, %r19, 384;
	setp.ge.s32 	%p15, %r56, %r2;
	@%p15 bra 	$L__BB9_15;
	ld.global.v2.f32 	{%f9, %f10}, [%rd17+2048];
	setp.gtu.f32 	%p16, %f9, %f2;
	selp.u32 	%r57, 1, 0, %p16;
	setp.le.f32 	%p17, %f10, %f1;
	selp.b32 	%r58, 0, 2, %p17;
	or.b32  	%r59, %r58, %r57;
	st.global.u32 	[%rd18+1024], %r59;
$L__BB9_15:
	add.s32 	%r60, %r19, 512;
	setp.ge.s32 	%p18, %r60, %r2;
	@%p18 bra 	$L__BB9_17;
	ld.global.v2.f32 	{%f11, %f12}, [%rd17+3072];
	setp.gtu.f32 	%p19, %f11, %f2;
	selp.u32 	%r61, 1, 0, %p19;
	setp.le.f32 	%p20, %f12, %f1;
	selp.b32 	%r62, 0, 2, %p20;
	or.b32  	%r63, %r62, %r61;
	st.global.u32 	[%rd18+1536], %r63;
$L__BB9_17:
	add.s32 	%r64, %r19, 640;
	setp.ge.s32 	%p21, %r64, %r2;
	@%p21 bra 	$L__BB9_19;
	ld.global.v2.f32 	{%f13, %f14}, [%rd17+4096];
	setp.gtu.f32 	%p22, %f13, %f2;
	selp.u32 	%r65, 1, 0, %p22;
	setp.le.f32 	%p23, %f14, %f1;
	selp.b32 	%r66, 0, 2, %p23;
	or.b32  	%r67, %r66, %r65;
	st.global.u32 	[%rd18+2048], %r67;
$L__BB9_19:
	add.s32 	%r68, %r19, 768;
	setp.ge.s32 	%p24, %r68, %r2;
	@%p24 bra 	$L__BB9_21;
	ld.global.v2.f32 	{%f15, %f16}, [%rd17+5120];
	setp.gtu.f32 	%p25, %f15, %f2;
	selp.u32 	%r69, 1, 0, %p25;
	setp.le.f32 	%p26, %f16, %f1;
	selp.b32 	%r70, 0, 2, %p26;
	or.b32  	%r71, %r70, %r69;
	st.global.u32 	[%rd18+2560], %r71;
$L__BB9_21:
	add.s32 	%r72, %r19, 896;
	setp.ge.s32 	%p27, %r72, %r2;
	@%p27 bra 	$L__BB9_23;
	ld.global.v2.f32 	{%f17, %f18}, [%rd17+6144];
	setp.gtu.f32 	%p28, %f17, %f2;
	selp.u32 	%r73, 1, 0, %p28;
	setp.le.f32 	%p29, %f18, %f1;
	selp.b32 	%r74, 0, 2, %p29;
	or.b32  	%r75, %r74, %r73;
	st.global.u32 	[%rd18+3072], %r75;
$L__BB9_23:
	add.s32 	%r157, %r157, 8;
	setp.eq.s32 	%p30, %r157, %r161;
	@%p30 bra 	$L__BB9_24;
	bra.uni 	$L__BB9_7;
$L__BB9_24:
	setp.eq.s32 	%p31, %r8, 0;
	@%p31 bra 	$L__BB9_57;
	and.b32  	%r28, %r40, 3;
	setp.lt.u32 	%p32, %r8, 4;
	@%p32 bra 	$L__BB9_35;
	shl.b32 	%r76, %r161, 7;
	add.s32 	%r29, %r76, %r4;
	setp.ge.s32 	%p33, %r29, %r2;
	@%p33 bra 	$L__BB9_28;
	mul.wide.s32 	%rd38, %r29, 8;
	add.s64 	%rd39, %rd7, %rd38;
	ld.global.v2.f32 	{%f19, %f20}, [%rd39];
	setp.gtu.f32 	%p34, %f19, %f2;
	selp.u32 	%r77, 1, 0, %p34;
	setp.le.f32 	%p35, %f20, %f1;
	selp.b32 	%r78, 0, 2, %p35;
	or.b32  	%r79, %r78, %r77;
	mul.wide.s32 	%rd40, %r29, 4;
	add.s64 	%rd41, %rd8, %rd40;
	st.global.u32 	[%rd41], %r79;
$L__BB9_28:
	add.s32 	%r30, %r29, 128;
	setp.ge.s32 	%p36, %r30, %r2;
	@%p36 bra 	$L__BB9_30;
	mul.wide.s32 	%rd42, %r30, 8;
	add.s64 	%rd43, %rd7, %rd42;
	ld.global.v2.f32 	{%f21, %f22}, [%rd43];
	setp.gtu.f32 	%p37, %f21, %f2;
	selp.u32 	%r80, 1, 0, %p37;
	setp.le.f32 	%p38, %f22, %f1;
	selp.b32 	%r81, 0, 2, %p38;
	or.b32  	%r82, %r81, %r80;
	mul.wide.s32 	%rd44, %r30, 4;
	add.s64 	%rd45, %rd8, %rd44;
	st.global.u32 	[%rd45], %r82;
$L__BB9_30:
	add.s32 	%r31, %r29, 256;
	setp.ge.s32 	%p39, %r31, %r2;
	@%p39 bra 	$L__BB9_32;
	mul.wide.s32 	%rd46, %r31, 8;
	add.s64 	%rd47, %rd7, %rd46;
	ld.global.v2.f32 	{%f23, %f24}, [%rd47];
	setp.gtu.f32 	%p40, %f23, %f2;
	selp.u32 	%r83, 1, 0, %p40;
	setp.le.f32 	%p41, %f24, %f1;
	selp.b32 	%r84, 0, 2, %p41;
	or.b32  	%r85, %r84, %r83;
	mul.wide.s32 	%rd48, %r31, 4;
	add.s64 	%rd49, %rd8, %rd48;
	st.global.u32 	[%rd49], %r85;
$L__BB9_32:
	add.s32 	%r32, %r29, 384;
	setp.ge.s32 	%p42, %r32, %r2;
	@%p42 bra 	$L__BB9_34;
	mul.wide.s32 	%rd50, %r32, 8;
	add.s64 	%rd51, %rd7, %rd50;
	ld.global.v2.f32 	{%f25, %f26}, [%rd51];
	setp.gtu.f32 	%p43, %f25, %f2;
	selp.u32 	%r86, 1, 0, %p43;
	setp.le.f32 	%p44, %f26, %f1;
	selp.b32 	%r87, 0, 2, %p44;
	or.b32  	%r88, %r87, %r86;
	mul.wide.s32 	%rd52, %r32, 4;
	add.s64 	%rd53, %rd8, %rd52;
	st.global.u32 	[%rd53], %r88;
$L__BB9_34:
	add.s32 	%r161, %r161, 4;
$L__BB9_35:
	setp.eq.s32 	%p45, %r28, 0;
	@%p45 bra 	$L__BB9_57;
	setp.eq.s32 	%p46, %r28, 1;
	@%p46 bra 	$L__BB9_42;
	shl.b32 	%r89, %r161, 7;
	add.s32 	%r35, %r89, %r4;
	setp.ge.s32 	%p47, %r35, %r2;
	@%p47 bra 	$L__BB9_39;
	mul.wide.s32 	%rd54, %r35, 8;
	add.s64 	%rd55, %rd7, %rd54;
	ld.global.v2.f32 	{%f27, %f28}, [%rd55];
	setp.gtu.f32 	%p48, %f27, %f2;
	selp.u32 	%r90, 1, 0, %p48;
	setp.le.f32 	%p49, %f28, %f1;
	selp.b32 	%r91, 0, 2, %p49;
	or.b32  	%r92, %r91, %r90;
	mul.wide.s32 	%rd56, %r35, 4;
	add.s64 	%rd57, %rd8, %rd56;
	st.global.u32 	[%rd57], %r92;
$L__BB9_39:
	add.s32 	%r36, %r35, 128;
	setp.ge.s32 	%p50, %r36, %r2;
	@%p50 bra 	$L__BB9_41;
	mul.wide.s32 	%rd58, %r36, 8;
	add.s64 	%rd59, %rd7, %rd58;
	ld.global.v2.f32 	{%f29, %f30}, [%rd59];
	setp.gtu.f32 	%p51, %f29, %f2;
	selp.u32 	%r93, 1, 0, %p51;
	setp.le.f32 	%p52, %f30, %f1;
	selp.b32 	%r94, 0, 2, %p52;
	or.b32  	%r95, %r94, %r93;
	mul.wide.s32 	%rd60, %r36, 4;
	add.s64 	%rd61, %rd8, %rd60;
	st.global.u32 	[%rd61], %r95;
$L__BB9_41:
	add.s32 	%r161, %r161, 2;
$L__BB9_42:
	and.b32  	%r96, %r40, 1;
	setp.eq.b32 	%p53, %r96, 1;
	not.pred 	%p54, %p53;
	@%p54 bra 	$L__BB9_57;
	shl.b32 	%r97, %r161, 7;
	add.s32 	%r39, %r97, %r4;
	setp.ge.s32 	%p55, %r39, %r2;
	@%p55 bra 	$L__BB9_57;
	mul.wide.s32 	%rd62, %r39, 8;
	add.s64 	%rd63, %rd7, %rd62;
	ld.global.v2.f32 	{%f31, %f32}, [%rd63];
	setp.gtu.f32 	%p56, %f31, %f2;
	selp.u32 	%r98, 1, 0, %p56;
	setp.le.f32 	%p57, %f32, %f1;
	selp.b32 	%r99, 0, 2, %p57;
	or.b32  	%r100, %r99, %r98;
	mul.wide.s32 	%rd64, %r39, 4;
	add.s64 	%rd65, %rd8, %rd64;
	st.global.u32 	[%rd65], %r100;
	bra.uni 	$L__BB9_57;
$L__BB9_45:
	setp.lt.s32 	%p58, %r40, 1;
	@%p58 bra 	$L__BB9_57;
	and.b32  	%r10, %r40, 7;
	setp.lt.u32 	%p59, %r40, 8;
	mov.b32 	%r159, 0;
	@%p59 bra 	$L__BB9_49;
	and.b32  	%r159, %r40, 2147483640;
	neg.s32 	%r156, %r159;
	mul.wide.u32 	%rd67, %r4, 4;
	add.s64 	%rd68, %rd31, %rd1;
	add.s64 	%rd90, %rd68, %rd67;
	mul.wide.u32 	%rd70, %r4, 8;
	add.s64 	%rd71, %rd30, %rd2;
	add.s64 	%rd89, %rd71, %rd70;
	add.s64 	%rd11, %rd71, 3072;
	add.s32 	%r155, %r4, 128;
	add.s64 	%rd12, %rd68, 1536;
$L__BB9_48:
	.pragma "nounroll";
	mul.wide.s32 	%rd72, %r155, 8;
	add.s64 	%rd73, %rd11, %rd72;
	mul.wide.s32 	%rd74, %r155, 4;
	add.s64 	%rd75, %rd12, %rd74;
	ld.global.v2.f32 	{%f33, %f34}, [%rd89];
	setp.gtu.f32 	%p60, %f33, %f2;
	selp.u32 	%r102, 1, 0, %p60;
	setp.le.f32 	%p61, %f34, %f1;
	selp.b32 	%r103, 0, 2, %p61;
	or.b32  	%r104, %r103, %r102;
	st.global.u32 	[%rd90], %r104;
	ld.global.v2.f32 	{%f35, %f36}, [%rd73+-3072];
	setp.gtu.f32 	%p62, %f35, %f2;
	selp.u32 	%r105, 1, 0, %p62;
	setp.le.f32 	%p63, %f36, %f1;
	selp.b32 	%r106, 0, 2, %p63;
	or.b32  	%r107, %r106, %r105;
	st.global.u32 	[%rd75+-1536], %r107;
	ld.global.v2.f32 	{%f37, %f38}, [%rd73+-2048];
	setp.gtu.f32 	%p64, %f37, %f2;
	selp.u32 	%r108, 1, 0, %p64;
	setp.le.f32 	%p65, %f38, %f1;
	selp.b32 	%r109, 0, 2, %p65;
	or.b32  	%r110, %r109, %r108;
	st.global.u32 	[%rd75+-1024], %r110;
	ld.global.v2.f32 	{%f39, %f40}, [%rd73+-1024];
	setp.gtu.f32 	%p66, %f39, %f2;
	selp.u32 	%r111, 1, 0, %p66;
	setp.le.f32 	%p67, %f40, %f1;
	selp.b32 	%r112, 0, 2, %p67;
	or.b32  	%r113, %r112, %r111;
	st.global.u32 	[%rd75+-512], %r113;
	ld.global.v2.f32 	{%f41, %f42}, [%rd73];
	setp.gtu.f32 	%p68, %f41, %f2;
	selp.u32 	%r114, 1, 0, %p68;
	setp.le.f32 	%p69, %f42, %f1;
	selp.b32 	%r115, 0, 2, %p69;
	or.b32  	%r116, %r115, %r114;
	st.global.u32 	[%rd75], %r116;
	ld.global.v2.f32 	{%f43, %f44}, [%rd73+1024];
	setp.gtu.f32 	%p70, %f43, %f2;
	selp.u32 	%r117, 1, 0, %p70;
	setp.le.f32 	%p71, %f44, %f1;
	selp.b32 	%r118, 0, 2, %p71;
	or.b32  	%r119, %r118, %r117;
	st.global.u32 	[%rd75+512], %r119;
	ld.global.v2.f32 	{%f45, %f46}, [%rd73+2048];
	setp.gtu.f32 	%p72, %f45, %f2;
	selp.u32 	%r120, 1, 0, %p72;
	setp.le.f32 	%p73, %f46, %f1;
	selp.b32 	%r121, 0, 2, %p73;
	or.b32  	%r122, %r121, %r120;
	st.global.u32 	[%rd75+1024], %r122;
	ld.global.v2.f32 	{%f47, %f48}, [%rd73+3072];
	setp.gtu.f32 	%p74, %f47, %f2;
	selp.u32 	%r123, 1, 0, %p74;
	setp.le.f32 	%p75, %f48, %f1;
	selp.b32 	%r124, 0, 2, %p75;
	or.b32  	%r125, %r124, %r123;
	st.global.u32 	[%rd75+1536], %r125;
	add.s32 	%r156, %r156, 8;
	add.s64 	%rd90, %rd90, 4096;
	add.s64 	%rd89, %rd89, 8192;
	add.s32 	%r155, %r155, 1024;
	setp.eq.s32 	%p76, %r156, 0;
	@%p76 bra 	$L__BB9_49;
	bra.uni 	$L__BB9_48;
$L__BB9_49:
	setp.eq.s32 	%p77, %r10, 0;
	@%p77 bra 	$L__BB9_57;
	and.b32  	%r22, %r40, 3;
	setp.lt.u32 	%p78, %r10, 4;
	@%p78 bra 	$L__BB9_52;
	shl.b32 	%r126, %r159, 7;
	add.s32 	%r127, %r126, %r4;
	mul.wide.s32 	%rd76, %r127, 8;
	add.s64 	%rd77, %rd7, %rd76;
	ld.global.v2.f32 	{%f49, %f50}, [%rd77];
	setp.gtu.f32 	%p79, %f49, %f2;
	selp.u32 	%r128, 1, 0, %p79;
	setp.le.f32 	%p80, %f50, %f1;
	selp.b32 	%r129, 0, 2, %p80;
	or.b32  	%r130, %r129, %r128;
	mul.wide.s32 	%rd78, %r127, 4;
	add.s64 	%rd79, %rd8, %rd78;
	st.global.u32 	[%rd79], %r130;
	ld.global.v2.f32 	{%f51, %f52}, [%rd77+1024];
	setp.gtu.f32 	%p81, %f51, %f2;
	selp.u32 	%r131, 1, 0, %p81;
	setp.le.f32 	%p82, %f52, %f1;
	selp.b32 	%r132, 0, 2, %p82;
	or.b32  	%r133, %r132, %r131;
	st.global.u32 	[%rd79+512], %r133;
	ld.global.v2.f32 	{%f53, %f54}, [%rd77+2048];
	setp.gtu.f32 	%p83, %f53, %f2;
	selp.u32 	%r134, 1, 0, %p83;
	setp.le.f32 	%p84, %f54, %f1;
	selp.b32 	%r135, 0, 2, %p84;
	or.b32  	%r136, %r135, %r134;
	st.global.u32 	[%rd79+1024], %r136;
	ld.global.v2.f32 	{%f55, %f56}, [%rd77+3072];
	setp.gtu.f32 	%p85, %f55, %f2;
	selp.u32 	%r137, 1, 0, %p85;
	setp.le.f32 	%p86, %f56, %f1;
	selp.b32 	%r138, 0, 2, %p86;
	or.b32  	%r139, %r138, %r137;
	st.global.u32 	[%rd79+1536], %r139;
	add.s32 	%r159, %r159, 4;
$L__BB9_52:
	setp.eq.s32 	%p87, %r22, 0;
	@%p87 bra 	$L__BB9_57;
	setp.eq.s32 	%p88, %r22, 1;
	@%p88 bra 	$L__BB9_55;
	shl.b32 	%r140, %r159, 7;
	add.s32 	%r141, %r140, %r4;
	mul.wide.s32 	%rd80, %r141, 8;
	add.s64 	%rd81, %rd7, %rd80;
	ld.global.v2.f32 	{%f57, %f58}, [%rd81];
	setp.gtu.f32 	%p89, %f57, %f2;
	selp.u32 	%r142, 1, 0, %p89;
	setp.le.f32 	%p90, %f58, %f1;
	selp.b32 	%r143, 0, 2, %p90;
	or.b32  	%r144, %r143, %r142;
	mul.wide.s32 	%rd82, %r141, 4;
	add.s64 	%rd83, %rd8, %rd82;
	st.global.u32 	[%rd83], %r144;
	ld.global.v2.f32 	{%f59, %f60}, [%rd81+1024];
	setp.gtu.f32 	%p91, %f59, %f2;
	selp.u32 	%r145, 1, 0, %p91;
	setp.le.f32 	%p92, %f60, %f1;
	selp.b32 	%r146, 0, 2, %p92;
	or.b32  	%r147, %r146, %r145;
	st.global.u32 	[%rd83+512], %r147;
	add.s32 	%r159, %r159, 2;
$L__BB9_55:
	and.b32  	%r148, %r40, 1;
	setp.eq.b32 	%p93, %r148, 1;
	not.pred 	%p94, %p93;
	@%p94 bra 	$L__BB9_57;
	shl.b32 	%r149, %r159, 7;
	add.s32 	%r150, %r149, %r4;
	mul.wide.s32 	%rd84, %r150, 8;
	add.s64 	%rd85, %rd7, %rd84;
	ld.global.v2.f32 	{%f61, %f62}, [%rd85];
	setp.gtu.f32 	%p95, %f61, %f2;
	selp.u32 	%r151, 1, 0, %p95;
	setp.le.f32 	%p96, %f62, %f1;
	selp.b32 	%r152, 0, 2, %p96;
	or.b32  	%r153, %r152, %r151;
	mul.wide.s32 	%rd86, %r150, 4;
	add.s64 	%rd87, %rd8, %rd86;
	st.global.u32 	[%rd87], %r153;
$L__BB9_57:
	ret;

}
	// .globl	_ZN3cub18CUB_300001_SM_10006detail6reduce28DeviceReduceSingleTileKernelINS2_10policy_hubI6float2jN4cuda3std3__44plusIS5_EEE10Policy1000EN6thrust24THRUST_300001_SM_1000_NS6detail15normal_iteratorINSE_10device_ptrIKS5_EEEEPS5_jSA_S5_S5_NS8_10__identityEEEvT0_T1_T2_T3_T4_T6_
.visible .entry _ZN3cub18CUB_300001_SM_10006detail6reduce28DeviceReduceSingleTileKernelINS2_10policy_hubI6float2jN4cuda3std3__44plusIS5_EEE10Policy1000EN6thrust24THRUST_300001_SM_1000_NS6detail15normal_iteratorINSE_10device_ptrIKS5_EEEEPS5_jSA_S5_S5_NS8_10__identityEEEvT0_T1_T2_T3_T4_T6_(
	.param .align 8 .b8 _ZN3cub18CUB_300001_SM_10006detail6reduce28DeviceReduceSingleTileKernelINS2_10policy_hubI6float2jN4cuda3std3__44plusIS5_EEE10Policy1000EN6thrust24THRUST_300001_SM_1000_NS6detail15normal_iteratorINSE_10device_ptrIKS5_EEEEPS5_jSA_S5_S5_NS8_10__identityEEEvT0_T1_T2_T3_T4_T6__param_0[8],
	.param .u64 .ptr .align 1 _ZN3cub18CUB_300001_SM_10006detail6reduce28DeviceReduceSingleTileKernelINS2_10policy_hubI6float2jN4cuda3std3__44plusIS5_EEE10Policy1000EN6thrust24THRUST_300001_SM_1000_NS6detail15normal_iteratorINSE_10device_ptrIKS5_EEEEPS5_jSA_S5_S5_NS8_10__identityEEEvT0_T1_T2_T3_T4_T6__param_1,
	.param .u32 _ZN3cub18CUB_300001_SM_10006detail6reduce28DeviceReduceSingleTileKernelINS2_10policy_hubI6float2jN4cuda3std3__44plusIS5_EEE10Policy1000EN6thrust24THRUST_300001_SM_1000_NS6detail15normal_iteratorINSE_10device_ptrIKS5_EEEEPS5_jSA_S5_S5_NS8_10__identityEEEvT0_T1_T2_T3_T4_T6__param_2,
	.param .align 1 .b8 _ZN3cub18CUB_300001_SM_10006detail6reduce28DeviceReduceSingleTileKernelINS2_10policy_hubI6float2jN4cuda3std3__44plusIS5_EEE10Policy1000EN6thrust24THRUST_300001_SM_1000_NS6detail15normal_iteratorINSE_10device_ptrIKS5_EEEEPS5_jSA_S5_S5_NS8_10__identityEEEvT0_T1_T2_T3_T4_T6__param_3[1],
	.param .align 8 .b8 _ZN3cub18CUB_300001_SM_10006detail6reduce28DeviceReduceSingleTileKernelINS2_10policy_hubI6float2jN4cuda3std3__44plusIS5_EEE10Policy1000EN6thrust24THRUST_300001_SM_1000_NS6detail15normal_iteratorINSE_10device_ptrIKS5_EEEEPS5_jSA_S5_S5_NS8_10__identityEEEvT0_T1_T2_T3_T4_T6__param_4[8],
	.param .align 1 .b8 _ZN3cub18CUB_300001_SM_10006detail6reduce28DeviceReduceSingleTileKernelINS2_10policy_hubI6float2jN4cuda3std3__44plusIS5_EEE10Policy1000EN6thrust24THRUST_300001_SM_1000_NS6detail15normal_iteratorINSE_10device_ptrIKS5_EEEEPS5_jSA_S5_S5_NS8_10__identityEEEvT0_T1_T2_T3_T4_T6__param_5[1]
)
.maxntid 512
.minnctapersm 1
{
	.reg .pred 	%p<68>;
	.reg .b32 	%r<291>;
	.reg .b32 	%f<662>;
	.reg .b64 	%rd<84>;
	// demoted variable
	.shared .align 8 .b8 _ZZN3cub18CUB_300001_SM_10006detail6reduce28DeviceReduceSingleTileKernelINS2_10policy_hubI6float2jN4cuda3std3__44plusIS5_EEE10Policy1000EN6thrust24THRUST_300001_SM_1000_NS6detail15normal_iteratorINSE_10device_ptrIKS5_EEEEPS5_jSA_S5_S5_NS8_10__identityEEEvT0_T1_T2_T3_T4_T6_E12temp_storage[152];
	ld.param.u64 	%rd10, [_ZN3cub18CUB_300001_SM_10006detail6reduce28DeviceReduceSingleTileKernelINS2_10policy_hubI6float2jN4cuda3std3__44plusIS5_EEE10Policy1000EN6thrust24THRUST_300001_SM_1000_NS6detail15normal_iteratorINSE_10device_ptrIKS5_EEEEPS5_jSA_S5_S5_NS8_10__identityEEEvT0_T1_T2_T3_T4_T6__param_0];
	ld.param.u64 	%rd11, [_ZN3cub18CUB_300001_SM_10006detail6reduce28DeviceReduceSingleTileKernelINS2_10policy_hubI6float2jN4cuda3std3__44plusIS5_EEE10Policy1000EN6thrust24THRUST_300001_SM_1000_NS6detail15normal_iteratorINSE_10device_ptrIKS5_EEEEPS5_jSA_S5_S5_NS8_10__identityEEEvT0_T1_T2_T3_T4_T6__param_1];
	ld.param.u32 	%r57, [_ZN3cub18CUB_300001_SM_10006detail6reduce28DeviceReduceSingleTileKernelINS2_10policy_hubI6float2jN4cuda3std3__44plusIS5_EEE10Policy1000EN6thrust24THRUST_300001_SM_1000_NS6detail15normal_iteratorINSE_10device_ptrIKS5_EEEEPS5_jSA_S5_S5_NS8_10__identityEEEvT0_T1_T2_T3_T4_T6__param_2];
	ld.param.v2.f32 	{%f119, %f120}, [_ZN3cub18CUB_300001_SM_10006detail6reduce28DeviceReduceSingleTileKernelINS2_10policy_hubI6float2jN4cuda3std3__44plusIS5_EEE10Policy1000EN6thrust24THRUST_300001_SM_1000_NS6detail15normal_iteratorINSE_10device_ptrIKS5_EEEEPS5_jSA_S5_S5_NS8_10__identityEEEvT0_T1_T2_T3_T4_T6__param_4];
	cvta.to.global.u64 	%rd1, %rd11;
	setp.ne.s32 	%p1, %r57, 0;
	@%p1 bra 	$L__BB10_3;
	mov.u32 	%r273, %tid.x;
	setp.ne.s32 	%p67, %r273, 0;
	@%p67 bra 	$L__BB10_68;
	st.global.v2.f32 	[%rd1], {%f119, %f120};
	bra.uni 	$L__BB10_68;
$L__BB10_3:
	cvta.to.global.u64 	%rd2, %rd10;
	setp.gt.u32 	%p2, %r57, 3583;
	@%p2 bra 	$L__BB10_43;
	mov.u32 	%r1, %tid.x;
	setp.ge.u32 	%p24, %r1, %r57;
	mov.f32 	%f632, 0f00000000;
	mov.f32 	%f633, %f632;
	mov.u32 	%r277, %r1;
	@%p24 bra 	$L__BB10_6;
	mul.wide.u32 	%rd73, %r1, 8;
	add.s64 	%rd74, %rd2, %rd73;
	ld.global.v2.f32 	{%f633, %f632}, [%rd74];
	add.s32 	%r277, %r1, 512;
$L__BB10_6:
	setp.ge.u32 	%p25, %r277, %r57;
	@%p25 bra 	$L__BB10_19;
	not.b32 	%r150, %r277;
	add.s32 	%r151, %r57, %r150;
	shr.u32 	%r152, %r151, 9;
	add.s32 	%r4, %r152, 1;
	and.b32  	%r5, %r4, 15;
	setp.lt.u32 	%p26, %r151, 7680;
	@%p26 bra 	$L__BB10_10;
	and.b32  	%r153, %r4, 16777200;
	neg.s32 	%r275, %r153;
	mul.wide.u32 	%rd75, %r277, 8;
	add.s64 	%rd76, %rd75, %rd2;
	add.s64 	%rd82, %rd76, 32768;
$L__BB10_9:
	.pragma "nounroll";
	ld.global.v2.f32 	{%f364, %f365}, [%rd82+-32768];
	add.f32 	%f366, %f633, %f364;
	add.f32 	%f367, %f632, %f365;
	ld.global.v2.f32 	{%f368, %f369}, [%rd82+-28672];
	add.f32 	%f370, %f366, %f368;
	add.f32 	%f371, %f367, %f369;
	ld.global.v2.f32 	{%f372, %f373}, [%rd82+-24576];
	add.f32 	%f374, %f370, %f372;
	add.f32 	%f375, %f371, %f373;
	ld.global.v2.f32 	{%f376, %f377}, [%rd82+-20480];
	add.f32 	%f378, %f374, %f376;
	add.f32 	%f379, %f375, %f377;
	ld.global.v2.f32 	{%f380, %f381}, [%rd82+-16384];
	add.f32 	%f382, %f378, %f380;
	add.f32 	%f383, %f379, %f381;
	ld.global.v2.f32 	{%f384, %f385}, [%rd82+-12288];
	add.f32 	%f386, %f382, %f384;
	add.f32 	%f387, %f383, %f385;
	ld.global.v2.f32 	{%f388, %f389}, [%rd82+-8192];
	add.f32 	%f390, %f386, %f388;
	add.f32 	%f391, %f387, %f389;
	ld.global.v2.f32 	{%f392, %f393}, [%rd82+-4096];
	add.f32 	%f394, %f390, %f392;
	add.f32 	%f395, %f391, %f393;
	ld.global.v2.f32 	{%f396, %f397}, [%rd82];
	add.f32 	%f398, %f394, %f396;
	add.f32 	%f399, %f395, %f397;
	ld.global.v2.f32 	{%f400, %f401}, [%rd82+4096];
	add.f32 	%f402, %f398, %f400;
	add.f32 	%f403, %f399, %f401;
	ld.global.v2.f32 	{%f404, %f405}, [%rd82+8192];
	add.f32 	%f406, %f402, %f404;
	add.f32 	%f407, %f403, %f405;
	ld.global.v2.f32 	{%f408, %f409}, [%rd82+12288];
	add.f32 	%f410, %f406, %f408;
	add.f32 	%f411, %f407, %f409;
	ld.global.v2.f32 	{%f412, %f413}, [%rd82+16384];
	add.f32 	%f414, %f410, %f412;
	add.f32 	%f415, %f411, %f413;
	ld.global.v2.f32 	{%f416, %f417}, [%rd82+20480];
	add.f32 	%f418, %f414, %f416;
	add.f32 	%f419, %f415, %f417;
	ld.global.v2.f32 	{%f420, %f421}, [%rd82+24576];
	add.f32 	%f422, %f418, %f420;
	add.f32 	%f423, %f419, %f421;
	ld.global.v2.f32 	{%f424, %f425}, [%rd82+28672];
	add.f32 	%f633, %f422, %f424;
	add.f32 	%f632, %f423, %f425;
	add.s32 	%r277, %r277, 8192;
	add.s32 	%r275, %r275, 16;
	add.s64 	%rd82, %rd82, 65536;
	setp.ne.s32 	%p27, %r275, 0;
	@%p27 bra 	$L__BB10_9;
$L__BB10_10:
	setp.eq.s32 	%p28, %r5, 0;
	@%p28 bra 	$L__BB10_19;
	and.b32  	%r12, %r4, 7;
	setp.lt.u32 	%p29, %r5, 8;
	@%p29 bra 	$L__BB10_13;
	mul.wide.u32 	%rd77, %r277, 8;
	add.s64 	%rd78, %rd2, %rd77;
	ld.global.v2.f32 	{%f427, %f428}, [%rd78];
	add.f32 	%f429, %f633, %f427;
	add.f32 	%f430, %f632, %f428;
	ld.global.v2.f32 	{%f431, %f432}, [%rd78+4096];
	add.f32 	%f433, %f429, %f431;
	add.f32 	%f434, %f430, %f432;
	ld.global.v2.f32 	{%f435, %f436}, [%rd78+8192];
	add.f32 	%f437, %f433, %f435;
	add.f32 	%f438, %f434, %f436;
	ld.global.v2.f32 	{%f439, %f440}, [%rd78+12288];
	add.f32 	%f441, %f437, %f439;
	add.f32 	%f442, %f438, %f440;
	ld.global.v2.f32 	{%f443, %f444}, [%rd78+16384];
	add.f32 	%f445, %f441, %f443;
	add.f32 	%f446, %f442, %f444;
	ld.global.v2.f32 	{%f447, %f448}, [%rd78+20480];
	add.f32 	%f449, %f445, %f447;
	add.f32 	%f450, %f446, %f448;
	ld.global.v2.f32 	{%f451, %f452}, [%rd78+24576];
	add.f32 	%f453, %f449, %f451;
	add.f32 	%f454, %f450, %f452;
	ld.global.v2.f32 	{%f455, %f456}, [%rd78+28672];
	add.f32 	%f633, %f453, %f455;
	add.f32 	%f632, %f454, %f456;
	add.s32 	%r277, %r277, 4096;
$L__BB10_13:
	setp.eq.s32 	%p30, %r12, 0;
	@%p30 bra 	$L__BB10_19;
	and.b32  	%r15, %r4, 3;
	setp.lt.u32 	%p31, %r12, 4;
	@%p31 bra 	$L__BB10_16;
	mul.wide.u32 	%rd79, %r277, 8;
	add.s64 	%rd80, %rd2, %rd79;
	ld.global.v2.f32 	{%f458, %f459}, [%rd80];
	add.f32 	%f460, %f633, %f458;
	add.f32 	%f461, %f632, %f459;
	ld.global.v2.f32 	{%f462, %f463}, [%rd80+4096];
	add.f32 	%f464, %f460, %f462;
	add.f32 	%f465, %f461, %f463;
	ld.global.v2.f32 	{%f466, %f467}, [%rd80+8192];
	add.f32 	%f468, %f464, %f466;
	add.f32 	%f469, %f465, %f467;
	ld.global.v2.f32 	{%f470, %f471}, [%rd80+12288];
	add.f32 	%f633, %f468, %f470;
	add.f32 	%f632, %f469, %f471;
	add.s32 	%r277, %r277, 2048;
$L__BB10_16:
	setp.eq.s32 	%p32, %r15, 0;
	@%p32 bra 	$L__BB10_19;
	mul.wide.u32 	%rd81, %r277, 8;
	add.s64 	%rd83, %rd2, %rd81;
	neg.s32 	%r280, %r15;
$L__BB10_18:
	.pragma "nounroll";
	ld.global.v2.f32 	{%f472, %f473}, [%rd83];
	add.f32 	%f633, %f633, %f472;
	add.f32 	%f632, %f632, %f473;
	add.s64 	%rd83, %rd83, 4096;
	add.s32 	%r280, %r280, 1;
	setp.ne.s32 	%p33, %r280, 0;
	@%p33 bra 	$L__BB10_18;
$L__BB10_19:
	setp.lt.u32 	%p34, %r57, 512;
	@%p34 bra 	$L__BB10_25;
	// begin inline asm
	mov.u32 %r217, %laneid;
	// end inline asm
	mov.b32 	%r219, %f633;
	mov.b32 	%r225, 1;
	mov.b32 	%r266, 31;
	mov.b32 	%r267, -1;
	// begin inline asm
	shfl.sync.down.b32 %r218, %r219, %r225, %r266, %r267;
	// end inline asm
	mov.b32 	%r224, %f632;
	// begin inline asm
	shfl.sync.down.b32 %r223, %r224, %r225, %r266, %r267;
	// end inline asm
	setp.gt.s32 	%p59, %r217, 30;
	mov.b32 	%f532, %r223;
	mov.b32 	%f533, %r218;
	add.f32 	%f534, %f633, %f533;
	add.f32 	%f535, %f632, %f532;
	selp.f32 	%f536, %f632, %f535, %p59;
	selp.f32 	%f537, %f633, %f534, %p59;
	mov.b32 	%r229, %f537;
	mov.b32 	%r235, 2;
	// begin inline asm
	shfl.sync.down.b32 %r228, %r229, %r235, %r266, %r267;
	// end inline asm
	mov.b32 	%r234, %f536;
	// begin inline asm
	shfl.sync.down.b32 %r233, %r234, %r235, %r266, %r267;
	// end inline asm
	setp.gt.s32 	%p60, %r217, 29;
	mov.b32 	%f538, %r233;
	mov.b32 	%f539, %r228;
	add.f32 	%f540, %f537, %f539;
	add.f32 	%f541, %f536, %f538;
	selp.f32 	%f542, %f536, %f541, %p60;
	selp.f32 	%f543, %f537, %f540, %p60;
	mov.b32 	%r239, %f543;
	mov.b32 	%r245, 4;
	// begin inline asm
	shfl.sync.down.b32 %r238, %r239, %r245, %r266, %r267;
	// end inline asm
	mov.b32 	%r244, %f542;
	// begin inline asm
	shfl.sync.down.b32 %r243, %r244, %r245, %r266, %r267;
	// end inline asm
	setp.gt.s32 	%p61, %r217, 27;
	mov.b32 	%f544, %r243;
	mov.b32 	%f545, %r238;
	add.f32 	%f546, %f543, %f545;
	add.f32 	%f547, %f542, %f544;
	selp.f32 	%f548, %f542, %f547, %p61;
	selp.f32 	%f549, %f543, %f546, %p61;
	mov.b32 	%r249, %f549;
	mov.b32 	%r255, 8;
	// begin inline asm
	shfl.sync.down.b32 %r248, %r249, %r255, %r266, %r267;
	// end inline asm
	mov.b32 	%r254, %f548;
	// begin inline asm
	shfl.sync.down.b32 %r253, %r254, %r255, %r266, %r267;
	// end inline asm
	setp.gt.s32 	%p62, %r217, 23;
	mov.b32 	%f550, %r253;
	mov.b32 	%f551, %r248;
	add.f32 	%f31, %f549, %f551;
	add.f32 	%f32, %f548, %f550;
	selp.f32 	%f660, %f548, %f32, %p62;
	selp.f32 	%f661, %f549, %f31, %p62;
	mov.b32 	%r259, %f661;
	mov.b32 	%r265, 16;
	// begin inline asm
	shfl.sync.down.b32 %r258, %r259, %r265, %r266, %r267;
	// end inline asm
	mov.b32 	%r264, %f660;
	// begin inline asm
	shfl.sync.down.b32 %r263, %r264, %r265, %r266, %r267;
	// end inline asm
	setp.gt.s32 	%p63, %r217, 15;
	@%p63 bra 	$L__BB10_23;
	mov.b32 	%f552, %r263;
	mov.b32 	%f553, %r258;
	add.f32 	%f661, %f31, %f553;
	add.f32 	%f660, %f32, %f552;
	setp.ne.s32 	%p64, %r217, 0;
	@%p64 bra 	$L__BB10_23;
	shr.u32 	%r268, %r1, 2;
	and.b32  	%r269, %r268, 248;
	mov.u32 	%r270, _ZZN3cub18CUB_300001_SM_10006detail6reduce28DeviceReduceSingleTileKernelINS2_10policy_hubI6float2jN4cuda3std3__44plusIS5_EEE10Policy1000EN6thrust24THRUST_300001_SM_1000_NS6detail15normal_iteratorINSE_10device_ptrIKS5_EEEEPS5_jSA_S5_S5_NS8_10__identityEEEvT0_T1_T2_T3_T4_T6_E12temp_storage;
	add.s32 	%r271, %r270, %r269;
	st.shared.v2.f32 	[%r271+16], {%f661, %f660};
$L__BB10_23:
	bar.sync 	0;
	setp.ne.s32 	%p65, %r1, 0;
	@%p65 bra 	$L__BB10_66;
	ld.shared.v2.f32 	{%f554, %f555}, [_ZZN3cub18CUB_300001_SM_10006detail6reduce28DeviceReduceSingleTileKernelINS2_10policy_hubI6float2jN4cuda3std3__44plusIS5_EEE10Policy1000EN6thrust24THRUST_300001_SM_1000_NS6detail15normal_iteratorINSE_10device_ptrIKS5_EEEEPS5_jSA_S5_S5_NS8_10__identityEEEvT0_T1_T2_T3_T4_T6_E12temp_storage+24];
	add.f32 	%f556, %f661, %f554;
	add.f32 	%f557, %f660, %f555;
	ld.shared.v2.f32 	{%f558, %f559}, [_ZZN3cub18CUB_300001_SM_10006detail6reduce28DeviceReduceSingleTileKernelINS2_10policy_hubI6float2jN4cuda3std3__44plusIS5_EEE10Policy1000EN6thrust24THRUST_300001_SM_1000_NS6detail15normal_iteratorINSE_10device_ptrIKS5_EEEEPS5_jSA_S5_S5_NS8_10__identityEEEvT0_T1_T2_T3_T4_T6_E12temp_storage+32];
	add.f32 	%f560, %f556, %f558;
	add.f32 	%f561, %f557, %f559;
	ld.shared.v2.f32 	{%f562, %f563}, [_ZZN3cub18CUB_300001_SM_10006detail6reduce28DeviceReduceSingleTileKernelINS2_10policy_hubI6float2jN4cuda3std3__44plusIS5_EEE10Policy1000EN6thrust24THRUST_300001_SM_1000_NS6detail15normal_iteratorINSE_10device_ptrIKS5_EEEEPS5_jSA_S5_S5_NS8_10__identityEEEvT0_T1_T2_T3_T4_T6_E12temp_storage+40];
	add.f32 	%f564, %f560, %f562;
	add.f32 	%f565, %f561, %f563;
	ld.shared.v2.f32 	{%f566, %f567}, [_ZZN3cub18CUB_300001_SM_10006detail6reduce28DeviceReduceSingleTileKernelINS2_10policy_hubI6float2jN4cuda3std3__44plusIS5_EEE10Policy1000EN6thrust24THRUST_300001_SM_1000_NS6detail15normal_iteratorINSE_10device_ptrIKS5_EEEEPS5_jSA_S5_S5_NS8_10__identityEEEvT0_T1_T2_T3_T4_T6_E12temp_storage+48];
	add.f32 	%f568, %f564, %f566;
	add.f32 	%f569, %f565, %f567;
	ld.shared.v2.f32 	{%f570, %f571}, [_ZZN3cub18CUB_300001_SM_10006detail6reduce28DeviceReduceSingleTileKernelINS2_10policy_hubI6float2jN4cuda3std3__44plusIS5_EEE10Policy1000EN6thrust24THRUST_300001_SM_1000_NS6detail15normal_iteratorINSE_10device_ptrIKS5_EEEEPS5_jSA_S5_S5_NS8_10__identityEEEvT0_T1_T2_T3_T4_T6_E12temp_storage+56];
	add.f32 	%f572, %f568, %f570;
	add.f32 	%f573, %f569, %f571;
	ld.shared.v2.f32 	{%f574, %f575}, [_ZZN3cub18CUB_300001_SM_10006detail6reduce28DeviceReduceSingleTileKernelINS2_10policy_hubI6float2jN4cuda3std3__44plusIS5_EEE10Policy1000EN6thrust24THRUST_300001_SM_1000_NS6detail15normal_iteratorINSE_10device_ptrIKS5_EEEEPS5_jSA_S5_S5_NS8_10__identityEEEvT0_T1_T2_T3_T4_T6_E12temp_storage+64];
	add.f32 	%f576, %f572, %f574;
	add.f32 	%f577, %f573, %f575;
	ld.shared.v2.f32 	{%f578, %f579}, [_ZZN3cub18CUB_300001_SM_10006detail6reduce28DeviceReduceSingleTileKernelINS2_10policy_hubI6float2jN4cuda3std3__44plusIS5_EEE10Policy1000EN6thrust24THRUST_300001_SM_1000_NS6detail15normal_iteratorINSE_10device_ptrIKS5_EEEEPS5_jSA_S5_S5_NS8_10__identityEEEvT0_T1_T2_T3_T4_T6_E12temp_storage+72];
	add.f32 	%f580, %f576, %f578;
	add.f32 	%f581, %f577, %f579;
	ld.shared.v2.f32 	{%f582, %f583}, [_ZZN3cub18CUB_300001_SM_10006detail6reduce28DeviceReduceSingleTileKernelINS2_10policy_hubI6float2jN4cuda3std3__44plusIS5_EEE10Policy1000EN6thrust24THRUST_300001_SM_1000_NS6detail15normal_iteratorINSE_10device_ptrIKS5_EEEEPS5_jSA_S5_S5_NS8_10__identityEEEvT0_T1_T2_T3_T4_T6_E12temp_storage+80];
	add.f32 	%f584, %f580, %f582;
	add.f32 	%f585, %f581, %f583;
	ld.shared.v2.f32 	{%f586, %f587}, [_ZZN3cub18CUB_300001_SM_10006detail6reduce28DeviceReduceSingleTileKernelINS2_10policy_hubI6float2jN4cuda3std3__44plusIS5_EEE10Policy1000EN6thrust24THRUST_300001_SM_1000_NS6detail15normal_iteratorINSE_10device_ptrIKS5_EEEEPS5_jSA_S5_S5_NS8_10__identityEEEvT0_T1_T2_T3_T4_T6_E12temp_storage+88];
	add.f32 	%f588, %f584, %f586;
	add.f32 	%f589, %f585, %f587;
	ld.shared.v2.f32 	{%f590, %f591}, [_ZZN3cub18CUB_300001_SM_10006detail6reduce28DeviceReduceSingleTileKernelINS2_10policy_hubI6float2jN4cuda3std3__44plusIS5_EEE10Policy1000EN6thrust24THRUST_300001_SM_1000_NS6detail15normal_iteratorINSE_10device_ptrIKS5_EEEEPS5_jSA_S5_S5_NS8_10__identityEEEvT0_T1_T2_T3_T4_T6_E12temp_storage+96];
	add.f32 	%f592, %f588, %f590;
	add.f32 	%f593, %f589, %f591;
	ld.shared.v2.f32 	{%f594, %f595}, [_ZZN3cub18CUB_300001_SM_10006detail6reduce28DeviceReduceSingleTileKernelINS2_10policy_hubI6float2jN4cuda3std3__44plusIS5_EEE10Policy1000EN6thrust24THRUST_300001_SM_1000_NS6detail15normal_iteratorINSE_10device_ptrIKS5_EEEEPS5_jSA_S5_S5_NS8_10__identityEEEvT0_T1_T2_T3_T4_T6_E12temp_storage+104];
	add.f32 	%f596, %f592, %f594;
	add.f32 	%f597, %f593, %f595;
	ld.shared.v2.f32 	{%f598, %f599}, [_ZZN3cub18CUB_300001_SM_10006detail6reduce28DeviceReduceSingleTileKernelINS2_10policy_hubI6float2jN4cuda3std3__44plusIS5_EEE10Policy1000EN6thrust24THRUST_300001_SM_1000_NS6detail15normal_iteratorINSE_10device_ptrIKS5_EEEEPS5_jSA_S5_S5_NS8_10__identityEEEvT0_T1_T2_T3_T4_T6_E12temp_storage+112];
	add.f32 	%f600, %f596, %f598;
	add.f32 	%f601, %f597, %f599;
	ld.shared.v2.f32 	{%f602, %f603}, [_ZZN3cub18CUB_300001_SM_10006detail6reduce28DeviceReduceSingleTileKernelINS2_10policy_hubI6float2jN4cuda3std3__44plusIS5_EEE10Policy1000EN6thrust24THRUST_300001_SM_1000_NS6detail15normal_iteratorINSE_10device_ptrIKS5_EEEEPS5_jSA_S5_S5_NS8_10__identityEEEvT0_T1_T2_T3_T4_T6_E12temp_storage+120];
	add.f32 	%f604, %f600, %f602;
	add.f32 	%f605, %f601, %f603;
	ld.shared.v2.f32 	{%f606, %f607}, [_ZZN3cub18CUB_300001_SM_10006detail6reduce28DeviceReduceSingleTileKernelINS2_10policy_hubI6float2jN4cuda3std3__44plusIS5_EEE10Policy1000EN6thrust24THRUST_300001_SM_1000_NS6detail15normal_iteratorINSE_10device_ptrIKS5_EEEEPS5_jSA_S5_S5_NS8_10__identityEEEvT0_T1_T2_T3_T4_T6_E12temp_storage+128];
	add.f32 	%f608, %f604, %f606;
	add.f32 	%f609, %f605, %f607;
	ld.shared.v2.f32 	{%f610, %f611}, [_ZZN3cub18CUB_300001_SM_10006detail6reduce28DeviceReduceSingleTileKernelINS2_10policy_hubI6float2jN4cuda3std3__44plusIS5_EEE10Policy1000EN6thrust24THRUST_300001_SM_1000_NS6detail15normal_iteratorINSE_10device_ptrIKS5_EEEEPS5_jSA_S5_S5_NS8_10__identityEEEvT0_T1_T2_T3_T4_T6_E12temp_storage+136];
	add.f32 	%f661, %f608, %f610;
	add.f32 	%f660, %f609, %f611;
	bra.uni 	$L__BB10_66;
$L__BB10_25:
	// begin inline asm
	mov.u32 %r154, %laneid;
	// end inline asm
	and.b32  	%r205, %r1, 992;
	add.s32 	%r206, %r205, 32;
	setp.gt.u32 	%p35, %r206, %r57;
	not.b32 	%r207, %r205;
	add.s32 	%r208, %r57, %r207;
	selp.b32 	%r203, %r208, 31, %p35;
	mov.b32 	%r156, %f633;
	mov.b32 	%r162, 1;
	mov.b32 	%r204, -1;
	// begin inline asm
	shfl.sync.down.b32 %r155, %r156, %r162, %r203, %r204;
	// end inline asm
	mov.b32 	%r161, %f632;
	// begin inline asm
	shfl.sync.down.b32 %r160, %r161, %r162, %r203, %r204;
	// end inline asm
	setp.lt.s32 	%p36, %r154, %r203;
	mov.b32 	%f474, %r160;
	mov.b32 	%f475, %r155;
	add.f32 	%f476, %f633, %f475;
	add.f32 	%f477, %f632, %f474;
	selp.f32 	%f478, %f476, %f633, %p36;
	selp.f32 	%f479, %f477, %f632, %p36;
	mov.b32 	%r166, %f478;
	mov.b32 	%r172, 2;
	// begin inline asm
	shfl.sync.down.b32 %r165, %r166, %r172, %r203, %r204;
	// end inline asm
	mov.b32 	%r171, %f479;
	// begin inline asm
	shfl.sync.down.b32 %r170, %r171, %r172, %r203, %r204;
	// end inline asm
	add.s32 	%r209, %r154, 2;
	setp.gt.s32 	%p37, %r209, %r203;
	mov.b32 	%f480, %r170;
	mov.b32 	%f481, %r165;
	add.f32 	%f482, %f478, %f481;
	add.f32 	%f483, %f479, %f480;
	selp.f32 	%f484, %f478, %f482, %p37;
	selp.f32 	%f485, %f479, %f483, %p37;
	mov.b32 	%r176, %f484;
	mov.b32 	%r182, 4;
	// begin inline asm
	shfl.sync.down.b32 %r175, %r176, %r182, %r203, %r204;
	// end inline asm
	mov.b32 	%r181, %f485;
	// begin inline asm
	shfl.sync.down.b32 %r180, %r181, %r182, %r203, %r204;
	// end inline asm
	add.s32 	%r210, %r154, 4;
	setp.gt.s32 	%p38, %r210, %r203;
	mov.b32 	%f486, %r180;
	mov.b32 	%f487, %r175;
	add.f32 	%f488, %f484, %f487;
	add.f32 	%f489, %f485, %f486;
	selp.f32 	%f490, %f484, %f488, %p38;
	selp.f32 	%f491, %f485, %f489, %p38;
	mov.b32 	%r186, %f490;
	mov.b32 	%r192, 8;
	// begin inline asm
	shfl.sync.down.b32 %r185, %r186, %r192, %r203, %r204;
	// end inline asm
	mov.b32 	%r191, %f491;
	// begin inline asm
	shfl.sync.down.b32 %r190, %r191, %r192, %r203, %r204;
	// end inline asm
	add.s32 	%r211, %r154, 8;
	setp.gt.s32 	%p39, %r211, %r203;
	mov.b32 	%f492, %r190;
	mov.b32 	%f493, %r185;
	add.f32 	%f494, %f490, %f493;
	add.f32 	%f495, %f491, %f492;
	selp.f32 	%f496, %f490, %f494, %p39;
	selp.f32 	%f497, %f491, %f495, %p39;
	mov.b32 	%r196, %f496;
	mov.b32 	%r202, 16;
	// begin inline asm
	shfl.sync.down.b32 %r195, %r196, %r202, %r203, %r204;
	// end inline asm
	mov.b32 	%r201, %f497;
	// begin inline asm
	shfl.sync.down.b32 %r200, %r201, %r202, %r203, %r204;
	// end inline asm
	add.s32 	%r212, %r154, 16;
	setp.gt.s32 	%p40, %r212, %r203;
	mov.b32 	%f498, %r200;
	mov.b32 	%f499, %r195;
	add.f32 	%f500, %f496, %f499;
	add.f32 	%f501, %f497, %f498;
	selp.f32 	%f661, %f496, %f500, %p40;
	selp.f32 	%f660, %f497, %f501, %p40;
	setp.ne.s32 	%p41, %r154, 0;
	@%p41 bra 	$L__BB10_27;
	shr.u32 	%r213, %r1, 2;
	and.b32  	%r214, %r213, 248;
	mov.u32 	%r215, _ZZN3cub18CUB_300001_SM_10006detail6reduce28DeviceReduceSingleTileKernelINS2_10policy_hubI6float2jN4cuda3std3__44plusIS5_EEE10Policy1000EN6thrust24THRUST_300001_SM_1000_NS6detail15normal_iteratorINSE_10device_ptrIKS5_EEEEPS5_jSA_S5_S5_NS8_10__identityEEEvT0_T1_T2_T3_T4_T6_E12temp_storage;
	add.s32 	%r216, %r215, %r214;
	st.shared.v2.f32 	[%r216+16], {%f661, %f660};
$L__BB10_27:
	bar.sync 	0;
	setp.ne.s32 	%p42, %r1, 0;
	setp.lt.u32 	%p43, %r57, 33;
	or.pred  	%p44, %p42, %p43;
	@%p44 bra 	$L__BB10_66;
	ld.shared.v2.f32 	{%f502, %f503}, [_ZZN3cub18CUB_300001_SM_10006detail6reduce28DeviceReduceSingleTileKernelINS2_10policy_hubI6float2jN4cuda3std3__44plusIS5_EEE10Policy1000EN6thrust24THRUST_300001_SM_1000_NS6detail15normal_iteratorINSE_10device_ptrIKS5_EEEEPS5_jSA_S5_S5_NS8_10__identityEEEvT0_T1_T2_T3_T4_T6_E12temp_storage+24];
	add.f32 	%f661, %f661, %f502;
	add.f32 	%f660, %f660, %f503;
	setp.lt.u32 	%p45, %r57, 65;
	@%p45 bra 	$L__BB10_66;
	ld.shared.v2.f32 	{%f504, %f505}, [_ZZN3cub18CUB_300001_SM_10006detail6reduce28DeviceReduceSingleTileKernelINS2_10policy_hubI6float2jN4cuda3std3__44plusIS5_EEE10Policy1000EN6thrust24THRUST_300001_SM_1000_NS6detail15normal_iteratorINSE_10device_ptrIKS5_EEEEPS5_jSA_S5_S5_NS8_10__identityEEEvT0_T1_T2_T3_T4_T6_E12temp_storage+32];
	add.f32 	%f661, %f661, %f504;
	add.f32 	%f660, %f660, %f505;
	setp.lt.u32 	%p46, %r57, 97;
	@%p46 bra 	$L__BB10_66;
	ld.shared.v2.f32 	{%f506, %f507}, [_ZZN3cub18CUB_300001_SM_10006detail6reduce28DeviceReduceSingleTileKernelINS2_10policy_hubI6float2jN4cuda3std3__44plusIS5_EEE10Policy1000EN6thrust24THRUST_300001_SM_1000_NS6detail15normal_iteratorINSE_10device_ptrIKS5_EEEEPS5_jSA_S5_S5_NS8_10__identityEEEvT0_T1_T2_T3_T4_T6_E12temp_storage+40];
	add.f32 	%f661, %f661, %f506;
	add.f32 	%f660, %f660, %f507;
	setp.lt.u32 	%p47, %r57, 129;
	@%p47 bra 	$L__BB10_66;
	ld.shared.v2.f32 	{%f508, %f509}, [_ZZN3cub18CUB_300001_SM_10006detail6reduce28DeviceReduceSingleTileKernelINS2_10policy_hubI6float2jN4cuda3std3__44plusIS5_EEE10Policy1000EN6thrust24THRUST_300001_SM_1000_NS6detail15normal_iteratorINSE_10device_ptrIKS5_EEEEPS5_jSA_S5_S5_NS8_10__identityEEEvT0_T1_T2_T3_T4_T6_E12temp_storage+48];
	add.f32 	%f661, %f661, %f508;
	add.f32 	%f660, %f660, %f509;
	setp.lt.u32 	%p48, %r57, 161;
	@%p48 bra 	$L__BB10_66;
	ld.shared.v2.f32 	{%f510, %f511}, [_ZZN3cub18CUB_300001_SM_10006detail6reduce28DeviceReduceSingleTileKernelINS2_10policy_hubI6float2jN4cuda3std3__44plusIS5_EEE10Policy1000EN6thrust24THRUST_300001_SM_1000_NS6detail15normal_iteratorINSE_10device_ptrIKS5_EEEEPS5_jSA_S5_S5_NS8_10__identityEEEvT0_T1_T2_T3_T4_T6_E12temp_storage+56];
	add.f32 	%f661, %f661, %f510;
	add.f32 	%f660, %f660, %f511;
	setp.lt.u32 	%p49, %r57, 193;
	@%p49 bra 	$L__BB10_66;
	ld.shared.v2.f32 	{%f512, %f513}, [_ZZN3cub18CUB_300001_SM_10006detail6reduce28DeviceReduceSingleTileKernelINS2_10policy_hubI6float2jN4cuda3std3__44plusIS5_EEE10Policy1000EN6thrust24THRUST_300001_SM_1000_NS6detail15normal_iteratorINSE_10device_ptrIKS5_EEEEPS5_jSA_S5_S5_NS8_10__identityEEEvT0_T1_T2_T3_T4_T6_E12temp_storage+64];
	add.f32 	%f661, %f661, %f512;
	add.f32 	%f660, %f660, %f513;
	setp.lt.u32 	%p50, %r57, 225;
	@%p50 bra 	$L__BB10_66;
	ld.shared.v2.f32 	{%f514, %f515}, [_ZZN3cub18CUB_300001_SM_10006detail6reduce28DeviceReduceSingleTileKernelINS2_10policy_hubI6float2jN4cuda3std3__44plusIS5_EEE10Policy1000EN6thrust24THRUST_300001_SM_1000_NS6detail15normal_iteratorINSE_10device_ptrIKS5_EEEEPS5_jSA_S5_S5_NS8_10__identityEEEvT0_T1_T2_T3_T4_T6_E12temp_storage+72];
	add.f32 	%f661, %f661, %f514;
	add.f32 	%f660, %f660, %f515;
	setp.lt.u32 	%p51, %r57, 257;
	@%p51 bra 	$L__BB10_66;
	ld.shared.v2.f32 	{%f516, %f517}, [_ZZN3cub18CUB_300001_SM_10006detail6reduce28DeviceReduceSingleTileKernelINS2_10policy_hubI6float2jN4cuda3std3__44plusIS5_EEE10Policy1000EN6thrust24THRUST_300001_SM_1000_NS6detail15normal_iteratorINSE_10device_ptrIKS5_EEEEPS5_jSA_S5_S5_NS8_10__identityEEEvT0_T1_T2_T3_T4_T6_E12temp_storage+80];
	add.f32 	%f661, %f661, %f516;
	add.f32 	%f660, %f660, %f517;
	setp.lt.u32 	%p52, %r57, 289;
	@%p52 bra 	$L__BB10_66;
	ld.shared.v2.f32 	{%f518, %f519}, [_ZZN3cub18CUB_300001_SM_10006detail6reduce28DeviceReduceSingleTileKernelINS2_10policy_hubI6float2jN4cuda3std3__44plusIS5_EEE10Policy1000EN6thrust24THRUST_300001_SM_1000_NS6detail15normal_iteratorINSE_10device_ptrIKS5_EEEEPS5_jSA_S5_S5_NS8_10__identityEEEvT0_T1_T2_T3_T4_T6_E12temp_storage+88];
	add.f32 	%f661, %f661, %f518;
	add.f32 	%f660, %f660, %f519;
	setp.lt.u32 	%p53, %r57, 321;
	@%p53 bra 	$L__BB10_66;
	ld.shared.v2.f32 	{%f520, %f521}, [_ZZN3cub18CUB_300001_SM_10006detail6reduce28DeviceReduceSingleTileKernelINS2_10policy_hubI6float2jN4cuda3std3__44plusIS5_EEE10Policy1000EN6thrust24THRUST_300001_SM_1000_NS6detail15normal_iteratorINSE_10device_ptrIKS5_EEEEPS5_jSA_S5_S5_NS8_10__identityEEEvT0_T1_T2_T3_T4_T6_E12temp_storage+96];
	add.f32 	%f661, %f661, %f520;
	add.f32 	%f660, %f660, %f521;
	setp.lt.u32 	%p54, %r57, 353;
	@%p54 bra 	$L__BB10_66;
	ld.shared.v2.f32 	{%f522, %f523}, [_ZZN3cub18CUB_300001_SM_10006detail6reduce28DeviceReduceSingleTileKernelINS2_10policy_hubI6float2jN4cuda3std3__44plusIS5_EEE10Policy1000EN6thrust24THRUST_300001_SM_1000_NS6detail15normal_iteratorINSE_10device_ptrIKS5_EEEEPS5_jSA_S5_S5_NS8_10__identityEEEvT0_T1_T2_T3_T4_T6_E12temp_storage+104];
	add.f32 	%f661, %f661, %f522;
	add.f32 	%f660, %f660, %f523;
	setp.lt.u32 	%p55, %r57, 385;
	@%p55 bra 	$L__BB10_66;
	ld.shared.v2.f32 	{%f524, %f525}, [_ZZN3cub18CUB_300001_SM_10006detail6reduce28DeviceReduceSingleTileKernelINS2_10policy_hubI6float2jN4cuda3std3__44plusIS5_EEE10Policy1000EN6thrust24THRUST_300001_SM_1000_NS6detail15normal_iteratorINSE_10device_ptrIKS5_EEEEPS5_jSA_S5_S5_NS8_10__identityEEEvT0_T1_T2_T3_T4_T6_E12temp_storage+112];
	add.f32 	%f661, %f661, %f524;
	add.f32 	%f660, %f660, %f525;
	setp.lt.u32 	%p56, %r57, 417;
	@%p56 bra 	$L__BB10_66;
	ld.shared.v2.f32 	{%f526, %f527}, [_ZZN3cub18CUB_300001_SM_10006detail6reduce28DeviceReduceSingleTileKernelINS2_10policy_hubI6float2jN4cuda3std3__44plusIS5_EEE10Policy1000EN6thrust24THRUST_300001_SM_1000_NS6detail15normal_iteratorINSE_10device_ptrIKS5_EEEEPS5_jSA_S5_S5_NS8_10__identityEEEvT0_T1_T2_T3_T4_T6_E12temp_storage+120];
	add.f32 	%f661, %f661, %f526;
	add.f32 	%f660, %f660, %f527;
	setp.lt.u32 	%p57, %r57, 449;
	@%p57 bra 	$L__BB10_66;
	ld.shared.v2.f32 	{%f528, %f529}, [_ZZN3cub18CUB_300001_SM_10006detail6reduce28DeviceReduceSingleTileKernelINS2_10policy_hubI6float2jN4cuda3std3__44plusIS5_EEE10Policy1000EN6thrust24THRUST_300001_SM_1000_NS6detail15normal_iteratorINSE_10device_ptrIKS5_EEEEPS5_jSA_S5_S5_NS8_10__identityEEEvT0_T1_T2_T3_T4_T6_E12temp_storage+128];
	add.f32 	%f661, %f661, %f528;
	add.f32 	%f660, %f660, %f529;
	setp.lt.u32 	%p58, %r57, 481;
	@%p58 bra 	$L__BB10_66;
	ld.shared.v2.f32 	{%f530, %f531}, [_ZZN3cub18CUB_300001_SM_10006detail6reduce28DeviceReduceSingleTileKernelINS2_10policy_hubI6float2jN4cuda3std3__44plusIS5_EEE10Policy1000EN6thrust24THRUST_300001_SM_1000_NS6detail15normal_iteratorINSE_10device_ptrIKS5_EEEEPS5_jSA_S5_S5_NS8_10__identityEEEvT0_T1_T2_T3_T4_T6_E12temp_storage+136];
	add.f32 	%f661, %f661, %f530;
	add.f32 	%f660, %f660, %f531;
	bra.uni 	$L__BB10_66;
$L__BB10_43:
	mov.u32 	%r24, %tid.x;
	mul.wide.u32 	%rd12, %r24, 8;
	add.s64 	%rd9, %rd2, %rd12;
	ld.global.v2.f32 	{%f121, %f122}, [%rd9];
	ld.global.v2.f32 	{%f123, %f124}, [%rd9+4096];
	ld.global.v2.f32 	{%f125, %f126}, [%rd9+8192];
	ld.global.v2.f32 	{%f127, %f128}, [%rd9+12288];
	ld.global.v2.f32 	{%f129, %f130}, [%rd9+16384];
	ld.global.v2.f32 	{%f131, %f132}, [%rd9+20480];
	ld.global.v2.f32 	{%f133, %f134}, [%rd9+24576];
	add.f32 	%f135, %f121, %f123;
	add.f32 	%f136, %f122, %f124;
	add.f32 	%f137, %f135, %f125;
	add.f32 	%f138, %f136, %f126;
	add.f32 	%f139, %f137, %f127;
	add.f32 	%f140, %f138, %f128;
	add.f32 	%f141, %f139, %f129;
	add.f32 	%f142, %f140, %f130;
	add.f32 	%f143, %f141, %f131;
	add.f32 	%f144, %f142, %f132;
	add.f32 	%f657, %f143, %f133;
	add.f32 	%f656, %f144, %f134;
	add.s32 	%r25, %r57, -3584;
	setp.lt.u32 	%p3, %r25, 3584;
	mov.b32 	%r282, 3584;
	@%p3 bra 	$L__BB10_47;
	mov.b32 	%r282, 3584;
$L__BB10_45:
	mul.wide.u32 	%rd13, %r282, 8;
	add.s64 	%rd14, %rd9, %rd13;
	ld.global.v2.f32 	{%f145, %f146}, [%rd14];
	ld.global.v2.f32 	{%f147, %f148}, [%rd14+4096];
	ld.global.v2.f32 	{%f149, %f150}, [%rd14+8192];
	ld.global.v2.f32 	{%f151, %f152}, [%rd14+12288];
	ld.global.v2.f32 	{%f153, %f154}, [%rd14+16384];
	ld.global.v2.f32 	{%f155, %f156}, [%rd14+20480];
	ld.global.v2.f32 	{%f157, %f158}, [%rd14+24576];
	add.f32 	%f159, %f657, %f145;
	add.f32 	%f160, %f656, %f146;
	add.f32 	%f161, %f159, %f147;
	add.f32 	%f162, %f160, %f148;
	add.f32 	%f163, %f161, %f149;
	add.f32 	%f164, %f162, %f150;
	add.f32 	%f165, %f163, %f151;
	add.f32 	%f166, %f164, %f152;
	add.f32 	%f167, %f165, %f153;
	add.f32 	%f168, %f166, %f154;
	add.f32 	%f169, %f167, %f155;
	add.f32 	%f170, %f168, %f156;
	add.f32 	%f657, %f169, %f157;
	add.f32 	%f656, %f170, %f158;
	sub.s32 	%r60, %r57, %r282;
	setp.lt.u32 	%p4, %r60, 3584;
	@%p4 bra 	$L__BB10_61;
	add.s32 	%r282, %r282, 3584;
	setp.le.u32 	%p5, %r282, %r25;
	@%p5 bra 	$L__BB10_45;
$L__BB10_47:
	setp.le.u32 	%p6, %r57, %r282;
	sub.s32 	%r61, %r57, %r282;
	setp.ge.s32 	%p7, %r24, %r61;
	or.pred  	%p8, %p6, %p7;
	@%p8 bra 	$L__BB10_61;
	not.b32 	%r63, %r24;
	add.s32 	%r64, %r57, %r63;
	sub.s32 	%r65, %r64, %r282;
	shr.u32 	%r66, %r65, 9;
	add.s32 	%r29, %r66, 1;
	and.b32  	%r30, %r29, 15;
	setp.lt.u32 	%p9, %r65, 7680;
	mov.u32 	%r287, %r24;
	@%p9 bra 	$L__BB10_52;
	or.b32  	%r285, %r24, 4096;
	add.s32 	%r284, %r24, %r282;
	and.b32  	%r67, %r29, 16777200;
	neg.s32 	%r283, %r67;
$L__BB10_50:
	.pragma "nounroll";
	mul.wide.u32 	%rd15, %r284, 8;
	add.s64 	%rd16, %rd2, %rd15;
	ld.global.v2.f32 	{%f172, %f173}, [%rd16];
	add.f32 	%f174, %f657, %f172;
	add.f32 	%f175, %f656, %f173;
	add.s32 	%r68, %r284, 512;
	mul.wide.u32 	%rd17, %r68, 8;
	add.s64 	%rd18, %rd2, %rd17;
	ld.global.v2.f32 	{%f176, %f177}, [%rd18];
	add.f32 	%f178, %f174, %f176;
	add.f32 	%f179, %f175, %f177;
	add.s32 	%r69, %r284, 1024;
	mul.wide.u32 	%rd19, %r69, 8;
	add.s64 	%rd20, %rd2, %rd19;
	ld.global.v2.f32 	{%f180, %f181}, [%rd20];
	add.f32 	%f182, %f178, %f180;
	add.f32 	%f183, %f179, %f181;
	add.s32 	%r70, %r284, 1536;
	mul.wide.u32 	%rd21, %r70, 8;
	add.s64 	%rd22, %rd2, %rd21;
	ld.global.v2.f32 	{%f184, %f185}, [%rd22];
	add.f32 	%f186, %f182, %f184;
	add.f32 	%f187, %f183, %f185;
	add.s32 	%r71, %r284, 2048;
	mul.wide.u32 	%rd23, %r71, 8;
	add.s64 	%rd24, %rd2, %rd23;
	ld.global.v2.f32 	{%f188, %f189}, [%rd24];
	add.f32 	%f190, %f186, %f188;
	add.f32 	%f191, %f187, %f189;
	add.s32 	%r72, %r284, 2560;
	mul.wide.u32 	%rd25, %r72, 8;
	add.s64 	%rd26, %rd2, %rd25;
	ld.global.v2.f32 	{%f192, %f193}, [%rd26];
	add.f32 	%f194, %f190, %f192;
	add.f32 	%f195, %f191, %f193;
	add.s32 	%r73, %r284, 3072;
	mul.wide.u32 	%rd27, %r73, 8;
	add.s64 	%rd28, %rd2, %rd27;
	ld.global.v2.f32 	{%f196, %f197}, [%rd28];
	add.f32 	%f198, %f194, %f196;
	add.f32 	%f199, %f195, %f197;
	add.s32 	%r74, %r284, 3584;
	mul.wide.u32 	%rd29, %r74, 8;
	add.s64 	%rd30, %rd2, %rd29;
	ld.global.v2.f32 	{%f200, %f201}, [%rd30];
	add.f32 	%f202, %f198, %f200;
	add.f32 	%f203, %f199, %f201;
	add.s32 	%r75, %r284, 4096;
	mul.wide.u32 	%rd31, %r75, 8;
	add.s64 	%rd32, %rd2, %rd31;
	ld.global.v2.f32 	{%f204, %f205}, [%rd32];
	add.f32 	%f206, %f202, %f204;
	add.f32 	%f207, %f203, %f205;
	add.s32 	%r76, %r284, 4608;
	mul.wide.u32 	%rd33, %r76, 8;
	add.s64 	%rd34, %rd2, %rd33;
	ld.global.v2.f32 	{%f208, %f209}, [%rd34];
	add.f32 	%f210, %f206, %f208;
	add.f32 	%f211, %f207, %f209;
	add.s32 	%r77, %r284, 5120;
	mul.wide.u32 	%rd35, %r77, 8;
	add.s64 	%rd36, %rd2, %rd35;
	ld.global.v2.f32 	{%f212, %f213}, [%rd36];
	add.f32 	%f214, %f210, %f212;
	add.f32 	%f215, %f211, %f213;
	add.s32 	%r78, %r284, 5632;
	mul.wide.u32 	%rd37, %r78, 8;
	add.s64 	%rd38, %rd2, %rd37;
	ld.global.v2.f32 	{%f216, %f217}, [%rd38];
	add.f32 	%f218, %f214, %f216;
	add.f32 	%f219, %f215, %f217;
	add.s32 	%r79, %r284, 6144;
	mul.wide.u32 	%rd39, %r79, 8;
	add.s64 	%rd40, %rd2, %rd39;
	ld.global.v2.f32 	{%f220, %f221}, [%rd40];
	add.f32 	%f222, %f218, %f220;
	add.f32 	%f223, %f219, %f221;
	add.s32 	%r80, %r284, 6656;
	mul.wide.u32 	%rd41, %r80, 8;
	add.s64 	%rd42, %rd2, %rd41;
	ld.global.v2.f32 	{%f224, %f225}, [%rd42];
	add.f32 	%f226, %f222, %f224;
	add.f32 	%f227, %f223, %f225;
	add.s32 	%r81, %r284, 7168;
	mul.wide.u32 	%rd43, %r81, 8;
	add.s64 	%rd44, %rd2, %rd43;
	ld.global.v2.f32 	{%f228, %f229}, [%rd44];
	add.f32 	%f230, %f226, %f228;
	add.f32 	%f231, %f227, %f229;
	add.s32 	%r82, %r284, 7680;
	mul.wide.u32 	%rd45, %r82, 8;
	add.s64 	%rd46, %rd2, %rd45;
	ld.global.v2.f32 	{%f232, %f233}, [%rd46];
	add.f32 	%f657, %f230, %f232;
	add.f32 	%f656, %f231, %f233;
	add.s32 	%r285, %r285, 8192;
	add.s32 	%r284, %r284, 8192;
	add.s32 	%r283, %r283, 16;
	setp.ne.s32 	%p10, %r283, 0;
	@%p10 bra 	$L__BB10_50;
	add.s32 	%r287, %r285, -4096;
$L__BB10_52:
	setp.eq.s32 	%p11, %r30, 0;
	@%p11 bra 	$L__BB10_61;
	and.b32  	%r42, %r29, 7;
	setp.lt.u32 	%p12, %r30, 8;
	@%p12 bra 	$L__BB10_55;
	add.s32 	%r83, %r287, %r282;
	mul.wide.u32 	%rd47, %r83, 8;
	add.s64 	%rd48, %rd2, %rd47;
	ld.global.v2.f32 	{%f235, %f236}, [%rd48];
	add.f32 	%f237, %f657, %f235;
	add.f32 	%f238, %f656, %f236;
	add.s32 	%r84, %r83, 512;
	mul.wide.u32 	%rd49, %r84, 8;
	add.s64 	%rd50, %rd2, %rd49;
	ld.global.v2.f32 	{%f239, %f240}, [%rd50];
	add.f32 	%f241, %f237, %f239;
	add.f32 	%f242, %f238, %f240;
	add.s32 	%r85, %r83, 1024;
	mul.wide.u32 	%rd51, %r85, 8;
	add.s64 	%rd52, %rd2, %rd51;
	ld.global.v2.f32 	{%f243, %f244}, [%rd52];
	add.f32 	%f245, %f241, %f243;
	add.f32 	%f246, %f242, %f244;
	add.s32 	%r86, %r83, 1536;
	mul.wide.u32 	%rd53, %r86, 8;
	add.s64 	%rd54, %rd2, %rd53;
	ld.global.v2.f32 	{%f247, %f248}, [%rd54];
	add.f32 	%f249, %f245, %f247;
	add.f32 	%f250, %f246, %f248;
	add.s32 	%r87, %r83, 2048;
	mul.wide.u32 	%rd55, %r87, 8;
	add.s64 	%rd56, %rd2, %rd55;
	ld.global.v2.f32 	{%f251, %f252}, [%rd56];
	add.f32 	%f253, %f249, %f251;
	add.f32 	%f254, %f250, %f252;
	add.s32 	%r88, %r83, 2560;
	mul.wide.u32 	%rd57, %r88, 8;
	add.s64 	%rd58, %rd2, %rd57;
	ld.global.v2.f32 	{%f255, %f256}, [%rd58];
	add.f32 	%f257, %f253, %f255;
	add.f32 	%f258, %f254, %f256;
	add.s32 	%r89, %r83, 3072;
	mul.wide.u32 	%rd59, %r89, 8;
	add.s64 	%rd60, %rd2, %rd59;
	ld.global.v2.f32 	{%f259, %f260}, [%rd60];
	add.f32 	%f261, %f257, %f259;
	add.f32 	%f262, %f258, %f260;
	add.s32 	%r90, %r83, 3584;
	mul.wide.u32 	%rd61, %r90, 8;
	add.s64 	%rd62, %rd2, %rd61;
	ld.global.v2.f32 	{%f263, %f264}, [%rd62];
	add.f32 	%f657, %f261, %f263;
	add.f32 	%f656, %f262, %f264;
	add.s32 	%r287, %r287, 4096;
$L__BB10_55:
	setp.eq.s32 	%p13, %r42, 0;
	@%p13 bra 	$L__BB10_61;
	and.b32  	%r45, %r29, 3;
	setp.lt.u32 	%p14, %r42, 4;
	@%p14 bra 	$L__BB10_58;
	add.s32 	%r91, %r287, %r282;
	mul.wide.u32 	%rd63, %r91, 8;
	add.s64 	%rd64, %rd2, %rd63;
	ld.global.v2.f32 	{%f266, %f267}, [%rd64];
	add.f32 	%f268, %f657, %f266;
	add.f32 	%f269, %f656, %f267;
	add.s32 	%r92, %r91, 512;
	mul.wide.u32 	%rd65, %r92, 8;
	add.s64 	%rd66, %rd2, %rd65;
	ld.global.v2.f32 	{%f270, %f271}, [%rd66];
	add.f32 	%f272, %f268, %f270;
	add.f32 	%f273, %f269, %f271;
	add.s32 	%r93, %r91, 1024;
	mul.wide.u32 	%rd67, %r93, 8;
	add.s64 	%rd68, %rd2, %rd67;
	ld.global.v2.f32 	{%f274, %f275}, [%rd68];
	add.f32 	%f276, %f272, %f274;
	add.f32 	%f277, %f273, %f275;
	add.s32 	%r94, %r91, 1536;
	mul.wide.u32 	%rd69, %r94, 8;
	add.s64 	%rd70, %rd2, %rd69;
	ld.global.v2.f32 	{%f278, %f279}, [%rd70];
	add.f32 	%f657, %f276, %f278;
	add.f32 	%f656, %f277, %f279;
	add.s32 	%r287, %r287, 2048;
$L__BB10_58:
	setp.eq.s32 	%p15, %r45, 0;
	@%p15 bra 	$L__BB10_61;
	add.s32 	%r290, %r287, %r282;
	neg.s32 	%r289, %r45;
$L__BB10_60:
	.pragma "nounroll";
	mul.wide.u32 	%rd71, %r290, 8;
	add.s64 	%rd72, %rd2, %rd71;
	ld.global.v2.f32 	{%f280, %f281}, [%rd72];
	add.f32 	%f657, %f657, %f280;
	add.f32 	%f656, %f656, %f281;
	add.s32 	%r290, %r290, 512;
	add.s32 	%r289, %r289, 1;
	setp.ne.s32 	%p16, %r289, 0;
	@%p16 bra 	$L__BB10_60;
$L__BB10_61:
	// begin inline asm
	mov.u32 %r95, %laneid;
	// end inline asm
	mov.b32 	%r97, %f657;
	mov.b32 	%r103, 1;
	mov.b32 	%r144, 31;
	mov.b32 	%r145, -1;
	// begin inline asm
	shfl.sync.down.b32 %r96, %r97, %r103, %r144, %r145;
	// end inline asm
	mov.b32 	%r102, %f656;
	// begin inline asm
	shfl.sync.down.b32 %r101, %r102, %r103, %r144, %r145;
	// end inline asm
	setp.gt.s32 	%p17, %r95, 30;
	mov.b32 	%f282, %r101;
	mov.b32 	%f283, %r96;
	add.f32 	%f284, %f657, %f283;
	add.f32 	%f285, %f656, %f282;
	selp.f32 	%f286, %f657, %f284, %p17;
	selp.f32 	%f287, %f656, %f285, %p17;
	mov.b32 	%r107, %f286;
	mov.b32 	%r113, 2;
	// begin inline asm
	shfl.sync.down.b32 %r106, %r107, %r113, %r144, %r145;
	// end inline asm
	mov.b32 	%r112, %f287;
	// begin inline asm
	shfl.sync.down.b32 %r111, %r112, %r113, %r144, %r145;
	// end inline asm
	setp.gt.s32 	%p18, %r95, 29;
	mov.b32 	%f288, %r111;
	mov.b32 	%f289, %r106;
	add.f32 	%f290, %f286, %f289;
	add.f32 	%f291, %f287, %f288;
	selp.f32 	%f292, %f286, %f290, %p18;
	selp.f32 	%f293, %f287, %f291, %p18;
	mov.b32 	%r117, %f292;
	mov.b32 	%r123, 4;
	// begin inline asm
	shfl.sync.down.b32 %r116, %r117, %r123, %r144, %r145;
	// end inline asm
	mov.b32 	%r122, %f293;
	// begin inline asm
	shfl.sync.down.b32 %r121, %r122, %r123, %r144, %r145;
	// end inline asm
	setp.gt.s32 	%p19, %r95, 27;
	mov.b32 	%f294, %r121;
	mov.b32 	%f295, %r116;
	add.f32 	%f296, %f292, %f295;
	add.f32 	%f297, %f293, %f294;
	selp.f32 	%f298, %f292, %f296, %p19;
	selp.f32 	%f299, %f293, %f297, %p19;
	mov.b32 	%r127, %f298;
	mov.b32 	%r133, 8;
	// begin inline asm
	shfl.sync.down.b32 %r126, %r127, %r133, %r144, %r145;
	// end inline asm
	mov.b32 	%r132, %f299;
	// begin inline asm
	shfl.sync.down.b32 %r131, %r132, %r133, %r144, %r145;
	// end inline asm
	setp.gt.s32 	%p20, %r95, 23;
	mov.b32 	%f300, %r131;
	mov.b32 	%f301, %r126;
	add.f32 	%f107, %f298, %f301;
	add.f32 	%f108, %f299, %f300;
	selp.f32 	%f661, %f298, %f107, %p20;
	selp.f32 	%f660, %f299, %f108, %p20;
	mov.b32 	%r137, %f661;
	mov.b32 	%r143, 16;
	// begin inline asm
	shfl.sync.down.b32 %r136, %r137, %r143, %r144, %r145;
	// end inline asm
	mov.b32 	%r142, %f660;
	// begin inline asm
	shfl.sync.down.b32 %r141, %r142, %r143, %r144, %r145;
	// end inline asm
	setp.gt.s32 	%p21, %r95, 15;
	@%p21 bra 	$L__BB10_64;
	mov.b32 	%f302, %r141;
	mov.b32 	%f303, %r136;
	add.f32 	%f661, %f107, %f303;
	add.f32 	%f660, %f108, %f302;
	setp.ne.s32 	%p22, %r95, 0;
	@%p22 bra 	$L__BB10_64;
	shr.u32 	%r146, %r24, 2;
	and.b32  	%r147, %r146, 248;
	mov.u32 	%r148, _ZZN3cub18CUB_300001_SM_10006detail6reduce28DeviceReduceSingleTileKernelINS2_10policy_hubI6float2jN4cuda3std3__44plusIS5_EEE10Policy1000EN6thrust24THRUST_300001_SM_1000_NS6detail15normal_iteratorINSE_10device_ptrIKS5_EEEEPS5_jSA_S5_S5_NS8_10__identityEEEvT0_T1_T2_T3_T4_T6_E12temp_storage;
	add.s32 	%r149, %r148, %r147;
	st.shared.v2.f32 	[%r149+16], {%f661, %f660};
$L__BB10_64:
	bar.sync 	0;
	setp.ne.s32 	%p23, %r24, 0;
	@%p23 bra 	$L__BB10_66;
	ld.shared.v2.f32 	{%f304, %f305}, [_ZZN3cub18CUB_300001_SM_10006detail6reduce28DeviceReduceSingleTileKernelINS2_10policy_hubI6float2jN4cuda3std3__44plusIS5_EEE10Policy1000EN6thrust24THRUST_300001_SM_1000_NS6detail15normal_iteratorINSE_10device_ptrIKS5_EEEEPS5_jSA_S5_S5_NS8_10__identityEEEvT0_T1_T2_T3_T4_T6_E12temp_storage+24];
	add.f32 	%f306, %f661, %f304;
	add.f32 	%f307, %f660, %f305;
	ld.shared.v2.f32 	{%f308, %f309}, [_ZZN3cub18CUB_300001_SM_10006detail6reduce28DeviceReduceSingleTileKernelINS2_10policy_hubI6float2jN4cuda3std3__44plusIS5_EEE10Policy1000EN6thrust24THRUST_300001_SM_1000_NS6detail15normal_iteratorINSE_10device_ptrIKS5_EEEEPS5_jSA_S5_S5_NS8_10__identityEEEvT0_T1_T2_T3_T4_T6_E12temp_storage+32];
	add.f32 	%f310, %f306, %f308;
	add.f32 	%f311, %f307, %f309;
	ld.shared.v2.f32 	{%f312, %f313}, [_ZZN3cub18CUB_300001_SM_10006detail6reduce28DeviceReduceSingleTileKernelINS2_10policy_hubI6float2jN4cuda3std3__44plusIS5_EEE10Policy1000EN6thrust24THRUST_300001_SM_1000_NS6detail15normal_iteratorINSE_10device_ptrIKS5_EEEEPS5_jSA_S5_S5_NS8_10__identityEEEvT0_T1_T2_T3_T4_T6_E12temp_storage+40];
	add.f32 	%f314, %f310, %f312;
	add.f32 	%f315, %f311, %f313;
	ld.shared.v2.f32 	{%f316, %f317}, [_ZZN3cub18CUB_300001_SM_10006detail6reduce28DeviceReduceSingleTileKernelINS2_10policy_hubI6float2jN4cuda3std3__44plusIS5_EEE10Policy1000EN6thrust24THRUST_300001_SM_1000_NS6detail15normal_iteratorINSE_10device_ptrIKS5_EEEEPS5_jSA_S5_S5_NS8_10__identityEEEvT0_T1_T2_T3_T4_T6_E12temp_storage+48];
	add.f32 	%f318, %f314, %f316;
	add.f32 	%f319, %f315, %f317;
	ld.shared.v2.f32 	{%f320, %f321}, [_ZZN3cub18CUB_300001_SM_10006detail6reduce28DeviceReduceSingleTileKernelINS2_10policy_hubI6float2jN4cuda3std3__44plusIS5_EEE10Policy1000EN6thrust24THRUST_300001_SM_1000_NS6detail15normal_iteratorINSE_10device_ptrIKS5_EEEEPS5_jSA_S5_S5_NS8_10__identityEEEvT0_T1_T2_T3_T4_T6_E12temp_storage+56];
	add.f32 	%f322, %f318, %f320;
	add.f32 	%f323, %f319, %f321;
	ld.shared.v2.f32 	{%f324, %f325}, [_ZZN3cub18CUB_300001_SM_10006detail6reduce28DeviceReduceSingleTileKernelINS2_10policy_hubI6float2jN4cuda3std3__44plusIS5_EEE10Policy1000EN6thrust24THRUST_300001_SM_1000_NS6detail15normal_iteratorINSE_10device_ptrIKS5_EEEEPS5_jSA_S5_S5_NS8_10__identityEEEvT0_T1_T2_T3_T4_T6_E12temp_storage+64];
	add.f32 	%f326, %f322, %f324;
	add.f32 	%f327, %f323, %f325;
	ld.shared.v2.f32 	{%f328, %f329}, [_ZZN3cub18CUB_300001_SM_10006detail6reduce28DeviceReduceSingleTileKernelINS2_10policy_hubI6float2jN4cuda3std3__44plusIS5_EEE10Policy1000EN6thrust24THRUST_300001_SM_1000_NS6detail15normal_iteratorINSE_10device_ptrIKS5_EEEEPS5_jSA_S5_S5_NS8_10__identityEEEvT0_T1_T2_T3_T4_T6_E12temp_storage+72];
	add.f32 	%f330, %f326, %f328;
	add.f32 	%f331, %f327, %f329;
	ld.shared.v2.f32 	{%f332, %f333}, [_ZZN3cub18CUB_300001_SM_10006detail6reduce28DeviceReduceSingleTileKernelINS2_10policy_hubI6float2jN4cuda3std3__44plusIS5_EEE10Policy1000EN6thrust24THRUST_300001_SM_1000_NS6detail15normal_iteratorINSE_10device_ptrIKS5_EEEEPS5_jSA_S5_S5_NS8_10__identityEEEvT0_T1_T2_T3_T4_T6_E12temp_storage+80];
	add.f32 	%f334, %f330, %f332;
	add.f32 	%f335, %f331, %f333;
	ld.shared.v2.f32 	{%f336, %f337}, [_ZZN3cub18CUB_300001_SM_10006detail6reduce28DeviceReduceSingleTileKernelINS2_10policy_hubI6float2jN4cuda3std3__44plusIS5_EEE10Policy1000EN6thrust24THRUST_300001_SM_1000_NS6detail15normal_iteratorINSE_10device_ptrIKS5_EEEEPS5_jSA_S5_S5_NS8_10__identityEEEvT0_T1_T2_T3_T4_T6_E12temp_storage+88];
	add.f32 	%f338, %f334, %f336;
	add.f32 	%f339, %f335, %f337;
	ld.shared.v2.f32 	{%f340, %f341}, [_ZZN3cub18CUB_300001_SM_10006detail6reduce28DeviceReduceSingleTileKernelINS2_10policy_hubI6float2jN4cuda3std3__44plusIS5_EEE10Policy1000EN6thrust24THRUST_300001_SM_1000_NS6detail15normal_iteratorINSE_10device_ptrIKS5_EEEEPS5_jSA_S5_S5_NS8_10__identityEEEvT0_T1_T2_T3_T4_T6_E12temp_storage+96];
	add.f32 	%f342, %f338, %f340;
	add.f32 	%f343, %f339, %f341;
	ld.shared.v2.f32 	{%f344, %f345}, [_ZZN3cub18CUB_300001_SM_10006detail6reduce28DeviceReduceSingleTileKernelINS2_10policy_hubI6float2jN4cuda3std3__44plusIS5_EEE10Policy1000EN6thrust24THRUST_300001_SM_1000_NS6detail15normal_iteratorINSE_10device_ptrIKS5_EEEEPS5_jSA_S5_S5_NS8_10__identityEEEvT0_T1_T2_T3_T4_T6_E12temp_storage+104];
	add.f32 	%f346, %f342, %f344;
	add.f32 	%f347, %f343, %f345;
	ld.shared.v2.f32 	{%f348, %f349}, [_ZZN3cub18CUB_300001_SM_10006detail6reduce28DeviceReduceSingleTileKernelINS2_10policy_hubI6float2jN4cuda3std3__44plusIS5_EEE10Policy1000EN6thrust24THRUST_300001_SM_1000_NS6detail15normal_iteratorINSE_10device_ptrIKS5_EEEEPS5_jSA_S5_S5_NS8_10__identityEEEvT0_T1_T2_T3_T4_T6_E12temp_storage+112];
	add.f32 	%f350, %f346, %f348;
	add.f32 	%f351, %f347, %f349;
	ld.shared.v2.f32 	{%f352, %f353}, [_ZZN3cub18CUB_300001_SM_10006detail6reduce28DeviceReduceSingleTileKernelINS2_10policy_hubI6float2jN4cuda3std3__44plusIS5_EEE10Policy1000EN6thrust24THRUST_300001_SM_1000_NS6detail15normal_iteratorINSE_10device_ptrIKS5_EEEEPS5_jSA_S5_S5_NS8_10__identityEEEvT0_T1_T2_T3_T4_T6_E12temp_storage+120];
	add.f32 	%f354, %f350, %f352;
	add.f32 	%f355, %f351, %f353;
	ld.shared.v2.f32 	{%f356, %f357}, [_ZZN3cub18CUB_300001_SM_10006detail6reduce28DeviceReduceSingleTileKernelINS2_10policy_hubI6float2jN4cuda3std3__44plusIS5_EEE10Policy1000EN6thrust24THRUST_300001_SM_1000_NS6detail15normal_iteratorINSE_10device_ptrIKS5_EEEEPS5_jSA_S5_S5_NS8_10__identityEEEvT0_T1_T2_T3_T4_T6_E12temp_storage+128];
	add.f32 	%f358, %f354, %f356;
	add.f32 	%f359, %f355, %f357;
	ld.shared.v2.f32 	{%f360, %f361}, [_ZZN3cub18CUB_300001_SM_10006detail6reduce28DeviceReduceSingleTileKernelINS2_10policy_hubI6float2jN4cuda3std3__44plusIS5_EEE10Policy1000EN6thrust24THRUST_300001_SM_1000_NS6detail15normal_iteratorINSE_10device_ptrIKS5_EEEEPS5_jSA_S5_S5_NS8_10__identityEEEvT0_T1_T2_T3_T4_T6_E12temp_storage+136];
	add.f32 	%f661, %f358, %f360;
	add.f32 	%f660, %f359, %f361;
$L__BB10_66:
	mov.u32 	%r272, %tid.x;
	setp.ne.s32 	%p66, %r272, 0;
	@%p66 bra 	$L__BB10_68;
	add.f32 	%f612, %f119, %f661;
	add.f32 	%f613, %f120, %f660;
	st.global.v2.f32 	[%rd1], {%f612, %f613};
$L__BB10_68:
	ret;

}
	// .globl	_ZN3cub18CUB_300001_SM_10006detail6reduce18DeviceReduceKernelINS2_10policy_hubI6float2jN4cuda3std3__44plusIS5_EEE10Policy1000EN6thrust24THRUST_300001_SM_1000_NS6detail15normal_iteratorINSE_10device_ptrIKS5_EEEEjSA_S5_NS8_10__identityEEEvT0_PT3_T1_NS0_13GridEvenShareISP_EET2_T4_
.visible .entry _ZN3cub18CUB_300001_SM_10006detail6reduce18DeviceReduceKernelINS2_10policy_hubI6float2jN4cuda3std3__44plusIS5_EEE10Policy1000EN6thrust24THRUST_300001_SM_1000_NS6detail15normal_iteratorINSE_10device_ptrIKS5_EEEEjSA_S5_NS8_10__identityEEEvT0_PT3_T1_NS0_13GridEvenShareISP_EET2_T4_(
	.param .align 8 .b8 _ZN3cub18CUB_300001_SM_10006detail6reduce18DeviceReduceKernelINS2_10policy_hubI6float2jN4cuda3std3__44plusIS5_EEE10Policy1000EN6thrust24THRUST_300001_SM_1000_NS6detail15normal_iteratorINSE_10device_ptrIKS5_EEEEjSA_S5_NS8_10__identityEEEvT0_PT3_T1_NS0_13GridEvenShareISP_EET2_T4__param_0[8],
	.param .u64 .ptr .align 1 _ZN3cub18CUB_300001_SM_10006detail6reduce18DeviceReduceKernelINS2_10policy_hubI6float2jN4cuda3std3__44plusIS5_EEE10Policy1000EN6thrust24THRUST_300001_SM_1000_NS6detail15normal_iteratorINSE_10device_ptrIKS5_EEEEjSA_S5_NS8_10__identityEEEvT0_PT3_T1_NS0_13GridEvenShareISP_EET2_T4__param_1,
	.param .u32 _ZN3cub18CUB_300001_SM_10006detail6reduce18DeviceReduceKernelINS2_10policy_hubI6float2jN4cuda3std3__44plusIS5_EEE10Policy1000EN6thrust24THRUST_300001_SM_1000_NS6detail15normal_iteratorINSE_10device_ptrIKS5_EEEEjSA_S5_NS8_10__identityEEEvT0_PT3_T1_NS0_13GridEvenShareISP_EET2_T4__param_2,
	.param .align 4 .b8 _ZN3cub18CUB_300001_SM_10006detail6reduce18DeviceReduceKernelINS2_10policy_hubI6float2jN4cuda3std3__44plusIS5_EEE10Policy1000EN6thrust24THRUST_300001_SM_1000_NS6detail15normal_iteratorINSE_10device_ptrIKS5_EEEEjSA_S5_NS8_10__identityEEEvT0_PT3_T1_NS0_13GridEvenShareISP_EET2_T4__param_3[40],
	.param .align 1 .b8 _ZN3cub18CUB_300001_SM_10006detail6reduce18DeviceReduceKernelINS2_10policy_hubI6float2jN4cuda3std3__44plusIS5_EEE10Policy1000EN6thrust24THRUST_300001_SM_1000_NS6detail15normal_iteratorINSE_10device_ptrIKS5_EEEEjSA_S5_NS8_10__identityEEEvT0_PT3_T1_NS0_13GridEvenShareISP_EET2_T4__param_4[1],
	.param .align 1 .b8 _ZN3cub18CUB_300001_SM_10006detail6reduce18DeviceReduceKernelINS2_10policy_hubI6float2jN4cuda3std3__44plusIS5_EEE10Policy1000EN6thrust24THRUST_300001_SM_1000_NS6detail15normal_iteratorINSE_10device_ptrIKS5_EEEEjSA_S5_NS8_10__identityEEEvT0_PT3_T1_NS0_13GridEvenShareISP_EET2_T4__param_5[1]
)
.maxntid 512
{
	.reg .pred 	%p<66>;
	.reg .b16 	%rs<4>;
	.reg .b32 	%r<356>;
	.reg .b32 	%f<654>;
	.reg .b64 	%rd<133>;
	// demoted variable
	.shared .align 8 .b8 _ZZN3cub18CUB_300001_SM_10006detail6reduce18DeviceReduceKernelINS2_10policy_hubI6float2jN4cuda3std3__44plusIS5_EEE10Policy1000EN6thrust24THRUST_300001_SM_1000_NS6detail15normal_iteratorINSE_10device_ptrIKS5_EEEEjSA_S5_NS8_10__identityEEEvT0_PT3_T1_NS0_13GridEvenShareISP_EET2_T4_E12temp_storage[152];
	ld.param.u32 	%r1, [_ZN3cub18CUB_300001_SM_10006detail6reduce18DeviceReduceKernelINS2_10policy_hubI6float2jN4cuda3std3__44plusIS5_EEE10Policy1000EN6thrust24THRUST_300001_SM_1000_NS6detail15normal_iteratorINSE_10device_ptrIKS5_EEEEjSA_S5_NS8_10__identityEEEvT0_PT3_T1_NS0_13GridEvenShareISP_EET2_T4__param_3+20];
	ld.param.u32 	%r2, [_ZN3cub18CUB_300001_SM_10006detail6reduce18DeviceReduceKernelINS2_10policy_hubI6float2jN4cuda3std3__44plusIS5_EEE10Policy1000EN6thrust24THRUST_300001_SM_1000_NS6detail15normal_iteratorINSE_10device_ptrIKS5_EEEEjSA_S5_NS8_10__identityEEEvT0_PT3_T1_NS0_13GridEvenShareISP_EET2_T4__param_3+24];
	ld.param.u64 	%rd3, [_ZN3cub18CUB_300001_SM_10006detail6reduce18DeviceReduceKernelINS2_10policy_hubI6float2jN4cuda3std3__44plusIS5_EEE10Policy1000EN6thrust24THRUST_300001_SM_1000_NS6detail15normal_iteratorINSE_10device_ptrIKS5_EEEEjSA_S5_NS8_10__identityEEEvT0_PT3_T1_NS0_13GridEvenShareISP_EET2_T4__param_0];
	cvta.to.global.u64 	%rd1, %rd3;
	mov.u32 	%r3, %ctaid.x;
	mul.lo.s32 	%r4, %r2, 3584;
	mul.lo.s32 	%r347, %r3, 3584;
	sub.s32 	%r6, %r1, %r347;
	setp.gt.u32 	%p1, %r6, 3583;
	@%p1 bra 	$L__BB11_41;
	mov.u32 	%r7, %tid.x;
	setp.ge.u32 	%p23, %r7, %r6;
	mov.f32 	%f626, 0f00000000;
	mov.f32 	%f627, %f626;
	mov.u32 	%r338, %r7;
	@%p23 bra 	$L__BB11_3;
	add.s32 	%r182, %r347, %r7;
	mul.wide.u32 	%rd69, %r182, 8;
	add.s64 	%rd70, %rd1, %rd69;
	ld.global.v2.f32 	{%f627, %f626}, [%rd70];
	add.s32 	%r338, %r7, 512;
$L__BB11_3:
	setp.ge.u32 	%p24, %r338, %r6;
	@%p24 bra 	$L__BB11_17;
	not.b32 	%r183, %r338;
	add.s32 	%r184, %r1, %r183;
	sub.s32 	%r185, %r184, %r347;
	shr.u32 	%r186, %r185, 9;
	add.s32 	%r10, %r186, 1;
	and.b32  	%r11, %r10, 15;
	setp.lt.u32 	%p25, %r185, 7680;
	@%p25 bra 	$L__BB11_8;
	or.b32  	%r337, %r338, 4096;
	add.s32 	%r336, %r338, %r347;
	and.b32  	%r187, %r10, 16777200;
	neg.s32 	%r335, %r187;
$L__BB11_6:
	.pragma "nounroll";
	mul.wide.u32 	%rd71, %r336, 8;
	add.s64 	%rd72, %rd1, %rd71;
	ld.global.v2.f32 	{%f360, %f361}, [%rd72];
	add.f32 	%f362, %f627, %f360;
	add.f32 	%f363, %f626, %f361;
	add.s32 	%r188, %r336, 512;
	mul.wide.u32 	%rd73, %r188, 8;
	add.s64 	%rd74, %rd1, %rd73;
	ld.global.v2.f32 	{%f364, %f365}, [%rd74];
	add.f32 	%f366, %f362, %f364;
	add.f32 	%f367, %f363, %f365;
	add.s32 	%r189, %r336, 1024;
	mul.wide.u32 	%rd75, %r189, 8;
	add.s64 	%rd76, %rd1, %rd75;
	ld.global.v2.f32 	{%f368, %f369}, [%rd76];
	add.f32 	%f370, %f366, %f368;
	add.f32 	%f371, %f367, %f369;
	add.s32 	%r190, %r336, 1536;
	mul.wide.u32 	%rd77, %r190, 8;
	add.s64 	%rd78, %rd1, %rd77;
	ld.global.v2.f32 	{%f372, %f373}, [%rd78];
	add.f32 	%f374, %f370, %f372;
	add.f32 	%f375, %f371, %f373;
	add.s32 	%r191, %r336, 2048;
	mul.wide.u32 	%rd79, %r191, 8;
	add.s64 	%rd80, %rd1, %rd79;
	ld.global.v2.f32 	{%f376, %f377}, [%rd80];
	add.f32 	%f378, %f374, %f376;
	add.f32 	%f379, %f375, %f377;
	add.s32 	%r192, %r336, 2560;
	mul.wide.u32 	%rd81, %r192, 8;
	add.s64 	%rd82, %rd1, %rd81;
	ld.global.v2.f32 	{%f380, %f381}, [%rd82];
	add.f32 	%f382, %f378, %f380;
	add.f32 	%f383, %f379, %f381;
	add.s32 	%r193, %r336, 3072;
	mul.wide.u32 	%rd83, %r193, 8;
	add.s64 	%rd84, %rd1, %rd83;
	ld.global.v2.f32 	{%f384, %f385}, [%rd84];
	add.f32 	%f386, %f382, %f384;
	add.f32 	%f387, %f383, %f385;
	add.s32 	%r194, %r336, 3584;
	mul.wide.u32 	%rd85, %r194, 8;
	add.s64 	%rd86, %rd1, %rd85;
	ld.global.v2.f32 	{%f388, %f389}, [%rd86];
	add.f32 	%f390, %f386, %f388;
	add.f32 	%f391, %f387, %f389;
	add.s32 	%r195, %r336, 4096;
	mul.wide.u32 	%rd87, %r195, 8;
	add.s64 	%rd88, %rd1, %rd87;
	ld.global.v2.f32 	{%f392, %f393}, [%rd88];
	add.f32 	%f394, %f390, %f392;
	add.f32 	%f395, %f391, %f393;
	add.s32 	%r196, %r336, 4608;
	mul.wide.u32 	%rd89, %r196, 8;
	add.s64 	%rd90, %rd1, %rd89;
	ld.global.v2.f32 	{%f396, %f397}, [%rd90];
	add.f32 	%f398, %f394, %f396;
	add.f32 	%f399, %f395, %f397;
	add.s32 	%r197, %r336, 5120;
	mul.wide.u32 	%rd91, %r197, 8;
	add.s64 	%rd92, %rd1, %rd91;
	ld.global.v2.f32 	{%f400, %f401}, [%rd92];
	add.f32 	%f402, %f398, %f400;
	add.f32 	%f403, %f399, %f401;
	add.s32 	%r198, %r336, 5632;
	mul.wide.u32 	%rd93, %r198, 8;
	add.s64 	%rd94, %rd1, %rd93;
	ld.global.v2.f32 	{%f404, %f405}, [%rd94];
	add.f32 	%f406, %f402, %f404;
	add.f32 	%f407, %f403, %f405;
	add.s32 	%r199, %r336, 6144;
	mul.wide.u32 	%rd95, %r199, 8;
	add.s64 	%rd96, %rd1, %rd95;
	ld.global.v2.f32 	{%f408, %f409}, [%rd96];
	add.f32 	%f410, %f406, %f408;
	add.f32 	%f411, %f407, %f409;
	add.s32 	%r200, %r336, 6656;
	mul.wide.u32 	%rd97, %r200, 8;
	add.s64 	%rd98, %rd1, %rd97;
	ld.global.v2.f32 	{%f412, %f413}, [%rd98];
	add.f32 	%f414, %f410, %f412;
	add.f32 	%f415, %f411, %f413;
	add.s32 	%r201, %r336, 7168;
	mul.wide.u32 	%rd99, %r201, 8;
	add.s64 	%rd100, %rd1, %rd99;
	ld.global.v2.f32 	{%f416, %f417}, [%rd100];
	add.f32 	%f418, %f414, %f416;
	add.f32 	%f419, %f415, %f417;
	add.s32 	%r202, %r336, 7680;
	mul.wide.u32 	%rd101, %r202, 8;
	add.s64 	%rd102, %rd1, %rd101;
	ld.global.v2.f32 	{%f420, %f421}, [%rd102];
	add.f32 	%f627, %f418, %f420;
	add.f32 	%f626, %f419, %f421;
	add.s32 	%r337, %r337, 8192;
	add.s32 	%r336, %r336, 8192;
	add.s32 	%r335, %r335, 16;
	setp.ne.s32 	%p26, %r335, 0;
	@%p26 bra 	$L__BB11_6;
	add.s32 	%r338, %r337, -4096;
$L__BB11_8:
	setp.eq.s32 	%p27, %r11, 0;
	@%p27 bra 	$L__BB11_17;
	and.b32  	%r23, %r10, 7;
	setp.lt.u32 	%p28, %r11, 8;
	@%p28 bra 	$L__BB11_11;
	add.s32 	%r203, %r338, %r347;
	mul.wide.u32 	%rd103, %r203, 8;
	add.s64 	%rd104, %rd1, %rd103;
	ld.global.v2.f32 	{%f423, %f424}, [%rd104];
	add.f32 	%f425, %f627, %f423;
	add.f32 	%f426, %f626, %f424;
	add.s32 	%r204, %r203, 512;
	mul.wide.u32 	%rd105, %r204, 8;
	add.s64 	%rd106, %rd1, %rd105;
	ld.global.v2.f32 	{%f427, %f428}, [%rd106];
	add.f32 	%f429, %f425, %f427;
	add.f32 	%f430, %f426, %f428;
	add.s32 	%r205, %r203, 1024;
	mul.wide.u32 	%rd107, %r205, 8;
	add.s64 	%rd108, %rd1, %rd107;
	ld.global.v2.f32 	{%f431, %f432}, [%rd108];
	add.f32 	%f433, %f429, %f431;
	add.f32 	%f434, %f430, %f432;
	add.s32 	%r206, %r203, 1536;
	mul.wide.u32 	%rd109, %r206, 8;
	add.s64 	%rd110, %rd1, %rd109;
	ld.global.v2.f32 	{%f435, %f436}, [%rd110];
	add.f32 	%f437, %f433, %f435;
	add.f32 	%f438, %f434, %f436;
	add.s32 	%r207, %r203, 2048;
	mul.wide.u32 	%rd111, %r207, 8;
	add.s64 	%rd112, %rd1, %rd111;
	ld.global.v2.f32 	{%f439, %f440}, [%rd112];
	add.f32 	%f441, %f437, %f439;
	add.f32 	%f442, %f438, %f440;
	add.s32 	%r208, %r203, 2560;
	mul.wide.u32 	%rd113, %r208, 8;
	add.s64 	%rd114, %rd1, %rd113;
	ld.global.v2.f32 	{%f443, %f444}, [%rd114];
	add.f32 	%f445, %f441, %f443;
	add.f32 	%f446, %f442, %f444;
	add.s32 	%r209, %r203, 3072;
	mul.wide.u32 	%rd115, %r209, 8;
	add.s64 	%rd116, %rd1, %rd115;
	ld.global.v2.f32 	{%f447, %f448}, [%rd116];
	add.f32 	%f449, %f445, %f447;
	add.f32 	%f450, %f446, %f448;
	add.s32 	%r210, %r203, 3584;
	mul.wide.u32 	%rd117, %r210, 8;
	add.s64 	%rd118, %rd1, %rd117;
	ld.global.v2.f32 	{%f451, %f452}, [%rd118];
	add.f32 	%f627, %f449, %f451;
	add.f32 	%f626, %f450, %f452;
	add.s32 	%r338, %r338, 4096;
$L__BB11_11:
	setp.eq.s32 	%p29, %r23, 0;
	@%p29 bra 	$L__BB11_17;
	and.b32  	%r26, %r10, 3;
	setp.lt.u32 	%p30, %r23, 4;
	@%p30 bra 	$L__BB11_14;
	add.s32 	%r211, %r338, %r347;
	mul.wide.u32 	%rd119, %r211, 8;
	add.s64 	%rd120, %rd1, %rd119;
	ld.global.v2.f32 	{%f454, %f455}, [%rd120];
	add.f32 	%f456, %f627, %f454;
	add.f32 	%f457, %f626, %f455;
	add.s32 	%r212, %r211, 512;
	mul.wide.u32 	%rd121, %r212, 8;
	add.s64 	%rd122, %rd1, %rd121;
	ld.global.v2.f32 	{%f458, %f459}, [%rd122];
	add.f32 	%f460, %f456, %f458;
	add.f32 	%f461, %f457, %f459;
	add.s32 	%r213, %r211, 1024;
	mul.wide.u32 	%rd123, %r213, 8;
	add.s64 	%rd124, %rd1, %rd123;
	ld.global.v2.f32 	{%f462, %f463}, [%rd124];
	add.f32 	%f464, %f460, %f462;
	add.f32 	%f465, %f461, %f463;
	add.s32 	%r214, %r211, 1536;
	mul.wide.u32 	%rd125, %r214, 8;
	add.s64 	%rd126, %rd1, %rd125;
	ld.global.v2.f32 	{%f466, %f467}, [%rd126];
	add.f32 	%f627, %f464, %f466;
	add.f32 	%f626, %f465, %f467;
	add.s32 	%r338, %r338, 2048;
$L__BB11_14:
	setp.eq.s32 	%p31, %r26, 0;
	@%p31 bra 	$L__BB11_17;
	add.s32 	%r342, %r338, %r347;
	neg.s32 	%r341, %r26;
$L__BB11_16:
	.pragma "nounroll";
	mul.wide.u32 	%rd127, %r342, 8;
	add.s64 	%rd128, %rd1, %rd127;
	ld.global.v2.f32 	{%f468, %f469}, [%rd128];
	add.f32 	%f627, %f627, %f468;
	add.f32 	%f626, %f626, %f469;
	add.s32 	%r342, %r342, 512;
	add.s32 	%r341, %r341, 1;
	setp.ne.s32 	%p32, %r341, 0;
	@%p32 bra 	$L__BB11_16;
$L__BB11_17:
	setp.lt.u32 	%p33, %r6, 512;
	@%p33 bra 	$L__BB11_23;
	// begin inline asm
	mov.u32 %r278, %laneid;
	// end inline asm
	mov.b32 	%r280, %f627;
	mov.b32 	%r286, 1;
	mov.b32 	%r327, 31;
	mov.b32 	%r328, -1;
	// begin inline asm
	shfl.sync.down.b32 %r279, %r280, %r286, %r327, %r328;
	// end inline asm
	mov.b32 	%r285, %f626;
	// begin inline asm
	shfl.sync.down.b32 %r284, %r285, %r286, %r327, %r328;
	// end inline asm
	setp.gt.s32 	%p58, %r278, 30;
	mov.b32 	%f528, %r284;
	mov.b32 	%f529, %r279;
	add.f32 	%f530, %f627, %f529;
	add.f32 	%f531, %f626, %f528;
	selp.f32 	%f532, %f626, %f531, %p58;
	selp.f32 	%f533, %f627, %f530, %p58;
	mov.b32 	%r290, %f533;
	mov.b32 	%r296, 2;
	// begin inline asm
	shfl.sync.down.b32 %r289, %r290, %r296, %r327, %r328;
	// end inline asm
	mov.b32 	%r295, %f532;
	// begin inline asm
	shfl.sync.down.b32 %r294, %r295, %r296, %r327, %r328;
	// end inline asm
	setp.gt.s32 	%p59, %r278, 29;
	mov.b32 	%f534, %r294;
	mov.b32 	%f535, %r289;
	add.f32 	%f536, %f533, %f535;
	add.f32 	%f537, %f532, %f534;
	selp.f32 	%f538, %f532, %f537, %p59;
	selp.f32 	%f539, %f533, %f536, %p59;
	mov.b32 	%r300, %f539;
	mov.b32 	%r306, 4;
	// begin inline asm
	shfl.sync.down.b32 %r299, %r300, %r306, %r327, %r328;
	// end inline asm
	mov.b32 	%r305, %f538;
	// begin inline asm
	shfl.sync.down.b32 %r304, %r305, %r306, %r327, %r328;
	// end inline asm
	setp.gt.s32 	%p60, %r278, 27;
	mov.b32 	%f540, %r304;
	mov.b32 	%f541, %r299;
	add.f32 	%f542, %f539, %f541;
	add.f32 	%f543, %f538, %f540;
	selp.f32 	%f544, %f538, %f543, %p60;
	selp.f32 	%f545, %f539, %f542, %p60;
	mov.b32 	%r310, %f545;
	mov.b32 	%r316, 8;
	// begin inline asm
	shfl.sync.down.b32 %r309, %r310, %r316, %r327, %r328;
	// end inline asm
	mov.b32 	%r315, %f544;
	// begin inline asm
	shfl.sync.down.b32 %r314, %r315, %r316, %r327, %r328;
	// end inline asm
	setp.gt.s32 	%p61, %r278, 23;
	mov.b32 	%f546, %r314;
	mov.b32 	%f547, %r309;
	add.f32 	%f31, %f545, %f547;
	add.f32 	%f32, %f544, %f546;
	selp.f32 	%f652, %f544, %f32, %p61;
	selp.f32 	%f653, %f545, %f31, %p61;
	mov.b32 	%r320, %f653;
	mov.b32 	%r326, 16;
	// begin inline asm
	shfl.sync.down.b32 %r319, %r320, %r326, %r327, %r328;
	// end inline asm
	mov.b32 	%r325, %f652;
	// begin inline asm
	shfl.sync.down.b32 %r324, %r325, %r326, %r327, %r328;
	// end inline asm
	setp.gt.s32 	%p62, %r278, 15;
	@%p62 bra 	$L__BB11_21;
	mov.b32 	%f548, %r324;
	mov.b32 	%f549, %r319;
	add.f32 	%f653, %f31, %f549;
	add.f32 	%f652, %f32, %f548;
	setp.ne.s32 	%p63, %r278, 0;
	@%p63 bra 	$L__BB11_21;
	shr.u32 	%r329, %r7, 2;
	and.b32  	%r330, %r329, 248;
	mov.u32 	%r331, _ZZN3cub18CUB_300001_SM_10006detail6reduce18DeviceReduceKernelINS2_10policy_hubI6float2jN4cuda3std3__44plusIS5_EEE10Policy1000EN6thrust24THRUST_300001_SM_1000_NS6detail15normal_iteratorINSE_10device_ptrIKS5_EEEEjSA_S5_NS8_10__identityEEEvT0_PT3_T1_NS0_13GridEvenShareISP_EET2_T4_E12temp_storage;
	add.s32 	%r332, %r331, %r330;
	st.shared.v2.f32 	[%r332+16], {%f653, %f652};
$L__BB11_21:
	bar.sync 	0;
	setp.ne.s32 	%p64, %r7, 0;
	@%p64 bra 	$L__BB11_64;
	ld.shared.v2.f32 	{%f550, %f551}, [_ZZN3cub18CUB_300001_SM_10006detail6reduce18DeviceReduceKernelINS2_10policy_hubI6float2jN4cuda3std3__44plusIS5_EEE10Policy1000EN6thrust24THRUST_300001_SM_1000_NS6detail15normal_iteratorINSE_10device_ptrIKS5_EEEEjSA_S5_NS8_10__identityEEEvT0_PT3_T1_NS0_13GridEvenShareISP_EET2_T4_E12temp_storage+24];
	add.f32 	%f552, %f653, %f550;
	add.f32 	%f553, %f652, %f551;
	ld.shared.v2.f32 	{%f554, %f555}, [_ZZN3cub18CUB_300001_SM_10006detail6reduce18DeviceReduceKernelINS2_10policy_hubI6float2jN4cuda3std3__44plusIS5_EEE10Policy1000EN6thrust24THRUST_300001_SM_1000_NS6detail15normal_iteratorINSE_10device_ptrIKS5_EEEEjSA_S5_NS8_10__identityEEEvT0_PT3_T1_NS0_13GridEvenShareISP_EET2_T4_E12temp_storage+32];
	add.f32 	%f556, %f552, %f554;
	add.f32 	%f557, %f553, %f555;
	ld.shared.v2.f32 	{%f558, %f559}, [_ZZN3cub18CUB_300001_SM_10006detail6reduce18DeviceReduceKernelINS2_10policy_hubI6float2jN4cuda3std3__44plusIS5_EEE10Policy1000EN6thrust24THRUST_300001_SM_1000_NS6detail15normal_iteratorINSE_10device_ptrIKS5_EEEEjSA_S5_NS8_10__identityEEEvT0_PT3_T1_NS0_13GridEvenShareISP_EET2_T4_E12temp_storage+40];
	add.f32 	%f560, %f556, %f558;
	add.f32 	%f561, %f557, %f559;
	ld.shared.v2.f32 	{%f562, %f563}, [_ZZN3cub18CUB_300001_SM_10006detail6reduce18DeviceReduceKernelINS2_10policy_hubI6float2jN4cuda3std3__44plusIS5_EEE10Policy1000EN6thrust24THRUST_300001_SM_1000_NS6detail15normal_iteratorINSE_10device_ptrIKS5_EEEEjSA_S5_NS8_10__identityEEEvT0_PT3_T1_NS0_13GridEvenShareISP_EET2_T4_E12temp_storage+48];
	add.f32 	%f564, %f560, %f562;
	add.f32 	%f565, %f561, %f563;
	ld.shared.v2.f32 	{%f566, %f567}, [_ZZN3cub18CUB_300001_SM_10006detail6reduce18DeviceReduceKernelINS2_10policy_hubI6float2jN4cuda3std3__44plusIS5_EEE10Policy1000EN6thrust24THRUST_300001_SM_1000_NS6detail15normal_iteratorINSE_10device_ptrIKS5_EEEEjSA_S5_NS8_10__identityEEEvT0_PT3_T1_NS0_13GridEvenShareISP_EET2_T4_E12temp_storage+56];
	add.f32 	%f568, %f564, %f566;
	add.f32 	%f569, %f565, %f567;
	ld.shared.v2.f32 	{%f570, %f571}, [_ZZN3cub18CUB_300001_SM_10006detail6reduce18DeviceReduceKernelINS2_10policy_hubI6float2jN4cuda3std3__44plusIS5_EEE10Policy1000EN6thrust24THRUST_300001_SM_1000_NS6detail15normal_iteratorINSE_10device_ptrIKS5_EEEEjSA_S5_NS8_10__identityEEEvT0_PT3_T1_NS0_13GridEvenShareISP_EET2_T4_E12temp_storage+64];
	add.f32 	%f572, %f568, %f570;
	add.f32 	%f573, %f569, %f571;
	ld.shared.v2.f32 	{%f574, %f575}, [_ZZN3cub18CUB_300001_SM_10006detail6reduce18DeviceReduceKernelINS2_10policy_hubI6float2jN4cuda3std3__44plusIS5_EEE10Policy1000EN6thrust24THRUST_300001_SM_1000_NS6detail15normal_iteratorINSE_10device_ptrIKS5_EEEEjSA_S5_NS8_10__identityEEEvT0_PT3_T1_NS0_13GridEvenShareISP_EET2_T4_E12temp_storage+72];
	add.f32 	%f576, %f572, %f574;
	add.f32 	%f577, %f573, %f575;
	ld.shared.v2.f32 	{%f578, %f579}, [_ZZN3cub18CUB_300001_SM_10006detail6reduce18DeviceReduceKernelINS2_10policy_hubI6float2jN4cuda3std3__44plusIS5_EEE10Policy1000EN6thrust24THRUST_300001_SM_1000_NS6detail15normal_iteratorINSE_10device_ptrIKS5_EEEEjSA_S5_NS8_10__identityEEEvT0_PT3_T1_NS0_13GridEvenShareISP_EET2_T4_E12temp_storage+80];
	add.f32 	%f580, %f576, %f578;
	add.f32 	%f581, %f577, %f579;
	ld.shared.v2.f32 	{%f582, %f583}, [_ZZN3cub18CUB_300001_SM_10006detail6reduce18DeviceReduceKernelINS2_10policy_hubI6float2jN4cuda3std3__44plusIS5_EEE10Policy1000EN6thrust24THRUST_300001_SM_1000_NS6detail15normal_iteratorINSE_10device_ptrIKS5_EEEEjSA_S5_NS8_10__identityEEEvT0_PT3_T1_NS0_13GridEvenShareISP_EET2_T4_E12temp_storage+88];
	add.f32 	%f584, %f580, %f582;
	add.f32 	%f585, %f581, %f583;
	ld.shared.v2.f32 	{%f586, %f587}, [_ZZN3cub18CUB_300001_SM_10006detail6reduce18DeviceReduceKernelINS2_10policy_hubI6float2jN4cuda3std3__44plusIS5_EEE10Policy1000EN6thrust24THRUST_300001_SM_1000_NS6detail15normal_iteratorINSE_10device_ptrIKS5_EEEEjSA_S5_NS8_10__identityEEEvT0_PT3_T1_NS0_13GridEvenShareISP_EET2_T4_E12temp_storage+96];
	add.f32 	%f588, %f584, %f586;
	add.f32 	%f589, %f585, %f587;
	ld.shared.v2.f32 	{%f590, %f591}, [_ZZN3cub18CUB_300001_SM_10006detail6reduce18DeviceReduceKernelINS2_10policy_hubI6float2jN4cuda3std3__44plusIS5_EEE10Policy1000EN6thrust24THRUST_300001_SM_1000_NS6detail15normal_iteratorINSE_10device_ptrIKS5_EEEEjSA_S5_NS8_10__identityEEEvT0_PT3_T1_NS0_13GridEvenShareISP_EET2_T4_E12temp_storage+104];
	add.f32 	%f592, %f588, %f590;
	add.f32 	%f593, %f589, %f591;
	ld.shared.v2.f32 	{%f594, %f595}, [_ZZN3cub18CUB_300001_SM_10006detail6reduce18DeviceReduceKernelINS2_10policy_hubI6float2jN4cuda3std3__44plusIS5_EEE10Policy1000EN6thrust24THRUST_300001_SM_1000_NS6detail15normal_iteratorINSE_10device_ptrIKS5_EEEEjSA_S5_NS8_10__identityEEEvT0_PT3_T1_NS0_13GridEvenShareISP_EET2_T4_E12temp_storage+112];
	add.f32 	%f596, %f592, %f594;
	add.f32 	%f597, %f593, %f595;
	ld.shared.v2.f32 	{%f598, %f599}, [_ZZN3cub18CUB_300001_SM_10006detail6reduce18DeviceReduceKernelINS2_10policy_hubI6float2jN4cuda3std3__44plusIS5_EEE10Policy1000EN6thrust24THRUST_300001_SM_1000_NS6detail15normal_iteratorINSE_10device_ptrIKS5_EEEEjSA_S5_NS8_10__identityEEEvT0_PT3_T1_NS0_13GridEvenShareISP_EET2_T4_E12temp_storage+120];
	add.f32 	%f600, %f596, %f598;
	add.f32 	%f601, %f597, %f599;
	ld.shared.v2.f32 	{%f602, %f603}, [_ZZN3cub18CUB_300001_SM_10006detail6reduce18DeviceReduceKernelINS2_10policy_hubI6float2jN4cuda3std3__44plusIS5_EEE10Policy1000EN6thrust24THRUST_300001_SM_1000_NS6detail15normal_iteratorINSE_10device_ptrIKS5_EEEEjSA_S5_NS8_10__identityEEEvT0_PT3_T1_NS0_13GridEvenShareISP_EET2_T4_E12temp_storage+128];
	add.f32 	%f604, %f600, %f602;
	add.f32 	%f605, %f601, %f603;
	ld.shared.v2.f32 	{%f606, %f607}, [_ZZN3cub18CUB_300001_SM_10006detail6reduce18DeviceReduceKernelINS2_10policy_hubI6float2jN4cuda3std3__44plusIS5_EEE10Policy1000EN6thrust24THRUST_300001_SM_1000_NS6detail15normal_iteratorINSE_10device_ptrIKS5_EEEEjSA_S5_NS8_10__identityEEEvT0_PT3_T1_NS0_13GridEvenShareISP_EET2_T4_E12temp_storage+136];
	add.f32 	%f653, %f604, %f606;
	add.f32 	%f652, %f605, %f607;
	bra.uni 	$L__BB11_64;
$L__BB11_23:
	// begin inline asm
	mov.u32 %r215, %laneid;
	// end inline asm
	and.b32  	%r266, %r7, 992;
	add.s32 	%r267, %r266, 32;
	setp.gt.u32 	%p34, %r267, %r6;
	not.b32 	%r268, %r266;
	add.s32 	%r269, %r6, %r268;
	selp.b32 	%r264, %r269, 31, %p34;
	mov.b32 	%r217, %f627;
	mov.b32 	%r223, 1;
	mov.b32 	%r265, -1;
	// begin inline asm
	shfl.sync.down.b32 %r216, %r217, %r223, %r264, %r265;
	// end inline asm
	mov.b32 	%r222, %f626;
	// begin inline asm
	shfl.sync.down.b32 %r221, %r222, %r223, %r264, %r265;
	// end inline asm
	setp.lt.s32 	%p35, %r215, %r264;
	mov.b32 	%f470, %r221;
	mov.b32 	%f471, %r216;
	add.f32 	%f472, %f627, %f471;
	add.f32 	%f473, %f626, %f470;
	selp.f32 	%f474, %f472, %f627, %p35;
	selp.f32 	%f475, %f473, %f626, %p35;
	mov.b32 	%r227, %f474;
	mov.b32 	%r233, 2;
	// begin inline asm
	shfl.sync.down.b32 %r226, %r227, %r233, %r264, %r265;
	// end inline asm
	mov.b32 	%r232, %f475;
	// begin inline asm
	shfl.sync.down.b32 %r231, %r232, %r233, %r264, %r265;
	// end inline asm
	add.s32 	%r270, %r215, 2;
	setp.gt.s32 	%p36, %r270, %r264;
	mov.b32 	%f476, %r231;
	mov.b32 	%f477, %r226;
	add.f32 	%f478, %f474, %f477;
	add.f32 	%f479, %f475, %f476;
	selp.f32 	%f480, %f474, %f478, %p36;
	selp.f32 	%f481, %f475, %f479, %p36;
	mov.b32 	%r237, %f480;
	mov.b32 	%r243, 4;
	// begin inline asm
	shfl.sync.down.b32 %r236, %r237, %r243, %r264, %r265;
	// end inline asm
	mov.b32 	%r242, %f481;
	// begin inline asm
	shfl.sync.down.b32 %r241, %r242, %r243, %r264, %r265;
	// end inline asm
	add.s32 	%r271, %r215, 4;
	setp.gt.s32 	%p37, %r271, %r264;
	mov.b32 	%f482, %r241;
	mov.b32 	%f483, %r236;
	add.f32 	%f484, %f480, %f483;
	add.f32 	%f485, %f481, %f482;
	selp.f32 	%f486, %f480, %f484, %p37;
	selp.f32 	%f487, %f481, %f485, %p37;
	mov.b32 	%r247, %f486;
	mov.b32 	%r253, 8;
	// begin inline asm
	shfl.sync.down.b32 %r246, %r247, %r253, %r264, %r265;
	// end inline asm
	mov.b32 	%r252, %f487;
	// begin inline asm
	shfl.sync.down.b32 %r251, %r252, %r253, %r264, %r265;
	// end inline asm
	add.s32 	%r272, %r215, 8;
	setp.gt.s32 	%p38, %r272, %r264;
	mov.b32 	%f488, %r251;
	mov.b32 	%f489, %r246;
	add.f32 	%f490, %f486, %f489;
	add.f32 	%f491, %f487, %f488;
	selp.f32 	%f492, %f486, %f490, %p38;
	selp.f32 	%f493, %f487, %f491, %p38;
	mov.b32 	%r257, %f492;
	mov.b32 	%r263, 16;
	// begin inline asm
	shfl.sync.down.b32 %r256, %r257, %r263, %r264, %r265;
	// end inline asm
	mov.b32 	%r262, %f493;
	// begin inline asm
	shfl.sync.down.b32 %r261, %r262, %r263, %r264, %r265;
	// end inline asm
	add.s32 	%r273, %r215, 16;
	setp.gt.s32 	%p39, %r273, %r264;
	mov.b32 	%f494, %r261;
	mov.b32 	%f495, %r256;
	add.f32 	%f496, %f492, %f495;
	add.f32 	%f497, %f493, %f494;
	selp.f32 	%f653, %f492, %f496, %p39;
	selp.f32 	%f652, %f493, %f497, %p39;
	setp.ne.s32 	%p40, %r215, 0;
	@%p40 bra 	$L__BB11_25;
	shr.u32 	%r274, %r7, 2;
	and.b32  	%r275, %r274, 248;
	mov.u32 	%r276, _ZZN3cub18CUB_300001_SM_10006detail6reduce18DeviceReduceKernelINS2_10policy_hubI6float2jN4cuda3std3__44plusIS5_EEE10Policy1000EN6thrust24THRUST_300001_SM_1000_NS6detail15normal_iteratorINSE_10device_ptrIKS5_EEEEjSA_S5_NS8_10__identityEEEvT0_PT3_T1_NS0_13GridEvenShareISP_EET2_T4_E12temp_storage;
	add.s32 	%r277, %r276, %r275;
	st.shared.v2.f32 	[%r277+16], {%f653, %f652};
$L__BB11_25:
	bar.sync 	0;
	setp.ne.s32 	%p41, %r7, 0;
	setp.lt.u32 	%p42, %r6, 33;
	or.pred  	%p43, %p41, %p42;
	@%p43 bra 	$L__BB11_64;
	ld.shared.v2.f32 	{%f498, %f499}, [_ZZN3cub18CUB_300001_SM_10006detail6reduce18DeviceReduceKernelINS2_10policy_hubI6float2jN4cuda3std3__44plusIS5_EEE10Policy1000EN6thrust24THRUST_300001_SM_1000_NS6detail15normal_iteratorINSE_10device_ptrIKS5_EEEEjSA_S5_NS8_10__identityEEEvT0_PT3_T1_NS0_13GridEvenShareISP_EET2_T4_E12temp_storage+24];
	add.f32 	%f653, %f653, %f498;
	add.f32 	%f652, %f652, %f499;
	setp.lt.u32 	%p44, %r6, 65;
	@%p44 bra 	$L__BB11_64;
	ld.shared.v2.f32 	{%f500, %f501}, [_ZZN3cub18CUB_300001_SM_10006detail6reduce18DeviceReduceKernelINS2_10policy_hubI6float2jN4cuda3std3__44plusIS5_EEE10Policy1000EN6thrust24THRUST_300001_SM_1000_NS6detail15normal_iteratorINSE_10device_ptrIKS5_EEEEjSA_S5_NS8_10__identityEEEvT0_PT3_T1_NS0_13GridEvenShareISP_EET2_T4_E12temp_storage+32];
	add.f32 	%f653, %f653, %f500;
	add.f32 	%f652, %f652, %f501;
	setp.lt.u32 	%p45, %r6, 97;
	@%p45 bra 	$L__BB11_64;
	ld.shared.v2.f32 	{%f502, %f503}, [_ZZN3cub18CUB_300001_SM_10006detail6reduce18DeviceReduceKernelINS2_10policy_hubI6float2jN4cuda3std3__44plusIS5_EEE10Policy1000EN6thrust24THRUST_300001_SM_1000_NS6detail15normal_iteratorINSE_10device_ptrIKS5_EEEEjSA_S5_NS8_10__identityEEEvT0_PT3_T1_NS0_13GridEvenShareISP_EET2_T4_E12temp_storage+40];
	add.f32 	%f653, %f653, %f502;
	add.f32 	%f652, %f652, %f503;
	setp.lt.u32 	%p46, %r6, 129;
	@%p46 bra 	$L__BB11_64;
	ld.shared.v2.f32 	{%f504, %f505}, [_ZZN3cub18CUB_300001_SM_10006detail6reduce18DeviceReduceKernelINS2_10policy_hubI6float2jN4cuda3std3__44plusIS5_EEE10Policy1000EN6thrust24THRUST_300001_SM_1000_NS6detail15normal_iteratorINSE_10device_ptrIKS5_EEEEjSA_S5_NS8_10__identityEEEvT0_PT3_T1_NS0_13GridEvenShareISP_EET2_T4_E12temp_storage+48];
	add.f32 	%f653, %f653, %f504;
	add.f32 	%f652, %f652, %f505;
	setp.lt.u32 	%p47, %r6, 161;
	@%p47 bra 	$L__BB11_64;
	ld.shared.v2.f32 	{%f506, %f507}, [_ZZN3cub18CUB_300001_SM_10006detail6reduce18DeviceReduceKernelINS2_10policy_hubI6float2jN4cuda3std3__44plusIS5_EEE10Policy1000EN6thrust24THRUST_300001_SM_1000_NS6detail15normal_iteratorINSE_10device_ptrIKS5_EEEEjSA_S5_NS8_10__identityEEEvT0_PT3_T1_NS0_13GridEvenShareISP_EET2_T4_E12temp_storage+56];
	add.f32 	%f653, %f653, %f506;
	add.f32 	%f652, %f652, %f507;
	setp.lt.u32 	%p48, %r6, 193;
	@%p48 bra 	$L__BB11_64;
	ld.shared.v2.f32 	{%f508, %f509}, [_ZZN3cub18CUB_300001_SM_10006detail6reduce18DeviceReduceKernelINS2_10policy_hubI6float2jN4cuda3std3__44plusIS5_EEE10Policy1000EN6thrust24THRUST_300001_SM_1000_NS6detail15normal_iteratorINSE_10device_ptrIKS5_EEEEjSA_S5_NS8_10__identityEEEvT0_PT3_T1_NS0_13GridEvenShareISP_EET2_T4_E12temp_storage+64];
	add.f32 	%f653, %f653, %f508;
	add.f32 	%f652, %f652, %f509;
	setp.lt.u32 	%p49, %r6, 225;
	@%p49 bra 	$L__BB11_64;
	ld.shared.v2.f32 	{%f510, %f511}, [_ZZN3cub18CUB_300001_SM_10006detail6reduce18DeviceReduceKernelINS2_10policy_hubI6float2jN4cuda3std3__44plusIS5_EEE10Policy1000EN6thrust24THRUST_300001_SM_1000_NS6detail15normal_iteratorINSE_10device_ptrIKS5_EEEEjSA_S5_NS8_10__identityEEEvT0_PT3_T1_NS0_13GridEvenShareISP_EET2_T4_E12temp_storage+72];
	add.f32 	%f653, %f653, %f510;
	add.f32 	%f652, %f652, %f511;
	setp.lt.u32 	%p50, %r6, 257;
	@%p50 bra 	$L__BB11_64;
	ld.shared.v2.f32 	{%f512, %f513}, [_ZZN3cub18CUB_300001_SM_10006detail6reduce18DeviceReduceKernelINS2_10policy_hubI6float2jN4cuda3std3__44plusIS5_EEE10Policy1000EN6thrust24THRUST_300001_SM_1000_NS6detail15normal_iteratorINSE_10device_ptrIKS5_EEEEjSA_S5_NS8_10__identityEEEvT0_PT3_T1_NS0_13GridEvenShareISP_EET2_T4_E12temp_storage+80];
	add.f32 	%f653, %f653, %f512;
	add.f32 	%f652, %f652, %f513;
	setp.lt.u32 	%p51, %r6, 289;
	@%p51 bra 	$L__BB11_64;
	ld.shared.v2.f32 	{%f514, %f515}, [_ZZN3cub18CUB_300001_SM_10006detail6reduce18DeviceReduceKernelINS2_10policy_hubI6float2jN4cuda3std3__44plusIS5_EEE10Policy1000EN6thrust24THRUST_300001_SM_1000_NS6detail15normal_iteratorINSE_10device_ptrIKS5_EEEEjSA_S5_NS8_10__identityEEEvT0_PT3_T1_NS0_13GridEvenShareISP_EET2_T4_E12temp_storage+88];
	add.f32 	%f653, %f653, %f514;
	add.f32 	%f652, %f652, %f515;
	setp.lt.u32 	%p52, %r6, 321;
	@%p52 bra 	$L__BB11_64;
	ld.shared.v2.f32 	{%f516, %f517}, [_ZZN3cub18CUB_300001_SM_10006detail6reduce18DeviceReduceKernelINS2_10policy_hubI6float2jN4cuda3std3__44plusIS5_EEE10Policy1000EN6thrust24THRUST_300001_SM_1000_NS6detail15normal_iteratorINSE_10device_ptrIKS5_EEEEjSA_S5_NS8_10__identityEEEvT0_PT3_T1_NS0_13GridEvenShareISP_EET2_T4_E12temp_storage+96];
	add.f32 	%f653, %f653, %f516;
	add.f32 	%f652, %f652, %f517;
	setp.lt.u32 	%p53, %r6, 353;
	@%p53 bra 	$L__BB11_64;
	ld.shared.v2.f32 	{%f518, %f519}, [_ZZN3cub18CUB_300001_SM_10006detail6reduce18DeviceReduceKernelINS2_10policy_hubI6float2jN4cuda3std3__44plusIS5_EEE10Policy1000EN6thrust24THRUST_300001_SM_1000_NS6detail15normal_iteratorINSE_10device_ptrIKS5_EEEEjSA_S5_NS8_10__identityEEEvT0_PT3_T1_NS0_13GridEvenShareISP_EET2_T4_E12temp_storage+104];
	add.f32 	%f653, %f653, %f518;
	add.f32 	%f652, %f652, %f519;
	setp.lt.u32 	%p54, %r6, 385;
	@%p54 bra 	$L__BB11_64;
	ld.shared.v2.f32 	{%f520, %f521}, [_ZZN3cub18CUB_300001_SM_10006detail6reduce18DeviceReduceKernelINS2_10policy_hubI6float2jN4cuda3std3__44plusIS5_EEE10Policy1000EN6thrust24THRUST_300001_SM_1000_NS6detail15normal_iteratorINSE_10device_ptrIKS5_EEEEjSA_S5_NS8_10__identityEEEvT0_PT3_T1_NS0_13GridEvenShareISP_EET2_T4_E12temp_storage+112];
	add.f32 	%f653, %f653, %f520;
	add.f32 	%f652, %f652, %f521;
	setp.lt.u32 	%p55, %r6, 417;
	@%p55 bra 	$L__BB11_64;
	ld.shared.v2.f32 	{%f522, %f523}, [_ZZN3cub18CUB_300001_SM_10006detail6reduce18DeviceReduceKernelINS2_10policy_hubI6float2jN4cuda3std3__44plusIS5_EEE10Policy1000EN6thrust24THRUST_300001_SM_1000_NS6detail15normal_iteratorINSE_10device_ptrIKS5_EEEEjSA_S5_NS8_10__identityEEEvT0_PT3_T1_NS0_13GridEvenShareISP_EET2_T4_E12temp_storage+120];
	add.f32 	%f653, %f653, %f522;
	add.f32 	%f652, %f652, %f523;
	setp.lt.u32 	%p56, %r6, 449;
	@%p56 bra 	$L__BB11_64;
	ld.shared.v2.f32 	{%f524, %f525}, [_ZZN3cub18CUB_300001_SM_10006detail6reduce18DeviceReduceKernelINS2_10policy_hubI6float2jN4cuda3std3__44plusIS5_EEE10Policy1000EN6thrust24THRUST_300001_SM_1000_NS6detail15normal_iteratorINSE_10device_ptrIKS5_EEEEjSA_S5_NS8_10__identityEEEvT0_PT3_T1_NS0_13GridEvenShareISP_EET2_T4_E12temp_storage+128];
	add.f32 	%f653, %f653, %f524;
	add.f32 	%f652, %f652, %f525;
	setp.lt.u32 	%p57, %r6, 481;
	@%p57 bra 	$L__BB11_64;
	ld.shared.v2.f32 	{%f526, %f527}, [_ZZN3cub18CUB_300001_SM_10006detail6reduce18DeviceReduceKernelINS2_10policy_hubI6float2jN4cuda3std3__44plusIS5_EEE10Policy1000EN6thrust24THRUST_300001_SM_1000_NS6detail15normal_iteratorINSE_10device_ptrIKS5_EEEEjSA_S5_NS8_10__identityEEEvT0_PT3_T1_NS0_13GridEvenShareISP_EET2_T4_E12temp_storage+136];
	add.f32 	%f653, %f653, %f526;
	add.f32 	%f652, %f652, %f527;
	bra.uni 	$L__BB11_64;
$L__BB11_41:
	mov.u32 	%r38, %tid.x;
	add.s32 	%r78, %r347, %r38;
	mul.wide.u32 	%rd4, %r78, 8;
	add.s64 	%rd5, %rd1, %rd4;
	ld.global.v2.f32 	{%f117, %f118}, [%rd5];
	ld.global.v2.f32 	{%f119, %f120}, [%rd5+4096];
	ld.global.v2.f32 	{%f121, %f122}, [%rd5+8192];
	ld.global.v2.f32 	{%f123, %f124}, [%rd5+12288];
	ld.global.v2.f32 	{%f125, %f126}, [%rd5+16384];
	ld.global.v2.f32 	{%f127, %f128}, [%rd5+20480];
	ld.global.v2.f32 	{%f129, %f130}, [%rd5+24576];
	add.f32 	%f131, %f117, %f119;
	add.f32 	%f132, %f118, %f120;
	add.f32 	%f133, %f131, %f121;
	add.f32 	%f134, %f132, %f122;
	add.f32 	%f135, %f133, %f123;
	add.f32 	%f136, %f134, %f124;
	add.f32 	%f137, %f135, %f125;
	add.f32 	%f138, %f136, %f126;
	add.f32 	%f139, %f137, %f127;
	add.f32 	%f140, %f138, %f128;
	add.f32 	%f649, %f139, %f129;
	add.f32 	%f648, %f140, %f130;
	setp.lt.u32 	%p2, %r6, %r4;
	@%p2 bra 	$L__BB11_59;
	add.s32 	%r39, %r4, %r347;
	not.b32 	%r80, %r38;
	add.s32 	%r81, %r80, %r1;
	sub.s32 	%r82, %r81, %r4;
	sub.s32 	%r344, %r82, %r347;
	add.s32 	%r83, %r39, %r38;
	add.s32 	%r343, %r83, 4096;
	mov.b32 	%r346, 0;
	cvt.u64.u32 	%rd7, %r38;
	mov.u32 	%r345, %r39;
$L__BB11_43:
	add.s32 	%r347, %r347, %r4;
	add.s32 	%r84, %r1, -3584;
	setp.gt.u32 	%p3, %r347, %r84;
	@%p3 bra 	$L__BB11_45;
	cvt.u64.u32 	%rd6, %r347;
	add.s64 	%rd8, %rd7, %rd6;
	shl.b64 	%rd9, %rd8, 3;
	add.s64 	%rd10, %rd1, %rd9;
	ld.global.v2.f32 	{%f141, %f142}, [%rd10];
	ld.global.v2.f32 	{%f143, %f144}, [%rd10+4096];
	ld.global.v2.f32 	{%f145, %f146}, [%rd10+8192];
	ld.global.v2.f32 	{%f147, %f148}, [%rd10+12288];
	ld.global.v2.f32 	{%f149, %f150}, [%rd10+16384];
	ld.global.v2.f32 	{%f151, %f152}, [%rd10+20480];
	ld.global.v2.f32 	{%f153, %f154}, [%rd10+24576];
	add.f32 	%f155, %f649, %f141;
	add.f32 	%f156, %f648, %f142;
	add.f32 	%f157, %f155, %f143;
	add.f32 	%f158, %f156, %f144;
	add.f32 	%f159, %f157, %f145;
	add.f32 	%f160, %f158, %f146;
	add.f32 	%f161, %f159, %f147;
	add.f32 	%f162, %f160, %f148;
	add.f32 	%f163, %f161, %f149;
	add.f32 	%f164, %f162, %f150;
	add.f32 	%f165, %f163, %f151;
	add.f32 	%f166, %f164, %f152;
	add.f32 	%f649, %f165, %f153;
	add.f32 	%f648, %f166, %f154;
	sub.s32 	%r85, %r1, %r347;
	setp.lt.u32 	%p4, %r85, %r4;
	add.s32 	%r346, %r346, 1;
	add.s32 	%r345, %r345, %r4;
	sub.s32 	%r344, %r344, %r4;
	add.s32 	%r343, %r343, %r4;
	@%p4 bra 	$L__BB11_59;
	bra.uni 	$L__BB11_43;
$L__BB11_45:
	setp.le.u32 	%p5, %r1, %r347;
	sub.s32 	%r86, %r1, %r347;
	setp.ge.s32 	%p6, %r38, %r86;
	or.pred  	%p7, %p5, %p6;
	@%p7 bra 	$L__BB11_59;
	not.b32 	%r88, %r38;
	add.s32 	%r89, %r1, %r88;
	sub.s32 	%r90, %r89, %r39;
	mul.lo.s32 	%r91, %r2, %r346;
	mad.lo.s32 	%r92, %r91, -3584, %r90;
	shr.u32 	%r93, %r92, 9;
	add.s32 	%r52, %r93, 1;
	and.b32  	%r53, %r52, 15;
	setp.lt.u32 	%p8, %r92, 7680;
	mov.u32 	%r352, %r38;
	@%p8 bra 	$L__BB11_50;
	or.b32  	%r350, %r38, 4096;
	shr.u32 	%r94, %r344, 9;
	add.s32 	%r95, %r94, 1;
	and.b32  	%r96, %r95, 16777200;
	neg.s32 	%r348, %r96;
$L__BB11_48:
	.pragma "nounroll";
	add.s32 	%r97, %r343, -4096;
	mul.wide.u32 	%rd11, %r97, 8;
	add.s64 	%rd12, %rd1, %rd11;
	ld.global.v2.f32 	{%f168, %f169}, [%rd12];
	add.f32 	%f170, %f649, %f168;
	add.f32 	%f171, %f648, %f169;
	add.s32 	%r98, %r343, -3584;
	mul.wide.u32 	%rd13, %r98, 8;
	add.s64 	%rd14, %rd1, %rd13;
	ld.global.v2.f32 	{%f172, %f173}, [%rd14];
	add.f32 	%f174, %f170, %f172;
	add.f32 	%f175, %f171, %f173;
	add.s32 	%r99, %r343, -3072;
	mul.wide.u32 	%rd15, %r99, 8;
	add.s64 	%rd16, %rd1, %rd15;
	ld.global.v2.f32 	{%f176, %f177}, [%rd16];
	add.f32 	%f178, %f174, %f176;
	add.f32 	%f179, %f175, %f177;
	add.s32 	%r100, %r343, -2560;
	mul.wide.u32 	%rd17, %r100, 8;
	add.s64 	%rd18, %rd1, %rd17;
	ld.global.v2.f32 	{%f180, %f181}, [%rd18];
	add.f32 	%f182, %f178, %f180;
	add.f32 	%f183, %f179, %f181;
	add.s32 	%r101, %r343, -2048;
	mul.wide.u32 	%rd19, %r101, 8;
	add.s64 	%rd20, %rd1, %rd19;
	ld.global.v2.f32 	{%f184, %f185}, [%rd20];
	add.f32 	%f186, %f182, %f184;
	add.f32 	%f187, %f183, %f185;
	add.s32 	%r102, %r343, -1536;
	mul.wide.u32 	%rd21, %r102, 8;
	add.s64 	%rd22, %rd1, %rd21;
	ld.global.v2.f32 	{%f188, %f189}, [%rd22];
	add.f32 	%f190, %f186, %f188;
	add.f32 	%f191, %f187, %f189;
	add.s32 	%r103, %r343, -1024;
	mul.wide.u32 	%rd23, %r103, 8;
	add.s64 	%rd24, %rd1, %rd23;
	ld.global.v2.f32 	{%f192, %f193}, [%rd24];
	add.f32 	%f194, %f190, %f192;
	add.f32 	%f195, %f191, %f193;
	add.s32 	%r104, %r343, 3584;
	add.s32 	%r105, %r343, -512;
	mul.wide.u32 	%rd25, %r105, 8;
	add.s64 	%rd26, %rd1, %rd25;
	ld.global.v2.f32 	{%f196, %f197}, [%rd26];
	add.f32 	%f198, %f194, %f196;
	add.f32 	%f199, %f195, %f197;
	mul.wide.u32 	%rd27, %r343, 8;
	add.s64 	%rd28, %rd1, %rd27;
	ld.global.v2.f32 	{%f200, %f201}, [%rd28];
	add.f32 	%f202, %f198, %f200;
	add.f32 	%f203, %f199, %f201;
	add.s32 	%r106, %r343, 512;
	mul.wide.u32 	%rd29, %r106, 8;
	add.s64 	%rd30, %rd1, %rd29;
	ld.global.v2.f32 	{%f204, %f205}, [%rd30];
	add.f32 	%f206, %f202, %f204;
	add.f32 	%f207, %f203, %f205;
	add.s32 	%r107, %r343, 1024;
	mul.wide.u32 	%rd31, %r107, 8;
	add.s64 	%rd32, %rd1, %rd31;
	ld.global.v2.f32 	{%f208, %f209}, [%rd32];
	add.f32 	%f210, %f206, %f208;
	add.f32 	%f211, %f207, %f209;
	add.s32 	%r108, %r343, 1536;
	mul.wide.u32 	%rd33, %r108, 8;
	add.s64 	%rd34, %rd1, %rd33;
	ld.global.v2.f32 	{%f212, %f213}, [%rd34];
	add.f32 	%f214, %f210, %f212;
	add.f32 	%f215, %f211, %f213;
	add.s32 	%r109, %r343, 2048;
	mul.wide.u32 	%rd35, %r109, 8;
	add.s64 	%rd36, %rd1, %rd35;
	ld.global.v2.f32 	{%f216, %f217}, [%rd36];
	add.f32 	%f218, %f214, %f216;
	add.f32 	%f219, %f215, %f217;
	add.s32 	%r110, %r343, 2560;
	mul.wide.u32 	%rd37, %r110, 8;
	add.s64 	%rd38, %rd1, %rd37;
	ld.global.v2.f32 	{%f220, %f221}, [%rd38];
	add.f32 	%f222, %f218, %f220;
	add.f32 	%f223, %f219, %f221;
	add.s32 	%r111, %r343, 3072;
	mul.wide.u32 	%rd39, %r111, 8;
	add.s64 	%rd40, %rd1, %rd39;
	ld.global.v2.f32 	{%f224, %f225}, [%rd40];
	add.f32 	%f226, %f222, %f224;
	add.f32 	%f227, %f223, %f225;
	mul.wide.u32 	%rd41, %r104, 8;
	add.s64 	%rd42, %rd1, %rd41;
	ld.global.v2.f32 	{%f228, %f229}, [%rd42];
	add.f32 	%f649, %f226, %f228;
	add.f32 	%f648, %f227, %f229;
	add.s32 	%r350, %r350, 8192;
	add.s32 	%r343, %r343, 8192;
	add.s32 	%r348, %r348, 16;
	setp.ne.s32 	%p9, %r348, 0;
	@%p9 bra 	$L__BB11_48;
	add.s32 	%r352, %r350, -4096;
$L__BB11_50:
	setp.eq.s32 	%p10, %r53, 0;
	@%p10 bra 	$L__BB11_59;
	and.b32  	%r64, %r52, 7;
	setp.lt.u32 	%p11, %r53, 8;
	@%p11 bra 	$L__BB11_53;
	add.s32 	%r112, %r352, %r347;
	mul.wide.u32 	%rd43, %r112, 8;
	add.s64 	%rd44, %rd1, %rd43;
	ld.global.v2.f32 	{%f231, %f232}, [%rd44];
	add.f32 	%f233, %f649, %f231;
	add.f32 	%f234, %f648, %f232;
	add.s32 	%r113, %r112, 512;
	mul.wide.u32 	%rd45, %r113, 8;
	add.s64 	%rd46, %rd1, %rd45;
	ld.global.v2.f32 	{%f235, %f236}, [%rd46];
	add.f32 	%f237, %f233, %f235;
	add.f32 	%f238, %f234, %f236;
	add.s32 	%r114, %r112, 1024;
	mul.wide.u32 	%rd47, %r114, 8;
	add.s64 	%rd48, %rd1, %rd47;
	ld.global.v2.f32 	{%f239, %f240}, [%rd48];
	add.f32 	%f241, %f237, %f239;
	add.f32 	%f242, %f238, %f240;
	add.s32 	%r115, %r112, 1536;
	mul.wide.u32 	%rd49, %r115, 8;
	add.s64 	%rd50, %rd1, %rd49;
	ld.global.v2.f32 	{%f243, %f244}, [%rd50];
	add.f32 	%f245, %f241, %f243;
	add.f32 	%f246, %f242, %f244;
	add.s32 	%r116, %r112, 2048;
	mul.wide.u32 	%rd51, %r116, 8;
	add.s64 	%rd52, %rd1, %rd51;
	ld.global.v2.f32 	{%f247, %f248}, [%rd52];
	add.f32 	%f249, %f245, %f247;
	add.f32 	%f250, %f246, %f248;
	add.s32 	%r117, %r112, 2560;
	mul.wide.u32 	%rd53, %r117, 8;
	add.s64 	%rd54, %rd1, %rd53;
	ld.global.v2.f32 	{%f251, %f252}, [%rd54];
	add.f32 	%f253, %f249, %f251;
	add.f32 	%f254, %f250, %f252;
	add.s32 	%r118, %r112, 3072;
	mul.wide.u32 	%rd55, %r118, 8;
	add.s64 	%rd56, %rd1, %rd55;
	ld.global.v2.f32 	{%f255, %f256}, [%rd56];
	add.f32 	%f257, %f253, %f255;
	add.f32 	%f258, %f254, %f256;
	add.s32 	%r119, %r112, 3584;
	mul.wide.u32 	%rd57, %r119, 8;
	add.s64 	%rd58, %rd1, %rd57;
	ld.global.v2.f32 	{%f259, %f260}, [%rd58];
	add.f32 	%f649, %f257, %f259;
	add.f32 	%f648, %f258, %f260;
	add.s32 	%r352, %r352, 4096;
$L__BB11_53:
	setp.eq.s32 	%p12, %r64, 0;
	@%p12 bra 	$L__BB11_59;
	setp.lt.u32 	%p13, %r64, 4;
	@%p13 bra 	$L__BB11_56;
	add.s32 	%r120, %r352, %r347;
	mul.wide.u32 	%rd59, %r120, 8;
	add.s64 	%rd60, %rd1, %rd59;
	ld.global.v2.f32 	{%f262, %f263}, [%rd60];
	add.f32 	%f264, %f649, %f262;
	add.f32 	%f265, %f648, %f263;
	add.s32 	%r121, %r120, 512;
	mul.wide.u32 	%rd61, %r121, 8;
	add.s64 	%rd62, %rd1, %rd61;
	ld.global.v2.f32 	{%f266, %f267}, [%rd62];
	add.f32 	%f268, %f264, %f266;
	add.f32 	%f269, %f265, %f267;
	add.s32 	%r122, %r120, 1024;
	mul.wide.u32 	%rd63, %r122, 8;
	add.s64 	%rd64, %rd1, %rd63;
	ld.global.v2.f32 	{%f270, %f271}, [%rd64];
	add.f32 	%f272, %f268, %f270;
	add.f32 	%f273, %f269, %f271;
	add.s32 	%r123, %r120, 1536;
	mul.wide.u32 	%rd65, %r123, 8;
	add.s64 	%rd66, %rd1, %rd65;
	ld.global.v2.f32 	{%f274, %f275}, [%rd66];
	add.f32 	%f649, %f272, %f274;
	add.f32 	%f648, %f273, %f275;
	add.s32 	%r352, %r352, 2048;
$L__BB11_56:
	and.b32  	%r124, %r52, 3;
	setp.eq.s32 	%p14, %r124, 0;
	@%p14 bra 	$L__BB11_59;
	add.s32 	%r355, %r352, %r345;
	cvt.u16.u32 	%rs1, %r344;
	shr.u16 	%rs2, %rs1, 9;
	add.s16 	%rs3, %rs2, 1;
	cvt.u32.u16 	%r125, %rs3;
	and.b32  	%r126, %r125, 3;
	neg.s32 	%r354, %r126;
$L__BB11_58:
	.pragma "nounroll";
	mul.wide.u32 	%rd67, %r355, 8;
	add.s64 	%rd68, %rd1, %rd67;
	ld.global.v2.f32 	{%f276, %f277}, [%rd68];
	add.f32 	%f649, %f649, %f276;
	add.f32 	%f648, %f648, %f277;
	add.s32 	%r355, %r355, 512;
	add.s32 	%r354, %r354, 1;
	setp.ne.s32 	%p15, %r354, 0;
	@%p15 bra 	$L__BB11_58;
$L__BB11_59:
	// begin inline asm
	mov.u32 %r127, %laneid;
	// end inline asm
	mov.b32 	%r129, %f649;
	mov.b32 	%r135, 1;
	mov.b32 	%r176, 31;
	mov.b32 	%r177, -1;
	// begin inline asm
	shfl.sync.down.b32 %r128, %r129, %r135, %r176, %r177;
	// end inline asm
	mov.b32 	%r134, %f648;
	// begin inline asm
	shfl.sync.down.b32 %r133, %r134, %r135, %r176, %r177;
	// end inline asm
	setp.gt.s32 	%p16, %r127, 30;
	mov.b32 	%f278, %r133;
	mov.b32 	%f279, %r128;
	add.f32 	%f280, %f649, %f279;
	add.f32 	%f281, %f648, %f278;
	selp.f32 	%f282, %f649, %f280, %p16;
	selp.f32 	%f283, %f648, %f281, %p16;
	mov.b32 	%r139, %f282;
	mov.b32 	%r145, 2;
	// begin inline asm
	shfl.sync.down.b32 %r138, %r139, %r145, %r176, %r177;
	// end inline asm
	mov.b32 	%r144, %f283;
	// begin inline asm
	shfl.sync.down.b32 %r143, %r144, %r145, %r176, %r177;
	// end inline asm
	setp.gt.s32 	%p17, %r127, 29;
	mov.b32 	%f284, %r143;
	mov.b32 	%f285, %r138;
	add.f32 	%f286, %f282, %f285;
	add.f32 	%f287, %f283, %f284;
	selp.f32 	%f288, %f282, %f286, %p17;
	selp.f32 	%f289, %f283, %f287, %p17;
	mov.b32 	%r149, %f288;
	mov.b32 	%r155, 4;
	// begin inline asm
	shfl.sync.down.b32 %r148, %r149, %r155, %r176, %r177;
	// end inline asm
	mov.b32 	%r154, %f289;
	// begin inline asm
	shfl.sync.down.b32 %r153, %r154, %r155, %r176, %r177;
	// end inline asm
	setp.gt.s32 	%p18, %r127, 27;
	mov.b32 	%f290, %r153;
	mov.b32 	%f291, %r148;
	add.f32 	%f292, %f288, %f291;
	add.f32 	%f293, %f289, %f290;
	selp.f32 	%f294, %f288, %f292, %p18;
	selp.f32 	%f295, %f289, %f293, %p18;
	mov.b32 	%r159, %f294;
	mov.b32 	%r165, 8;
	// begin inline asm
	shfl.sync.down.b32 %r158, %r159, %r165, %r176, %r177;
	// end inline asm
	mov.b32 	%r164, %f295;
	// begin inline asm
	shfl.sync.down.b32 %r163, %r164, %r165, %r176, %r177;
	// end inline asm
	setp.gt.s32 	%p19, %r127, 23;
	mov.b32 	%f296, %r163;
	mov.b32 	%f297, %r158;
	add.f32 	%f105, %f294, %f297;
	add.f32 	%f106, %f295, %f296;
	selp.f32 	%f653, %f294, %f105, %p19;
	selp.f32 	%f652, %f295, %f106, %p19;
	mov.b32 	%r169, %f653;
	mov.b32 	%r175, 16;
	// begin inline asm
	shfl.sync.down.b32 %r168, %r169, %r175, %r176, %r177;
	// end inline asm
	mov.b32 	%r174, %f652;
	// begin inline asm
	shfl.sync.down.b32 %r173, %r174, %r175, %r176, %r177;
	// end inline asm
	setp.gt.s32 	%p20, %r127, 15;
	@%p20 bra 	$L__BB11_62;
	mov.b32 	%f298, %r173;
	mov.b32 	%f299, %r168;
	add.f32 	%f653, %f105, %f299;
	add.f32 	%f652, %f106, %f298;
	setp.ne.s32 	%p21, %r127, 0;
	@%p21 bra 	$L__BB11_62;
	shr.u32 	%r178, %r38, 2;
	and.b32  	%r179, %r178, 248;
	mov.u32 	%r180, _ZZN3cub18CUB_300001_SM_10006detail6reduce18DeviceReduceKernelINS2_10policy_hubI6float2jN4cuda3std3__44plusIS5_EEE10Policy1000EN6thrust24THRUST_300001_SM_1000_NS6detail15normal_iteratorINSE_10device_ptrIKS5_EEEEjSA_S5_NS8_10__identityEEEvT0_PT3_T1_NS0_13GridEvenShareISP_EET2_T4_E12temp_storage;
	add.s32 	%r181, %r180, %r179;
	st.shared.v2.f32 	[%r181+16], {%f653, %f652};
$L__BB11_62:
	bar.sync 	0;
	setp.ne.s32 	%p22, %r38, 0;
	@%p22 bra 	$L__BB11_64;
	ld.shared.v2.f32 	{%f300, %f301}, [_ZZN3cub18CUB_300001_SM_10006detail6reduce18DeviceReduceKernelINS2_10policy_hubI6float2jN4cuda3std3__44plusIS5_EEE10Policy1000EN6thrust24THRUST_300001_SM_1000_NS6detail15normal_iteratorINSE_10device_ptrIKS5_EEEEjSA_S5_NS8_10__identityEEEvT0_PT3_T1_NS0_13GridEvenShareISP_EET2_T4_E12temp_storage+24];
	add.f32 	%f302, %f653, %f300;
	add.f32 	%f303, %f652, %f301;
	ld.shared.v2.f32 	{%f304, %f305}, [_ZZN3cub18CUB_300001_SM_10006detail6reduce18DeviceReduceKernelINS2_10policy_hubI6float2jN4cuda3std3__44plusIS5_EEE10Policy1000EN6thrust24THRUST_300001_SM_1000_NS6detail15normal_iteratorINSE_10device_ptrIKS5_EEEEjSA_S5_NS8_10__identityEEEvT0_PT3_T1_NS0_13GridEvenShareISP_EET2_T4_E12temp_storage+32];
	add.f32 	%f306, %f302, %f304;
	add.f32 	%f307, %f303, %f305;
	ld.shared.v2.f32 	{%f308, %f309}, [_ZZN3cub18CUB_300001_SM_10006detail6reduce18DeviceReduceKernelINS2_10policy_hubI6float2jN4cuda3std3__44plusIS5_EEE10Policy1000EN6thrust24THRUST_300001_SM_1000_NS6detail15normal_iteratorINSE_10device_ptrIKS5_EEEEjSA_S5_NS8_10__identityEEEvT0_PT3_T1_NS0_13GridEvenShareISP_EET2_T4_E12temp_storage+40];
	add.f32 	%f310, %f306, %f308;
	add.f32 	%f311, %f307, %f309;
	ld.shared.v2.f32 	{%f312, %f313}, [_ZZN3cub18CUB_300001_SM_10006detail6reduce18DeviceReduceKernelINS2_10policy_hubI6float2jN4cuda3std3__44plusIS5_EEE10Policy1000EN6thrust24THRUST_300001_SM_1000_NS6detail15normal_iteratorINSE_10device_ptrIKS5_EEEEjSA_S5_NS8_10__identityEEEvT0_PT3_T1_NS0_13GridEvenShareISP_EET2_T4_E12temp_storage+48];
	add.f32 	%f314, %f310, %f312;
	add.f32 	%f315, %f311, %f313;
	ld.shared.v2.f32 	{%f316, %f317}, [_ZZN3cub18CUB_300001_SM_10006detail6reduce18DeviceReduceKernelINS2_10policy_hubI6float2jN4cuda3std3__44plusIS5_EEE10Policy1000EN6thrust24THRUST_300001_SM_1000_NS6detail15normal_iteratorINSE_10device_ptrIKS5_EEEEjSA_S5_NS8_10__identityEEEvT0_PT3_T1_NS0_13GridEvenShareISP_EET2_T4_E12temp_storage+56];
	add.f32 	%f318, %f314, %f316;
	add.f32 	%f319, %f315, %f317;
	ld.shared.v2.f32 	{%f320, %f321}, [_ZZN3cub18CUB_300001_SM_10006detail6reduce18DeviceReduceKernelINS2_10policy_hubI6float2jN4cuda3std3__44plusIS5_EEE10Policy1000EN6thrust24THRUST_300001_SM_1000_NS6detail15normal_iteratorINSE_10device_ptrIKS5_EEEEjSA_S5_NS8_10__identityEEEvT0_PT3_T1_NS0_13GridEvenShareISP_EET2_T4_E12temp_storage+64];
	add.f32 	%f322, %f318, %f320;
	add.f32 	%f323, %f319, %f321;
	ld.shared.v2.f32 	{%f324, %f325}, [_ZZN3cub18CUB_300001_SM_10006detail6reduce18DeviceReduceKernelINS2_10policy_hubI6float2jN4cuda3std3__44plusIS5_EEE10Policy1000EN6thrust24THRUST_300001_SM_1000_NS6detail15normal_iteratorINSE_10device_ptrIKS5_EEEEjSA_S5_NS8_10__identityEEEvT0_PT3_T1_NS0_13GridEvenShareISP_EET2_T4_E12temp_storage+72];
	add.f32 	%f326, %f322, %f324;
	add.f32 	%f327, %f323, %f325;
	ld.shared.v2.f32 	{%f328, %f329}, [_ZZN3cub18CUB_300001_SM_10006detail6reduce18DeviceReduceKernelINS2_10policy_hubI6float2jN4cuda3std3__44plusIS5_EEE10Policy1000EN6thrust24THRUST_300001_SM_1000_NS6detail15normal_iteratorINSE_10device_ptrIKS5_EEEEjSA_S5_NS8_10__identityEEEvT0_PT3_T1_NS0_13GridEvenShareISP_EET2_T4_E12temp_storage+80];
	add.f32 	%f330, %f326, %f328;
	add.f32 	%f331, %f327, %f329;
	ld.shared.v2.f32 	{%f332, %f333}, [_ZZN3cub18CUB_300001_SM_10006detail6reduce18DeviceReduceKernelINS2_10policy_hubI6float2jN4cuda3std3__44plusIS5_EEE10Policy1000EN6thrust24THRUST_300001_SM_1000_NS6detail15normal_iteratorINSE_10device_ptrIKS5_EEEEjSA_S5_NS8_10__identityEEEvT0_PT3_T1_NS0_13GridEvenShareISP_EET2_T4_E12temp_storage+88];
	add.f32 	%f334, %f330, %f332;
	add.f32 	%f335, %f331, %f333;
	ld.shared.v2.f32 	{%f336, %f337}, [_ZZN3cub18CUB_300001_SM_10006detail6reduce18DeviceReduceKernelINS2_10policy_hubI6float2jN4cuda3std3__44plusIS5_EEE10Policy1000EN6thrust24THRUST_300001_SM_1000_NS6detail15normal_iteratorINSE_10device_ptrIKS5_EEEEjSA_S5_NS8_10__identityEEEvT0_PT3_T1_NS0_13GridEvenShareISP_EET2_T4_E12temp_storage+96];
	add.f32 	%f338, %f334, %f336;
	add.f32 	%f339, %f335, %f337;
	ld.shared.v2.f32 	{%f340, %f341}, [_ZZN3cub18CUB_300001_SM_10006detail6reduce18DeviceReduceKernelINS2_10policy_hubI6float2jN4cuda3std3__44plusIS5_EEE10Policy1000EN6thrust24THRUST_300001_SM_1000_NS6detail15normal_iteratorINSE_10device_ptrIKS5_EEEEjSA_S5_NS8_10__identityEEEvT0_PT3_T1_NS0_13GridEvenShareISP_EET2_T4_E12temp_storage+104];
	add.f32 	%f342, %f338, %f340;
	add.f32 	%f343, %f339, %f341;
	ld.shared.v2.f32 	{%f344, %f345}, [_ZZN3cub18CUB_300001_SM_10006detail6reduce18DeviceReduceKernelINS2_10policy_hubI6float2jN4cuda3std3__44plusIS5_EEE10Policy1000EN6thrust24THRUST_300001_SM_1000_NS6detail15normal_iteratorINSE_10device_ptrIKS5_EEEEjSA_S5_NS8_10__identityEEEvT0_PT3_T1_NS0_13GridEvenShareISP_EET2_T4_E12temp_storage+112];
	add.f32 	%f346, %f342, %f344;
	add.f32 	%f347, %f343, %f345;
	ld.shared.v2.f32 	{%f348, %f349}, [_ZZN3cub18CUB_300001_SM_10006detail6reduce18DeviceReduceKernelINS2_10policy_hubI6float2jN4cuda3std3__44plusIS5_EEE10Policy1000EN6thrust24THRUST_300001_SM_1000_NS6detail15normal_iteratorINSE_10device_ptrIKS5_EEEEjSA_S5_NS8_10__identityEEEvT0_PT3_T1_NS0_13GridEvenShareISP_EET2_T4_E12temp_storage+120];
	add.f32 	%f350, %f346, %f348;
	add.f32 	%f351, %f347, %f349;
	ld.shared.v2.f32 	{%f352, %f353}, [_ZZN3cub18CUB_300001_SM_10006detail6reduce18DeviceReduceKernelINS2_10policy_hubI6float2jN4cuda3std3__44plusIS5_EEE10Policy1000EN6thrust24THRUST_300001_SM_1000_NS6detail15normal_iteratorINSE_10device_ptrIKS5_EEEEjSA_S5_NS8_10__identityEEEvT0_PT3_T1_NS0_13GridEvenShareISP_EET2_T4_E12temp_storage+128];
	add.f32 	%f354, %f350, %f352;
	add.f32 	%f355, %f351, %f353;
	ld.shared.v2.f32 	{%f356, %f357}, [_ZZN3cub18CUB_300001_SM_10006detail6reduce18DeviceReduceKernelINS2_10policy_hubI6float2jN4cuda3std3__44plusIS5_EEE10Policy1000EN6thrust24THRUST_300001_SM_1000_NS6detail15normal_iteratorINSE_10device_ptrIKS5_EEEEjSA_S5_NS8_10__identityEEEvT0_PT3_T1_NS0_13GridEvenShareISP_EET2_T4_E12temp_storage+136];
	add.f32 	%f653, %f354, %f356;
	add.f32 	%f652, %f355, %f357;
$L__BB11_64:
	mov.u32 	%r333, %tid.x;
	setp.ne.s32 	%p65, %r333, 0;
	@%p65 bra 	$L__BB11_66;
	ld.param.u64 	%rd132, [_ZN3cub18CUB_300001_SM_10006detail6reduce18DeviceReduceKernelINS2_10policy_hubI6float2jN4cuda3std3__44plusIS5_EEE10Policy1000EN6thrust24THRUST_300001_SM_1000_NS6detail15normal_iteratorINSE_10device_ptrIKS5_EEEEjSA_S5_NS8_10__identityEEEvT0_PT3_T1_NS0_13GridEvenShareISP_EET2_T4__param_1];
	cvta.to.global.u64 	%rd129, %rd132;
	mul.wide.u32 	%rd130, %r3, 8;
	add.s64 	%rd131, %rd129, %rd130;
	st.global.v2.f32 	[%rd131], {%f653, %f652};
$L__BB11_66:
	ret;

}
	// .globl	_ZN3cub18CUB_300001_SM_10006detail6reduce28DeviceReduceSingleTileKernelINS2_10policy_hubI6float2jN4cuda3std3__44plusIS5_EEE10Policy1000EPS5_SD_iSA_S5_S5_NS8_10__identityEEEvT0_T1_T2_T3_T4_T6_
.visible .entry _ZN3cub18CUB_300001_SM_10006detail6reduce28DeviceReduceSingleTileKernelINS2_10policy_hubI6float2jN4cuda3std3__44plusIS5_EEE10Policy1000EPS5_SD_iSA_S5_S5_NS8_10__identityEEEvT0_T1_T2_T3_T4_T6_(
	.param .u64 .ptr .align 1 _ZN3cub18CUB_300001_SM_10006detail6reduce28DeviceReduceSingleTileKernelINS2_10policy_hubI6float2jN4cuda3std3__44plusIS5_EEE10Policy1000EPS5_SD_iSA_S5_S5_NS8_10__identityEEEvT0_T1_T2_T3_T4_T6__param_0,
	.param .u64 .ptr .align 1 _ZN3cub18CUB_300001_SM_10006detail6reduce28DeviceReduceSingleTileKernelINS2_10policy_hubI6float2jN4cuda3std3__44plusIS5_EEE10Policy1000EPS5_SD_iSA_S5_S5_NS8_10__identityEEEvT0_T1_T2_T3_T4_T6__param_1,
	.param .u32 _ZN3cub18CUB_300001_SM_10006detail6reduce28DeviceReduceSingleTileKernelINS2_10policy_hubI6float2jN4cuda3std3__44plusIS5_EEE10Policy1000EPS5_SD_iSA_S5_S5_NS8_10__identityEEEvT0_T1_T2_T3_T4_T6__param_2,
	.param .align 1 .b8 _ZN3cub18CUB_300001_SM_10006detail6reduce28DeviceReduceSingleTileKernelINS2_10policy_hubI6float2jN4cuda3std3__44plusIS5_EEE10Policy1000EPS5_SD_iSA_S5_S5_NS8_10__identityEEEvT0_T1_T2_T3_T4_T6__param_3[1],
	.param .align 8 .b8 _ZN3cub18CUB_300001_SM_10006detail6reduce28DeviceReduceSingleTileKernelINS2_10policy_hubI6float2jN4cuda3std3__44plusIS5_EEE10Policy1000EPS5_SD_iSA_S5_S5_NS8_10__identityEEEvT0_T1_T2_T3_T4_T6__param_4[8],
	.param .align 1 .b8 _ZN3cub18CUB_300001_SM_10006detail6reduce28DeviceReduceSingleTileKernelINS2_10policy_hubI6float2jN4cuda3std3__44plusIS5_EEE10Policy1000EPS5_SD_iSA_S5_S5_NS8_10__identityEEEvT0_T1_T2_T3_T4_T6__param_5[1]
)
.maxntid 512
.minnctapersm 1
{
	.reg .pred 	%p<59>;
	.reg .b32 	%r<294>;
	.reg .b32 	%f<434>;
	.reg .b64 	%rd<74>;
	// demoted variable
	.shared .align 8 .b8 _ZZN3cub18CUB_300001_SM_10006detail6reduce28DeviceReduceSingleTileKernelINS2_10policy_hubI6float2jN4cuda3std3__44plusIS5_EEE10Policy1000EPS5_SD_iSA_S5_S5_NS8_10__identityEEEvT0_T1_T2_T3_T4_T6_E12temp_storage[152];
	ld.param.u64 	%rd8, [_ZN3cub18CUB_300001_SM_10006detail6reduce28DeviceReduceSingleTileKernelINS2_10policy_hubI6float2jN4cuda3std3__44plusIS5_EEE10Policy1000EPS5_SD_iSA_S5_S5_NS8_10__identityEEEvT0_T1_T2_T3_T4_T6__param_0];
	ld.param.u64 	%rd9, [_ZN3cub18CUB_300001_SM_10006detail6reduce28DeviceReduceSingleTileKernelINS2_10policy_hubI6float2jN4cuda3std3__44plusIS5_EEE10Policy1000EPS5_SD_iSA_S5_S5_NS8_10__identityEEEvT0_T1_T2_T3_T4_T6__param_1];
	ld.param.u32 	%r40, [_ZN3cub18CUB_300001_SM_10006detail6reduce28DeviceReduceSingleTileKernelINS2_10policy_hubI6float2jN4cuda3std3__44plusIS5_EEE10Policy1000EPS5_SD_iSA_S5_S5_NS8_10__identityEEEvT0_T1_T2_T3_T4_T6__param_2];
	ld.param.v2.f32 	{%f95, %f96}, [_ZN3cub18CUB_300001_SM_10006detail6reduce28DeviceReduceSingleTileKernelINS2_10policy_hubI6float2jN4cuda3std3__44plusIS5_EEE10Policy1000EPS5_SD_iSA_S5_S5_NS8_10__identityEEEvT0_T1_T2_T3_T4_T6__param_4];
	cvta.to.global.u64 	%rd1, %rd9;
	setp.ne.s32 	%p1, %r40, 0;
	@%p1 bra 	$L__BB12_3;
	mov.u32 	%r280, %tid.x;
	setp.ne.s32 	%p58, %r280, 0;
	@%p58 bra 	$L__BB12_55;
	st.global.v2.f32 	[%rd1], {%f95, %f96};
	bra.uni 	$L__BB12_55;
$L__BB12_3:
	setp.gt.s32 	%p2, %r40, 3583;
	@%p2 bra 	$L__BB12_36;
	mov.u32 	%r1, %tid.x;
	setp.ge.s32 	%p19, %r1, %r40;
	mov.f32 	%f412, 0f00000000;
	mov.f32 	%f413, %f412;
	mov.u32 	%r284, %r1;
	@%p19 bra 	$L__BB12_6;
	mul.wide.u32 	%rd59, %r1, 8;
	add.s64 	%rd58, %rd8, %rd59;
	// begin inline asm
	ld.global.nc.u64 %rd57, [%rd58];
	// end inline asm
	mov.b64 	{%r144, %r145}, %rd57;
	mov.b32 	%f413, %r144;
	mov.b32 	%f412, %r145;
	add.s32 	%r284, %r1, 512;
$L__BB12_6:
	setp.ge.s32 	%p20, %r284, %r40;
	@%p20 bra 	$L__BB12_12;
	not.b32 	%r146, %r284;
	add.s32 	%r4, %r40, %r146;
	and.b32  	%r147, %r4, 1536;
	setp.eq.s32 	%p21, %r147, 1536;
	@%p21 bra 	$L__BB12_10;
	mul.wide.u32 	%rd60, %r284, 8;
	add.s64 	%rd72, %rd8, %rd60;
	shr.u32 	%r148, %r4, 9;
	add.s32 	%r149, %r148, 1;
	and.b32  	%r150, %r149, 3;
	neg.s32 	%r282, %r150;
$L__BB12_9:
	.pragma "nounroll";
	// begin inline asm
	ld.global.nc.u64 %rd61, [%rd72];
	// end inline asm
	mov.b64 	{%r151, %r152}, %rd61;
	mov.b32 	%f246, %r152;
	mov.b32 	%f247, %r151;
	add.f32 	%f413, %f413, %f247;
	add.f32 	%f412, %f412, %f246;
	add.s32 	%r284, %r284, 512;
	add.s64 	%rd72, %rd72, 4096;
	add.s32 	%r282, %r282, 1;
	setp.ne.s32 	%p22, %r282, 0;
	@%p22 bra 	$L__BB12_9;
$L__BB12_10:
	setp.lt.u32 	%p23, %r4, 1536;
	@%p23 bra 	$L__BB12_12;
$L__BB12_11:
	mul.wide.s32 	%rd71, %r284, 8;
	add.s64 	%rd64, %rd8, %rd71;
	// begin inline asm
	ld.global.nc.u64 %rd63, [%rd64];
	// end inline asm
	mov.b64 	{%r153, %r154}, %rd63;
	mov.b32 	%f248, %r154;
	mov.b32 	%f249, %r153;
	add.f32 	%f250, %f413, %f249;
	add.f32 	%f251, %f412, %f248;
	add.s64 	%rd66, %rd64, 4096;
	// begin inline asm
	ld.global.nc.u64 %rd65, [%rd66];
	// end inline asm
	mov.b64 	{%r155, %r156}, %rd65;
	mov.b32 	%f252, %r156;
	mov.b32 	%f253, %r155;
	add.f32 	%f254, %f250, %f253;
	add.f32 	%f255, %f251, %f252;
	add.s64 	%rd68, %rd64, 8192;
	// begin inline asm
	ld.global.nc.u64 %rd67, [%rd68];
	// end inline asm
	mov.b64 	{%r157, %r158}, %rd67;
	mov.b32 	%f256, %r158;
	mov.b32 	%f257, %r157;
	add.f32 	%f258, %f254, %f257;
	add.f32 	%f259, %f255, %f256;
	add.s64 	%rd70, %rd64, 12288;
	// begin inline asm
	ld.global.nc.u64 %rd69, [%rd70];
	// end inline asm
	mov.b64 	{%r159, %r160}, %rd69;
	mov.b32 	%f260, %r160;
	mov.b32 	%f261, %r159;
	add.f32 	%f413, %f258, %f261;
	add.f32 	%f412, %f259, %f260;
	add.s32 	%r284, %r284, 2048;
	setp.lt.s32 	%p24, %r284, %r40;
	@%p24 bra 	$L__BB12_11;
$L__BB12_12:
	setp.lt.s32 	%p25, %r40, 512;
	@%p25 bra 	$L__BB12_18;
	// begin inline asm
	mov.u32 %r224, %laneid;
	// end inline asm
	mov.b32 	%r226, %f413;
	mov.b32 	%r232, 1;
	mov.b32 	%r273, 31;
	mov.b32 	%r274, -1;
	// begin inline asm
	shfl.sync.down.b32 %r225, %r226, %r232, %r273, %r274;
	// end inline asm
	mov.b32 	%r231, %f412;
	// begin inline asm
	shfl.sync.down.b32 %r230, %r231, %r232, %r273, %r274;
	// end inline asm
	setp.gt.s32 	%p50, %r224, 30;
	mov.b32 	%f320, %r230;
	mov.b32 	%f321, %r225;
	add.f32 	%f322, %f413, %f321;
	add.f32 	%f323, %f412, %f320;
	selp.f32 	%f324, %f412, %f323, %p50;
	selp.f32 	%f325, %f413, %f322, %p50;
	mov.b32 	%r236, %f325;
	mov.b32 	%r242, 2;
	// begin inline asm
	shfl.sync.down.b32 %r235, %r236, %r242, %r273, %r274;
	// end inline asm
	mov.b32 	%r241, %f324;
	// begin inline asm
	shfl.sync.down.b32 %r240, %r241, %r242, %r273, %r274;
	// end inline asm
	setp.gt.s32 	%p51, %r224, 29;
	mov.b32 	%f326, %r240;
	mov.b32 	%f327, %r235;
	add.f32 	%f328, %f325, %f327;
	add.f32 	%f329, %f324, %f326;
	selp.f32 	%f330, %f324, %f329, %p51;
	selp.f32 	%f331, %f325, %f328, %p51;
	mov.b32 	%r246, %f331;
	mov.b32 	%r252, 4;
	// begin inline asm
	shfl.sync.down.b32 %r245, %r246, %r252, %r273, %r274;
	// end inline asm
	mov.b32 	%r251, %f330;
	// begin inline asm
	shfl.sync.down.b32 %r250, %r251, %r252, %r273, %r274;
	// end inline asm
	setp.gt.s32 	%p52, %r224, 27;
	mov.b32 	%f332, %r250;
	mov.b32 	%f333, %r245;
	add.f32 	%f334, %f331, %f333;
	add.f32 	%f335, %f330, %f332;
	selp.f32 	%f336, %f330, %f335, %p52;
	selp.f32 	%f337, %f331, %f334, %p52;
	mov.b32 	%r256, %f337;
	mov.b32 	%r262, 8;
	// begin inline asm
	shfl.sync.down.b32 %r255, %r256, %r262, %r273, %r274;
	// end inline asm
	mov.b32 	%r261, %f336;
	// begin inline asm
	shfl.sync.down.b32 %r260, %r261, %r262, %r273, %r274;
	// end inline asm
	setp.gt.s32 	%p53, %r224, 23;
	mov.b32 	%f338, %r260;
	mov.b32 	%f339, %r255;
	add.f32 	%f19, %f337, %f339;
	add.f32 	%f20, %f336, %f338;
	selp.f32 	%f432, %f336, %f20, %p53;
	selp.f32 	%f433, %f337, %f19, %p53;
	mov.b32 	%r266, %f433;
	mov.b32 	%r272, 16;
	// begin inline asm
	shfl.sync.down.b32 %r265, %r266, %r272, %r273, %r274;
	// end inline asm
	mov.b32 	%r271, %f432;
	// begin inline asm
	shfl.sync.down.b32 %r270, %r271, %r272, %r273, %r274;
	// end inline asm
	setp.gt.s32 	%p54, %r224, 15;
	@%p54 bra 	$L__BB12_16;
	mov.b32 	%f340, %r270;
	mov.b32 	%f341, %r265;
	add.f32 	%f433, %f19, %f341;
	add.f32 	%f432, %f20, %f340;
	setp.ne.s32 	%p55, %r224, 0;
	@%p55 bra 	$L__BB12_16;
	shr.u32 	%r275, %r1, 2;
	and.b32  	%r276, %r275, 248;
	mov.u32 	%r277, _ZZN3cub18CUB_300001_SM_10006detail6reduce28DeviceReduceSingleTileKernelINS2_10policy_hubI6float2jN4cuda3std3__44plusIS5_EEE10Policy1000EPS5_SD_iSA_S5_S5_NS8_10__identityEEEvT0_T1_T2_T3_T4_T6_E12temp_storage;
	add.s32 	%r278, %r277, %r276;
	st.shared.v2.f32 	[%r278+16], {%f433, %f432};
$L__BB12_16:
	bar.sync 	0;
	setp.ne.s32 	%p56, %r1, 0;
	@%p56 bra 	$L__BB12_53;
	ld.shared.v2.f32 	{%f342, %f343}, [_ZZN3cub18CUB_300001_SM_10006detail6reduce28DeviceReduceSingleTileKernelINS2_10policy_hubI6float2jN4cuda3std3__44plusIS5_EEE10Policy1000EPS5_SD_iSA_S5_S5_NS8_10__identityEEEvT0_T1_T2_T3_T4_T6_E12temp_storage+24];
	add.f32 	%f344, %f433, %f342;
	add.f32 	%f345, %f432, %f343;
	ld.shared.v2.f32 	{%f346, %f347}, [_ZZN3cub18CUB_300001_SM_10006detail6reduce28DeviceReduceSingleTileKernelINS2_10policy_hubI6float2jN4cuda3std3__44plusIS5_EEE10Policy1000EPS5_SD_iSA_S5_S5_NS8_10__identityEEEvT0_T1_T2_T3_T4_T6_E12temp_storage+32];
	add.f32 	%f348, %f344, %f346;
	add.f32 	%f349, %f345, %f347;
	ld.shared.v2.f32 	{%f350, %f351}, [_ZZN3cub18CUB_300001_SM_10006detail6reduce28DeviceReduceSingleTileKernelINS2_10policy_hubI6float2jN4cuda3std3__44plusIS5_EEE10Policy1000EPS5_SD_iSA_S5_S5_NS8_10__identityEEEvT0_T1_T2_T3_T4_T6_E12temp_storage+40];
	add.f32 	%f352, %f348, %f350;
	add.f32 	%f353, %f349, %f351;
	ld.shared.v2.f32 	{%f354, %f355}, [_ZZN3cub18CUB_300001_SM_10006detail6reduce28DeviceReduceSingleTileKernelINS2_10policy_hubI6float2jN4cuda3std3__44plusIS5_EEE10Policy1000EPS5_SD_iSA_S5_S5_NS8_10__identityEEEvT0_T1_T2_T3_T4_T6_E12temp_storage+48];
	add.f32 	%f356, %f352, %f354;
	add.f32 	%f357, %f353, %f355;
	ld.shared.v2.f32 	{%f358, %f359}, [_ZZN3cub18CUB_300001_SM_10006detail6reduce28DeviceReduceSingleTileKernelINS2_10policy_hubI6float2jN4cuda3std3__44plusIS5_EEE10Policy1000EPS5_SD_iSA_S5_S5_NS8_10__identityEEEvT0_T1_T2_T3_T4_T6_E12temp_storage+56];
	add.f32 	%f360, %f356, %f358;
	add.f32 	%f361, %f357, %f359;
	ld.shared.v2.f32 	{%f362, %f363}, [_ZZN3cub18CUB_300001_SM_10006detail6reduce28DeviceReduceSingleTileKernelINS2_10policy_hubI6float2jN4cuda3std3__44plusIS5_EEE10Policy1000EPS5_SD_iSA_S5_S5_NS8_10__identityEEEvT0_T1_T2_T3_T4_T6_E12temp_storage+64];
	add.f32 	%f364, %f360, %f362;
	add.f32 	%f365, %f361, %f363;
	ld.shared.v2.f32 	{%f366, %f367}, [_ZZN3cub18CUB_300001_SM_10006detail6reduce28DeviceReduceSingleTileKernelINS2_10policy_hubI6float2jN4cuda3std3__44plusIS5_EEE10Policy1000EPS5_SD_iSA_S5_S5_NS8_10__identityEEEvT0_T1_T2_T3_T4_T6_E12temp_storage+72];
	add.f32 	%f368, %f364, %f366;
	add.f32 	%f369, %f365, %f367;
	ld.shared.v2.f32 	{%f370, %f371}, [_ZZN3cub18CUB_300001_SM_10006detail6reduce28DeviceReduceSingleTileKernelINS2_10policy_hubI6float2jN4cuda3std3__44plusIS5_EEE10Policy1000EPS5_SD_iSA_S5_S5_NS8_10__identityEEEvT0_T1_T2_T3_T4_T6_E12temp_storage+80];
	add.f32 	%f372, %f368, %f370;
	add.f32 	%f373, %f369, %f371;
	ld.shared.v2.f32 	{%f374, %f375}, [_ZZN3cub18CUB_300001_SM_10006detail6reduce28DeviceReduceSingleTileKernelINS2_10policy_hubI6float2jN4cuda3std3__44plusIS5_EEE10Policy1000EPS5_SD_iSA_S5_S5_NS8_10__identityEEEvT0_T1_T2_T3_T4_T6_E12temp_storage+88];
	add.f32 	%f376, %f372, %f374;
	add.f32 	%f377, %f373, %f375;
	ld.shared.v2.f32 	{%f378, %f379}, [_ZZN3cub18CUB_300001_SM_10006detail6reduce28DeviceReduceSingleTileKernelINS2_10policy_hubI6float2jN4cuda3std3__44plusIS5_EEE10Policy1000EPS5_SD_iSA_S5_S5_NS8_10__identityEEEvT0_T1_T2_T3_T4_T6_E12temp_storage+96];
	add.f32 	%f380, %f376, %f378;
	add.f32 	%f381, %f377, %f379;
	ld.shared.v2.f32 	{%f382, %f383}, [_ZZN3cub18CUB_300001_SM_10006detail6reduce28DeviceReduceSingleTileKernelINS2_10policy_hubI6float2jN4cuda3std3__44plusIS5_EEE10Policy1000EPS5_SD_iSA_S5_S5_NS8_10__identityEEEvT0_T1_T2_T3_T4_T6_E12temp_storage+104];
	add.f32 	%f384, %f380, %f382;
	add.f32 	%f385, %f381, %f383;
	ld.shared.v2.f32 	{%f386, %f387}, [_ZZN3cub18CUB_300001_SM_10006detail6reduce28DeviceReduceSingleTileKernelINS2_10policy_hubI6float2jN4cuda3std3__44plusIS5_EEE10Policy1000EPS5_SD_iSA_S5_S5_NS8_10__identityEEEvT0_T1_T2_T3_T4_T6_E12temp_storage+112];
	add.f32 	%f388, %f384, %f386;
	add.f32 	%f389, %f385, %f387;
	ld.shared.v2.f32 	{%f390, %f391}, [_ZZN3cub18CUB_300001_SM_10006detail6reduce28DeviceReduceSingleTileKernelINS2_10policy_hubI6float2jN4cuda3std3__44plusIS5_EEE10Policy1000EPS5_SD_iSA_S5_S5_NS8_10__identityEEEvT0_T1_T2_T3_T4_T6_E12temp_storage+120];
	add.f32 	%f392, %f388, %f390;
	add.f32 	%f393, %f389, %f391;
	ld.shared.v2.f32 	{%f394, %f395}, [_ZZN3cub18CUB_300001_SM_10006detail6reduce28DeviceReduceSingleTileKernelINS2_10policy_hubI6float2jN4cuda3std3__44plusIS5_EEE10Policy1000EPS5_SD_iSA_S5_S5_NS8_10__identityEEEvT0_T1_T2_T3_T4_T6_E12temp_storage+128];
	add.f32 	%f396, %f392, %f394;
	add.f32 	%f397, %f393, %f395;
	ld.shared.v2.f32 	{%f398, %f399}, [_ZZN3cub18CUB_300001_SM_10006detail6reduce28DeviceReduceSingleTileKernelINS2_10policy_hubI6float2jN4cuda3std3__44plusIS5_EEE10Policy1000EPS5_SD_iSA_S5_S5_NS8_10__identityEEEvT0_T1_T2_T3_T4_T6_E12temp_storage+136];
	add.f32 	%f433, %f396, %f398;
	add.f32 	%f432, %f397, %f399;
	bra.uni 	$L__BB12_53;
$L__BB12_18:
	// begin inline asm
	mov.u32 %r161, %laneid;
	// end inline asm
	and.b32  	%r212, %r1, 992;
	add.s32 	%r213, %r212, 32;
	setp.gt.s32 	%p26, %r213, %r40;
	not.b32 	%r214, %r212;
	add.s32 	%r215, %r40, %r214;
	selp.b32 	%r210, %r215, 31, %p26;
	mov.b32 	%r163, %f413;
	mov.b32 	%r169, 1;
	mov.b32 	%r211, -1;
	// begin inline asm
	shfl.sync.down.b32 %r162, %r163, %r169, %r210, %r211;
	// end inline asm
	mov.b32 	%r168, %f412;
	// begin inline asm
	shfl.sync.down.b32 %r167, %r168, %r169, %r210, %r211;
	// end inline asm
	setp.lt.s32 	%p27, %r161, %r210;
	mov.b32 	%f262, %r167;
	mov.b32 	%f263, %r162;
	add.f32 	%f264, %f413, %f263;
	add.f32 	%f265, %f412, %f262;
	selp.f32 	%f266, %f264, %f413, %p27;
	selp.f32 	%f267, %f265, %f412, %p27;
	mov.b32 	%r173, %f266;
	mov.b32 	%r179, 2;
	// begin inline asm
	shfl.sync.down.b32 %r172, %r173, %r179, %r210, %r211;
	// end inline asm
	mov.b32 	%r178, %f267;
	// begin inline asm
	shfl.sync.down.b32 %r177, %r178, %r179, %r210, %r211;
	// end inline asm
	add.s32 	%r216, %r161, 2;
	setp.gt.s32 	%p28, %r216, %r210;
	mov.b32 	%f268, %r177;
	mov.b32 	%f269, %r172;
	add.f32 	%f270, %f266, %f269;
	add.f32 	%f271, %f267, %f268;
	selp.f32 	%f272, %f266, %f270, %p28;
	selp.f32 	%f273, %f267, %f271, %p28;
	mov.b32 	%r183, %f272;
	mov.b32 	%r189, 4;
	// begin inline asm
	shfl.sync.down.b32 %r182, %r183, %r189, %r210, %r211;
	// end inline asm
	mov.b32 	%r188, %f273;
	// begin inline asm
	shfl.sync.down.b32 %r187, %r188, %r189, %r210, %r211;
	// end inline asm
	add.s32 	%r217, %r161, 4;
	setp.gt.s32 	%p29, %r217, %r210;
	mov.b32 	%f274, %r187;
	mov.b32 	%f275, %r182;
	add.f32 	%f276, %f272, %f275;
	add.f32 	%f277, %f273, %f274;
	selp.f32 	%f278, %f272, %f276, %p29;
	selp.f32 	%f279, %f273, %f277, %p29;
	mov.b32 	%r193, %f278;
	mov.b32 	%r199, 8;
	// begin inline asm
	shfl.sync.down.b32 %r192, %r193, %r199, %r210, %r211;
	// end inline asm
	mov.b32 	%r198, %f279;
	// begin inline asm
	shfl.sync.down.b32 %r197, %r198, %r199, %r210, %r211;
	// end inline asm
	add.s32 	%r218, %r161, 8;
	setp.gt.s32 	%p30, %r218, %r210;
	mov.b32 	%f280, %r197;
	mov.b32 	%f281, %r192;
	add.f32 	%f282, %f278, %f281;
	add.f32 	%f283, %f279, %f280;
	selp.f32 	%f284, %f278, %f282, %p30;
	selp.f32 	%f285, %f279, %f283, %p30;
	mov.b32 	%r203, %f284;
	mov.b32 	%r209, 16;
	// begin inline asm
	shfl.sync.down.b32 %r202, %r203, %r209, %r210, %r211;
	// end inline asm
	mov.b32 	%r208, %f285;
	// begin inline asm
	shfl.sync.down.b32 %r207, %r208, %r209, %r210, %r211;
	// end inline asm
	add.s32 	%r219, %r161, 16;
	setp.gt.s32 	%p31, %r219, %r210;
	mov.b32 	%f286, %r207;
	mov.b32 	%f287, %r202;
	add.f32 	%f288, %f284, %f287;
	add.f32 	%f289, %f285, %f286;
	selp.f32 	%f433, %f284, %f288, %p31;
	selp.f32 	%f432, %f285, %f289, %p31;
	setp.ne.s32 	%p32, %r161, 0;
	@%p32 bra 	$L__BB12_20;
	shr.u32 	%r220, %r1, 2;
	and.b32  	%r221, %r220, 248;
	mov.u32 	%r222, _ZZN3cub18CUB_300001_SM_10006detail6reduce28DeviceReduceSingleTileKernelINS2_10policy_hubI6float2jN4cuda3std3__44plusIS5_EEE10Policy1000EPS5_SD_iSA_S5_S5_NS8_10__identityEEEvT0_T1_T2_T3_T4_T6_E12temp_storage;
	add.s32 	%r223, %r222, %r221;
	st.shared.v2.f32 	[%r223+16], {%f433, %f432};
$L__BB12_20:
	bar.sync 	0;
	setp.ne.s32 	%p33, %r1, 0;
	setp.lt.s32 	%p34, %r40, 33;
	or.pred  	%p35, %p33, %p34;
	@%p35 bra 	$L__BB12_53;
	ld.shared.v2.f32 	{%f290, %f291}, [_ZZN3cub18CUB_300001_SM_10006detail6reduce28DeviceReduceSingleTileKernelINS2_10policy_hubI6float2jN4cuda3std3__44plusIS5_EEE10Policy1000EPS5_SD_iSA_S5_S5_NS8_10__identityEEEvT0_T1_T2_T3_T4_T6_E12temp_storage+24];
	add.f32 	%f433, %f433, %f290;
	add.f32 	%f432, %f432, %f291;
	setp.lt.u32 	%p36, %r40, 65;
	@%p36 bra 	$L__BB12_53;
	ld.shared.v2.f32 	{%f292, %f293}, [_ZZN3cub18CUB_300001_SM_10006detail6reduce28DeviceReduceSingleTileKernelINS2_10policy_hubI6float2jN4cuda3std3__44plusIS5_EEE10Policy1000EPS5_SD_iSA_S5_S5_NS8_10__identityEEEvT0_T1_T2_T3_T4_T6_E12temp_storage+32];
	add.f32 	%f433, %f433, %f292;
	add.f32 	%f432, %f432, %f293;
	setp.lt.u32 	%p37, %r40, 97;
	@%p37 bra 	$L__BB12_53;
	ld.shared.v2.f32 	{%f294, %f295}, [_ZZN3cub18CUB_300001_SM_10006detail6reduce28DeviceReduceSingleTileKernelINS2_10policy_hubI6float2jN4cuda3std3__44plusIS5_EEE10Policy1000EPS5_SD_iSA_S5_S5_NS8_10__identityEEEvT0_T1_T2_T3_T4_T6_E12temp_storage+40];
	add.f32 	%f433, %f433, %f294;
	add.f32 	%f432, %f432, %f295;
	setp.lt.u32 	%p38, %r40, 129;
	@%p38 bra 	$L__BB12_53;
	ld.shared.v2.f32 	{%f296, %f297}, [_ZZN3cub18CUB_300001_SM_10006detail6reduce28DeviceReduceSingleTileKernelINS2_10policy_hubI6float2jN4cuda3std3__44plusIS5_EEE10Policy1000EPS5_SD_iSA_S5_S5_NS8_10__identityEEEvT0_T1_T2_T3_T4_T6_E12temp_storage+48];
	add.f32 	%f433, %f433, %f296;
	add.f32 	%f432, %f432, %f297;
	setp.lt.u32 	%p39, %r40, 161;
	@%p39 bra 	$L__BB12_53;
	ld.shared.v2.f32 	{%f298, %f299}, [_ZZN3cub18CUB_300001_SM_10006detail6reduce28DeviceReduceSingleTileKernelINS2_10policy_hubI6float2jN4cuda3std3__44plusIS5_EEE10Policy1000EPS5_SD_iSA_S5_S5_NS8_10__identityEEEvT0_T1_T2_T3_T4_T6_E12temp_storage+56];
	add.f32 	%f433, %f433, %f298;
	add.f32 	%f432, %f432, %f299;
	setp.lt.u32 	%p40, %r40, 193;
	@%p40 bra 	$L__BB12_53;
	ld.shared.v2.f32 	{%f300, %f301}, [_ZZN3cub18CUB_300001_SM_10006detail6reduce28DeviceReduceSingleTileKernelINS2_10policy_hubI6float2jN4cuda3std3__44plusIS5_EEE10Policy1000EPS5_SD_iSA_S5_S5_NS8_10__identityEEEvT0_T1_T2_T3_T4_T6_E12temp_storage+64];
	add.f32 	%f433, %f433, %f300;
	add.f32 	%f432, %f432, %f301;
	setp.lt.u32 	%p41, %r40, 225;
	@%p41 bra 	$L__BB12_53;
	ld.shared.v2.f32 	{%f302, %f303}, [_ZZN3cub18CUB_300001_SM_10006detail6reduce28DeviceReduceSingleTileKernelINS2_10policy_hubI6float2jN4cuda3std3__44plusIS5_EEE10Policy1000EPS5_SD_iSA_S5_S5_NS8_10__identityEEEvT0_T1_T2_T3_T4_T6_E12temp_storage+72];
	add.f32 	%f433, %f433, %f302;
	add.f32 	%f432, %f432, %f303;
	setp.lt.u32 	%p42, %r40, 257;
	@%p42 bra 	$L__BB12_53;
	ld.shared.v2.f32 	{%f304, %f305}, [_ZZN3cub18CUB_300001_SM_10006detail6reduce28DeviceReduceSingleTileKernelINS2_10policy_hubI6float2jN4cuda3std3__44plusIS5_EEE10Policy1000EPS5_SD_iSA_S5_S5_NS8_10__identityEEEvT0_T1_T2_T3_T4_T6_E12temp_storage+80];
	add.f32 	%f433, %f433, %f304;
	add.f32 	%f432, %f432, %f305;
	setp.lt.u32 	%p43, %r40, 289;
	@%p43 bra 	$L__BB12_53;
	ld.shared.v2.f32 	{%f306, %f307}, [_ZZN3cub18CUB_300001_SM_10006detail6reduce28DeviceReduceSingleTileKernelINS2_10policy_hubI6float2jN4cuda3std3__44plusIS5_EEE10Policy1000EPS5_SD_iSA_S5_S5_NS8_10__identityEEEvT0_T1_T2_T3_T4_T6_E12temp_storage+88];
	add.f32 	%f433, %f433, %f306;
	add.f32 	%f432, %f432, %f307;
	setp.lt.u32 	%p44, %r40, 321;
	@%p44 bra 	$L__BB12_53;
	ld.shared.v2.f32 	{%f308, %f309}, [_ZZN3cub18CUB_300001_SM_10006detail6reduce28DeviceReduceSingleTileKernelINS2_10policy_hubI6float2jN4cuda3std3__44plusIS5_EEE10Policy1000EPS5_SD_iSA_S5_S5_NS8_10__identityEEEvT0_T1_T2_T3_T4_T6_E12temp_storage+96];
	add.f32 	%f433, %f433, %f308;
	add.f32 	%f432, %f432, %f309;
	setp.lt.u32 	%p45, %r40, 353;
	@%p45 bra 	$L__BB12_53;
	ld.shared.v2.f32 	{%f310, %f311}, [_ZZN3cub18CUB_300001_SM_10006detail6reduce28DeviceReduceSingleTileKernelINS2_10policy_hubI6float2jN4cuda3std3__44plusIS5_EEE10Policy1000EPS5_SD_iSA_S5_S5_NS8_10__identityEEEvT0_T1_T2_T3_T4_T6_E12temp_storage+104];
	add.f32 	%f433, %f433, %f310;
	add.f32 	%f432, %f432, %f311;
	setp.lt.u32 	%p46, %r40, 385;
	@%p46 bra 	$L__BB12_53;
	ld.shared.v2.f32 	{%f312, %f313}, [_ZZN3cub18CUB_300001_SM_10006detail6reduce28DeviceReduceSingleTileKernelINS2_10policy_hubI6float2jN4cuda3std3__44plusIS5_EEE10Policy1000EPS5_SD_iSA_S5_S5_NS8_10__identityEEEvT0_T1_T2_T3_T4_T6_E12temp_storage+112];
	add.f32 	%f433, %f433, %f312;
	add.f32 	%f432, %f432, %f313;
	setp.lt.u32 	%p47, %r40, 417;
	@%p47 bra 	$L__BB12_53;
	ld.shared.v2.f32 	{%f314, %f315}, [_ZZN3cub18CUB_300001_SM_10006detail6reduce28DeviceReduceSingleTileKernelINS2_10policy_hubI6float2jN4cuda3std3__44plusIS5_EEE10Policy1000EPS5_SD_iSA_S5_S5_NS8_10__identityEEEvT0_T1_T2_T3_T4_T6_E12temp_storage+120];
	add.f32 	%f433, %f433, %f314;
	add.f32 	%f432, %f432, %f315;
	setp.lt.u32 	%p48, %r40, 449;
	@%p48 bra 	$L__BB12_53;
	ld.shared.v2.f32 	{%f316, %f317}, [_ZZN3cub18CUB_300001_SM_10006detail6reduce28DeviceReduceSingleTileKernelINS2_10policy_hubI6float2jN4cuda3std3__44plusIS5_EEE10Policy1000EPS5_SD_iSA_S5_S5_NS8_10__identityEEEvT0_T1_T2_T3_T4_T6_E12temp_storage+128];
	add.f32 	%f433, %f433, %f316;
	add.f32 	%f432, %f432, %f317;
	setp.lt.u32 	%p49, %r40, 481;
	@%p49 bra 	$L__BB12_53;
	ld.shared.v2.f32 	{%f318, %f319}, [_ZZN3cub18CUB_300001_SM_10006detail6reduce28DeviceReduceSingleTileKernelINS2_10policy_hubI6float2jN4cuda3std3__44plusIS5_EEE10Policy1000EPS5_SD_iSA_S5_S5_NS8_10__identityEEEvT0_T1_T2_T3_T4_T6_E12temp_storage+136];
	add.f32 	%f433, %f433, %f318;
	add.f32 	%f432, %f432, %f319;
	bra.uni 	$L__BB12_53;
$L__BB12_36:
	mov.u32 	%r16, %tid.x;
	mul.wide.u32 	%rd24, %r16, 8;
	add.s64 	%rd11, %rd8, %rd24;
	// begin inline asm
	ld.global.nc.u64 %rd10, [%rd11];
	// end inline asm
	mov.b64 	{%r42, %r43}, %rd10;
	mov.b32 	%f97, %r43;
	mov.b32 	%f98, %r42;
	add.s64 	%rd13, %rd11, 4096;
	// begin inline asm
	ld.global.nc.u64 %rd12, [%rd13];
	// end inline asm
	mov.b64 	{%r44, %r45}, %rd12;
	mov.b32 	%f99, %r45;
	mov.b32 	%f100, %r44;
	add.s64 	%rd15, %rd11, 8192;
	// begin inline asm
	ld.global.nc.u64 %rd14, [%rd15];
	// end inline asm
	mov.b64 	{%r46, %r47}, %rd14;
	mov.b32 	%f101, %r47;
	mov.b32 	%f102, %r46;
	add.s64 	%rd17, %rd11, 12288;
	// begin inline asm
	ld.global.nc.u64 %rd16, [%rd17];
	// end inline asm
	mov.b64 	{%r48, %r49}, %rd16;
	mov.b32 	%f103, %r49;
	mov.b32 	%f104, %r48;
	add.s64 	%rd19, %rd11, 16384;
	// begin inline asm
	ld.global.nc.u64 %rd18, [%rd19];
	// end inline asm
	mov.b64 	{%r50, %r51}, %rd18;
	mov.b32 	%f105, %r51;
	mov.b32 	%f106, %r50;
	add.s64 	%rd21, %rd11, 20480;
	// begin inline asm
	ld.global.nc.u64 %rd20, [%rd21];
	// end inline asm
	mov.b64 	{%r52, %r53}, %rd20;
	mov.b32 	%f107, %r53;
	mov.b32 	%f108, %r52;
	add.s64 	%rd23, %rd11, 24576;
	// begin inline asm
	ld.global.nc.u64 %rd22, [%rd23];
	// end inline asm
	mov.b64 	{%r54, %r55}, %rd22;
	mov.b32 	%f109, %r55;
	mov.b32 	%f110, %r54;
	add.f32 	%f111, %f98, %f100;
	add.f32 	%f112, %f97, %f99;
	add.f32 	%f113, %f111, %f102;
	add.f32 	%f114, %f112, %f101;
	add.f32 	%f115, %f113, %f104;
	add.f32 	%f116, %f114, %f103;
	add.f32 	%f117, %f115, %f106;
	add.f32 	%f118, %f116, %f105;
	add.f32 	%f119, %f117, %f108;
	add.f32 	%f120, %f118, %f107;
	add.f32 	%f429, %f119, %f110;
	add.f32 	%f428, %f120, %f109;
	setp.lt.u32 	%p3, %r40, 7168;
	mov.b32 	%r287, 3584;
	@%p3 bra 	$L__BB12_40;
	add.s32 	%r17, %r40, -3584;
	mov.b32 	%r287, 3584;
$L__BB12_38:
	add.s32 	%r57, %r287, %r16;
	mul.wide.u32 	%rd39, %r57, 8;
	add.s64 	%rd26, %rd8, %rd39;
	// begin inline asm
	ld.global.nc.u64 %rd25, [%rd26];
	// end inline asm
	mov.b64 	{%r58, %r59}, %rd25;
	mov.b32 	%f121, %r59;
	mov.b32 	%f122, %r58;
	add.s64 	%rd28, %rd26, 4096;
	// begin inline asm
	ld.global.nc.u64 %rd27, [%rd28];
	// end inline asm
	mov.b64 	{%r60, %r61}, %rd27;
	mov.b32 	%f123, %r61;
	mov.b32 	%f124, %r60;
	add.s64 	%rd30, %rd26, 8192;
	// begin inline asm
	ld.global.nc.u64 %rd29, [%rd30];
	// end inline asm
	mov.b64 	{%r62, %r63}, %rd29;
	mov.b32 	%f125, %r63;
	mov.b32 	%f126, %r62;
	add.s64 	%rd32, %rd26, 12288;
	// begin inline asm
	ld.global.nc.u64 %rd31, [%rd32];
	// end inline asm
	mov.b64 	{%r64, %r65}, %rd31;
	mov.b32 	%f127, %r65;
	mov.b32 	%f128, %r64;
	add.s64 	%rd34, %rd26, 16384;
	// begin inline asm
	ld.global.nc.u64 %rd33, [%rd34];
	// end inline asm
	mov.b64 	{%r66, %r67}, %rd33;
	mov.b32 	%f129, %r67;
	mov.b32 	%f130, %r66;
	add.s64 	%rd36, %rd26, 20480;
	// begin inline asm
	ld.global.nc.u64 %rd35, [%rd36];
	// end inline asm
	mov.b64 	{%r68, %r69}, %rd35;
	mov.b32 	%f131, %r69;
	mov.b32 	%f132, %r68;
	add.s64 	%rd38, %rd26, 24576;
	// begin inline asm
	ld.global.nc.u64 %rd37, [%rd38];
	// end inline asm
	mov.b64 	{%r70, %r71}, %rd37;
	mov.b32 	%f133, %r71;
	mov.b32 	%f134, %r70;
	add.f32 	%f135, %f429, %f122;
	add.f32 	%f136, %f428, %f121;
	add.f32 	%f137, %f135, %f124;
	add.f32 	%f138, %f136, %f123;
	add.f32 	%f139, %f137, %f126;
	add.f32 	%f140, %f138, %f125;
	add.f32 	%f141, %f139, %f128;
	add.f32 	%f142, %f140, %f127;
	add.f32 	%f143, %f141, %f130;
	add.f32 	%f144, %f142, %f129;
	add.f32 	%f145, %f143, %f132;
	add.f32 	%f146, %f144, %f131;
	add.f32 	%f429, %f145, %f134;
	add.f32 	%f428, %f146, %f133;
	sub.s32 	%r72, %r40, %r287;
	setp.lt.s32 	%p4, %r72, 3584;
	@%p4 bra 	$L__BB12_48;
	add.s32 	%r287, %r287, 3584;
	setp.le.s32 	%p5, %r287, %r17;
	@%p5 bra 	$L__BB12_38;
$L__BB12_40:
	setp.le.s32 	%p6, %r40, %r287;
	@%p6 bra 	$L__BB12_48;
	sub.s32 	%r21, %r40, %r287;
	setp.ge.s32 	%p7, %r16, %r21;
	@%p7 bra 	$L__BB12_48;
	not.b32 	%r73, %r16;
	add.s32 	%r74, %r40, %r73;
	sub.s32 	%r22, %r74, %r287;
	and.b32  	%r75, %r22, 1536;
	setp.eq.s32 	%p8, %r75, 1536;
	mov.u32 	%r291, %r16;
	@%p8 bra 	$L__BB12_45;
	add.s32 	%r289, %r16, %r287;
	shr.u32 	%r76, %r22, 9;
	add.s32 	%r77, %r76, 1;
	and.b32  	%r78, %r77, 3;
	neg.s32 	%r288, %r78;
	mov.u32 	%r291, %r16;
$L__BB12_44:
	.pragma "nounroll";
	mul.wide.u32 	%rd42, %r289, 8;
	add.s64 	%rd41, %rd8, %rd42;
	// begin inline asm
	ld.global.nc.u64 %rd40, [%rd41];
	// end inline asm
	mov.b64 	{%r79, %r80}, %rd40;
	mov.b32 	%f148, %r80;
	mov.b32 	%f149, %r79;
	add.f32 	%f429, %f429, %f149;
	add.f32 	%f428, %f428, %f148;
	add.s32 	%r291, %r291, 512;
	add.s32 	%r289, %r289, 512;
	add.s32 	%r288, %r288, 1;
	setp.ne.s32 	%p9, %r288, 0;
	@%p9 bra 	$L__BB12_44;
$L__BB12_45:
	setp.lt.u32 	%p10, %r22, 1536;
	@%p10 bra 	$L__BB12_48;
	cvt.u64.u32 	%rd43, %r291;
	cvt.u64.u32 	%rd44, %r287;
	add.s64 	%rd45, %rd43, %rd44;
	shl.b64 	%rd46, %rd45, 3;
	add.s64 	%rd47, %rd46, %rd8;
	add.s64 	%rd73, %rd47, 8192;
	add.s32 	%r292, %r291, %r287;
$L__BB12_47:
	mul.wide.u32 	%rd56, %r292, 8;
	add.s64 	%rd49, %rd8, %rd56;
	// begin inline asm
	ld.global.nc.u64 %rd48, [%rd49];
	// end inline asm
	mov.b64 	{%r81, %r82}, %rd48;
	mov.b32 	%f150, %r82;
	mov.b32 	%f151, %r81;
	add.f32 	%f152, %f429, %f151;
	add.f32 	%f153, %f428, %f150;
	add.s64 	%rd51, %rd73, -4096;
	// begin inline asm
	ld.global.nc.u64 %rd50, [%rd51];
	// end inline asm
	mov.b64 	{%r83, %r84}, %rd50;
	mov.b32 	%f154, %r84;
	mov.b32 	%f155, %r83;
	add.f32 	%f156, %f152, %f155;
	add.f32 	%f157, %f153, %f154;
	// begin inline asm
	ld.global.nc.u64 %rd52, [%rd73];
	// end inline asm
	mov.b64 	{%r85, %r86}, %rd52;
	mov.b32 	%f158, %r86;
	mov.b32 	%f159, %r85;
	add.f32 	%f160, %f156, %f159;
	add.f32 	%f161, %f157, %f158;
	add.s64 	%rd55, %rd73, 4096;
	// begin inline asm
	ld.global.nc.u64 %rd54, [%rd55];
	// end inline asm
	mov.b64 	{%r87, %r88}, %rd54;
	mov.b32 	%f162, %r88;
	mov.b32 	%f163, %r87;
	add.f32 	%f429, %f160, %f163;
	add.f32 	%f428, %f161, %f162;
	add.s32 	%r291, %r291, 2048;
	add.s64 	%rd73, %rd73, 16384;
	add.s32 	%r292, %r292, 2048;
	setp.lt.s32 	%p11, %r291, %r21;
	@%p11 bra 	$L__BB12_47;
$L__BB12_48:
	// begin inline asm
	mov.u32 %r89, %laneid;
	// end inline asm
	mov.b32 	%r91, %f429;
	mov.b32 	%r97, 1;
	mov.b32 	%r138, 31;
	mov.b32 	%r139, -1;
	// begin inline asm
	shfl.sync.down.b32 %r90, %r91, %r97, %r138, %r139;
	// end inline asm
	mov.b32 	%r96, %f428;
	// begin inline asm
	shfl.sync.down.b32 %r95, %r96, %r97, %r138, %r139;
	// end inline asm
	setp.gt.s32 	%p12, %r89, 30;
	mov.b32 	%f164, %r95;
	mov.b32 	%f165, %r90;
	add.f32 	%f166, %f429, %f165;
	add.f32 	%f167, %f428, %f164;
	selp.f32 	%f168, %f429, %f166, %p12;
	selp.f32 	%f169, %f428, %f167, %p12;
	mov.b32 	%r101, %f168;
	mov.b32 	%r107, 2;
	// begin inline asm
	shfl.sync.down.b32 %r100, %r101, %r107, %r138, %r139;
	// end inline asm
	mov.b32 	%r106, %f169;
	// begin inline asm
	shfl.sync.down.b32 %r105, %r106, %r107, %r138, %r139;
	// end inline asm
	setp.gt.s32 	%p13, %r89, 29;
	mov.b32 	%f170, %r105;
	mov.b32 	%f171, %r100;
	add.f32 	%f172, %f168, %f171;
	add.f32 	%f173, %f169, %f170;
	selp.f32 	%f174, %f168, %f172, %p13;
	selp.f32 	%f175, %f169, %f173, %p13;
	mov.b32 	%r111, %f174;
	mov.b32 	%r117, 4;
	// begin inline asm
	shfl.sync.down.b32 %r110, %r111, %r117, %r138, %r139;
	// end inline asm
	mov.b32 	%r116, %f175;
	// begin inline asm
	shfl.sync.down.b32 %r115, %r116, %r117, %r138, %r139;
	// end inline asm
	setp.gt.s32 	%p14, %r89, 27;
	mov.b32 	%f176, %r115;
	mov.b32 	%f177, %r110;
	add.f32 	%f178, %f174, %f177;
	add.f32 	%f179, %f175, %f176;
	selp.f32 	%f180, %f174, %f178, %p14;
	selp.f32 	%f181, %f175, %f179, %p14;
	mov.b32 	%r121, %f180;
	mov.b32 	%r127, 8;
	// begin inline asm
	shfl.sync.down.b32 %r120, %r121, %r127, %r138, %r139;
	// end inline asm
	mov.b32 	%r126, %f181;
	// begin inline asm
	shfl.sync.down.b32 %r125, %r126, %r127, %r138, %r139;
	// end inline asm
	setp.gt.s32 	%p15, %r89, 23;
	mov.b32 	%f182, %r125;
	mov.b32 	%f183, %r120;
	add.f32 	%f83, %f180, %f183;
	add.f32 	%f84, %f181, %f182;
	selp.f32 	%f433, %f180, %f83, %p15;
	selp.f32 	%f432, %f181, %f84, %p15;
	mov.b32 	%r131, %f433;
	mov.b32 	%r137, 16;
	// begin inline asm
	shfl.sync.down.b32 %r130, %r131, %r137, %r138, %r139;
	// end inline asm
	mov.b32 	%r136, %f432;
	// begin inline asm
	shfl.sync.down.b32 %r135, %r136, %r137, %r138, %r139;
	// end inline asm
	setp.gt.s32 	%p16, %r89, 15;
	@%p16 bra 	$L__BB12_51;
	mov.b32 	%f184, %r135;
	mov.b32 	%f185, %r130;
	add.f32 	%f433, %f83, %f185;
	add.f32 	%f432, %f84, %f184;
	setp.ne.s32 	%p17, %r89, 0;
	@%p17 bra 	$L__BB12_51;
	shr.u32 	%r140, %r16, 2;
	and.b32  	%r141, %r140, 248;
	mov.u32 	%r142, _ZZN3cub18CUB_300001_SM_10006detail6reduce28DeviceReduceSingleTileKernelINS2_10policy_hubI6float2jN4cuda3std3__44plusIS5_EEE10Policy1000EPS5_SD_iSA_S5_S5_NS8_10__identityEEEvT0_T1_T2_T3_T4_T6_E12temp_storage;
	add.s32 	%r143, %r142, %r141;
	st.shared.v2.f32 	[%r143+16], {%f433, %f432};
$L__BB12_51:
	bar.sync 	0;
	setp.ne.s32 	%p18, %r16, 0;
	@%p18 bra 	$L__BB12_53;
	ld.shared.v2.f32 	{%f186, %f187}, [_ZZN3cub18CUB_300001_SM_10006detail6reduce28DeviceReduceSingleTileKernelINS2_10policy_hubI6float2jN4cuda3std3__44plusIS5_EEE10Policy1000EPS5_SD_iSA_S5_S5_NS8_10__identityEEEvT0_T1_T2_T3_T4_T6_E12temp_storage+24];
	add.f32 	%f188, %f433, %f186;
	add.f32 	%f189, %f432, %f187;
	ld.shared.v2.f32 	{%f190, %f191}, [_ZZN3cub18CUB_300001_SM_10006detail6reduce28DeviceReduceSingleTileKernelINS2_10policy_hubI6float2jN4cuda3std3__44plusIS5_EEE10Policy1000EPS5_SD_iSA_S5_S5_NS8_10__identityEEEvT0_T1_T2_T3_T4_T6_E12temp_storage+32];
	add.f32 	%f192, %f188, %f190;
	add.f32 	%f193, %f189, %f191;
	ld.shared.v2.f32 	{%f194, %f195}, [_ZZN3cub18CUB_300001_SM_10006detail6reduce28DeviceReduceSingleTileKernelINS2_10policy_hubI6float2jN4cuda3std3__44plusIS5_EEE10Policy1000EPS5_SD_iSA_S5_S5_NS8_10__identityEEEvT0_T1_T2_T3_T4_T6_E12temp_storage+40];
	add.f32 	%f196, %f192, %f194;
	add.f32 	%f197, %f193, %f195;
	ld.shared.v2.f32 	{%f198, %f199}, [_ZZN3cub18CUB_300001_SM_10006detail6reduce28DeviceReduceSingleTileKernelINS2_10policy_hubI6float2jN4cuda3std3__44plusIS5_EEE10Policy1000EPS5_SD_iSA_S5_S5_NS8_10__identityEEEvT0_T1_T2_T3_T4_T6_E12temp_storage+48];
	add.f32 	%f200, %f196, %f198;
	add.f32 	%f201, %f197, %f199;
	ld.shared.v2.f32 	{%f202, %f203}, [_ZZN3cub18CUB_300001_SM_10006detail6reduce28DeviceReduceSingleTileKernelINS2_10policy_hubI6float2jN4cuda3std3__44plusIS5_EEE10Policy1000EPS5_SD_iSA_S5_S5_NS8_10__identityEEEvT0_T1_T2_T3_T4_T6_E12temp_storage+56];
	add.f32 	%f204, %f200, %f202;
	add.f32 	%f205, %f201, %f203;
	ld.shared.v2.f32 	{%f206, %f207}, [_ZZN3cub18CUB_300001_SM_10006detail6reduce28DeviceReduceSingleTileKernelINS2_10policy_hubI6float2jN4cuda3std3__44plusIS5_EEE10Policy1000EPS5_SD_iSA_S5_S5_NS8_10__identityEEEvT0_T1_T2_T3_T4_T6_E12temp_storage+64];
	add.f32 	%f208, %f204, %f206;
	add.f32 	%f209, %f205, %f207;
	ld.shared.v2.f32 	{%f210, %f211}, [_ZZN3cub18CUB_300001_SM_10006detail6reduce28DeviceReduceSingleTileKernelINS2_10policy_hubI6float2jN4cuda3std3__44plusIS5_EEE10Policy1000EPS5_SD_iSA_S5_S5_NS8_10__identityEEEvT0_T1_T2_T3_T4_T6_E12temp_storage+72];
	add.f32 	%f212, %f208, %f210;
	add.f32 	%f213, %f209, %f211;
	ld.shared.v2.f32 	{%f214, %f215}, [_ZZN3cub18CUB_300001_SM_10006detail6reduce28DeviceReduceSingleTileKernelINS2_10policy_hubI6float2jN4cuda3std3__44plusIS5_EEE10Policy1000EPS5_SD_iSA_S5_S5_NS8_10__identityEEEvT0_T1_T2_T3_T4_T6_E12temp_storage+80];
	add.f32 	%f216, %f212, %f214;
	add.f32 	%f217, %f213, %f215;
	ld.shared.v2.f32 	{%f218, %f219}, [_ZZN3cub18CUB_300001_SM_10006detail6reduce28DeviceReduceSingleTileKernelINS2_10policy_hubI6float2jN4cuda3std3__44plusIS5_EEE10Policy1000EPS5_SD_iSA_S5_S5_NS8_10__identityEEEvT0_T1_T2_T3_T4_T6_E12temp_storage+88];
	add.f32 	%f220, %f216, %f218;
	add.f32 	%f221, %f217, %f219;
	ld.shared.v2.f32 	{%f222, %f223}, [_ZZN3cub18CUB_300001_SM_10006detail6reduce28DeviceReduceSingleTileKernelINS2_10policy_hubI6float2jN4cuda3std3__44plusIS5_EEE10Policy1000EPS5_SD_iSA_S5_S5_NS8_10__identityEEEvT0_T1_T2_T3_T4_T6_E12temp_storage+96];
	add.f32 	%f224, %f220, %f222;
	add.f32 	%f225, %f221, %f223;
	ld.shared.v2.f32 	{%f226, %f227}, [_ZZN3cub18CUB_300001_SM_10006detail6reduce28DeviceReduceSingleTileKernelINS2_10policy_hubI6float2jN4cuda3std3__44plusIS5_EEE10Policy1000EPS5_SD_iSA_S5_S5_NS8_10__identityEEEvT0_T1_T2_T3_T4_T6_E12temp_storage+104];
	add.f32 	%f228, %f224, %f226;
	add.f32 	%f229, %f225, %f227;
	ld.shared.v2.f32 	{%f230, %f231}, [_ZZN3cub18CUB_300001_SM_10006detail6reduce28DeviceReduceSingleTileKernelINS2_10policy_hubI6float2jN4cuda3std3__44plusIS5_EEE10Policy1000EPS5_SD_iSA_S5_S5_NS8_10__identityEEEvT0_T1_T2_T3_T4_T6_E12temp_storage+112];
	add.f32 	%f232, %f228, %f230;
	add.f32 	%f233, %f229, %f231;
	ld.shared.v2.f32 	{%f234, %f235}, [_ZZN3cub18CUB_300001_SM_10006detail6reduce28DeviceReduceSingleTileKernelINS2_10policy_hubI6float2jN4cuda3std3__44plusIS5_EEE10Policy1000EPS5_SD_iSA_S5_S5_NS8_10__identityEEEvT0_T1_T2_T3_T4_T6_E12temp_storage+120];
	add.f32 	%f236, %f232, %f234;
	add.f32 	%f237, %f233, %f235;
	ld.shared.v2.f32 	{%f238, %f239}, [_ZZN3cub18CUB_300001_SM_10006detail6reduce28DeviceReduceSingleTileKernelINS2_10policy_hubI6float2jN4cuda3std3__44plusIS5_EEE10Policy1000EPS5_SD_iSA_S5_S5_NS8_10__identityEEEvT0_T1_T2_T3_T4_T6_E12temp_storage+128];
	add.f32 	%f240, %f236, %f238;
	add.f32 	%f241, %f237, %f239;
	ld.shared.v2.f32 	{%f242, %f243}, [_ZZN3cub18CUB_300001_SM_10006detail6reduce28DeviceReduceSingleTileKernelINS2_10policy_hubI6float2jN4cuda3std3__44plusIS5_EEE10Policy1000EPS5_SD_iSA_S5_S5_NS8_10__identityEEEvT0_T1_T2_T3_T4_T6_E12temp_storage+136];
	add.f32 	%f433, %f240, %f242;
	add.f32 	%f432, %f241, %f243;
$L__BB12_53:
	mov.u32 	%r279, %tid.x;
	setp.ne.s32 	%p57, %r279, 0;
	@%p57 bra 	$L__BB12_55;
	add.f32 	%f400, %f95, %f433;
	add.f32 	%f401, %f96, %f432;
	st.global.v2.f32 	[%rd1], {%f400, %f401};
$L__BB12_55:
	ret;

}
	// .globl	_ZN3cub18CUB_300001_SM_10006detail6reduce28DeviceReduceSingleTileKernelINS2_10policy_hubI6float2yN4cuda3std3__44plusIS5_EEE10Policy1000EN6thrust24THRUST_300001_SM_1000_NS6detail15normal_iteratorINSE_10device_ptrIKS5_EEEEPS5_ySA_S5_S5_NS8_10__identityEEEvT0_T1_T2_T3_T4_T6_
.visible .entry _ZN3cub18CUB_300001_SM_10006detail6reduce28DeviceReduceSingleTileKernelINS2_10policy_hubI6float2yN4cuda3std3__44plusIS5_EEE10Policy1000EN6thrust24THRUST_300001_SM_1000_NS6detail15normal_iteratorINSE_10device_ptrIKS5_EEEEPS5_ySA_S5_S5_NS8_10__identityEEEvT0_T1_T2_T3_T4_T6_(
	.param .align 8 .b8 _ZN3cub18CUB_300001_SM_10006detail6reduce28DeviceReduceSingleTileKernelINS2_10policy_hubI6float2yN4cuda3std3__44plusIS5_EEE10Policy1000EN6thrust24THRUST_300001_SM_1000_NS6detail15normal_iteratorINSE_10device_ptrIKS5_EEEEPS5_ySA_S5_S5_NS8_10__identityEEEvT0_T1_T2_T3_T4_T6__param_0[8],
	.param .u64 .ptr .align 1 _ZN3cub18CUB_300001_SM_10006detail6reduce28DeviceReduceSingleTileKernelINS2_10policy_hubI6float2yN4cuda3std3__44plusIS5_EEE10Policy1000EN6thrust24THRUST_300001_SM_1000_NS6detail15normal_iteratorINSE_10device_ptrIKS5_EEEEPS5_ySA_S5_S5_NS8_10__identityEEEvT0_T1_T2_T3_T4_T6__param_1,
	.param .u64 _ZN3cub18CUB_300001_SM_10006detail6reduce28DeviceReduceSingleTileKernelINS2_10policy_hubI6float2yN4cuda3std3__44plusIS5_EEE10Policy1000EN6thrust24THRUST_300001_SM_1000_NS6detail15normal_iteratorINSE_10device_ptrIKS5_EEEEPS5_ySA_S5_S5_NS8_10__identityEEEvT0_T1_T2_T3_T4_T6__param_2,
	.param .align 1 .b8 _ZN3cub18CUB_300001_SM_10006detail6reduce28DeviceReduceSingleTileKernelINS2_10policy_hubI6float2yN4cuda3std3__44plusIS5_EEE10Policy1000EN6thrust24THRUST_300001_SM_1000_NS6detail15normal_iteratorINSE_10device_ptrIKS5_EEEEPS5_ySA_S5_S5_NS8_10__identityEEEvT0_T1_T2_T3_T4_T6__param_3[1],
	.param .align 8 .b8 _ZN3cub18CUB_300001_SM_10006detail6reduce28DeviceReduceSingleTileKernelINS2_10policy_hubI6float2yN4cuda3std3__44plusIS5_EEE10Policy1000EN6thrust24THRUST_300001_SM_1000_NS6detail15normal_iteratorINSE_10device_ptrIKS5_EEEEPS5_ySA_S5_S5_NS8_10__identityEEEvT0_T1_T2_T3_T4_T6__param_4[8],
	.param .align 1 .b8 _ZN3cub18CUB_300001_SM_10006detail6reduce28DeviceReduceSingleTileKernelINS2_10policy_hubI6float2yN4cuda3std3__44plusIS5_EEE10Policy1000EN6thrust24THRUST_300001_SM_1000_NS6detail15normal_iteratorINSE_10device_ptrIKS5_EEEEPS5_ySA_S5_S5_NS8_10__identityEEEvT0_T1_T2_T3_T4_T6__param_5[1]
)
.maxntid 512
.minnctapersm 1
{
	.reg .pred 	%p<68>;
	.reg .b32 	%r<252>;
	.reg .b32 	%f<662>;
	.reg .b64 	%rd<56>;
	// demoted variable
	.shared .align 8 .b8 _ZZN3cub18CUB_300001_SM_10006detail6reduce28DeviceReduceSingleTileKernelINS2_10policy_hubI6float2yN4cuda3std3__44plusIS5_EEE10Policy1000EN6thrust24THRUST_300001_SM_1000_NS6detail15normal_iteratorINSE_10device_ptrIKS5_EEEEPS5_ySA_S5_S5_NS8_10__identityEEEvT0_T1_T2_T3_T4_T6_E12temp_storage[152];
	ld.param.u64 	%rd18, [_ZN3cub18CUB_300001_SM_10006detail6reduce28DeviceReduceSingleTileKernelINS2_10policy_hubI6float2yN4cuda3std3__44plusIS5_EEE10Policy1000EN6thrust24THRUST_300001_SM_1000_NS6detail15normal_iteratorINSE_10device_ptrIKS5_EEEEPS5_ySA_S5_S5_NS8_10__identityEEEvT0_T1_T2_T3_T4_T6__param_0];
	ld.param.u64 	%rd20, [_ZN3cub18CUB_300001_SM_10006detail6reduce28DeviceReduceSingleTileKernelINS2_10policy_hubI6float2yN4cuda3std3__44plusIS5_EEE10Policy1000EN6thrust24THRUST_300001_SM_1000_NS6detail15normal_iteratorINSE_10device_ptrIKS5_EEEEPS5_ySA_S5_S5_NS8_10__identityEEEvT0_T1_T2_T3_T4_T6__param_1];
	ld.param.u64 	%rd19, [_ZN3cub18CUB_300001_SM_10006detail6reduce28DeviceReduceSingleTileKernelINS2_10policy_hubI6float2yN4cuda3std3__44plusIS5_EEE10Policy1000EN6thrust24THRUST_300001_SM_1000_NS6detail15normal_iteratorINSE_10device_ptrIKS5_EEEEPS5_ySA_S5_S5_NS8_10__identityEEEvT0_T1_T2_T3_T4_T6__param_2];
	ld.param.v2.f32 	{%f119, %f120}, [_ZN3cub18CUB_300001_SM_10006detail6reduce28DeviceReduceSingleTileKernelINS2_10policy_hubI6float2yN4cuda3std3__44plusIS5_EEE10Policy1000EN6thrust24THRUST_300001_SM_1000_NS6detail15normal_iteratorINSE_10device_ptrIKS5_EEEEPS5_ySA_S5_S5_NS8_10__identityEEEvT0_T1_T2_T3_T4_T6__param_4];
	cvta.to.global.u64 	%rd1, %rd20;
	setp.ne.s64 	%p1, %rd19, 0;
	@%p1 bra 	$L__BB13_3;
	mov.u32 	%r237, %tid.x;
	setp.ne.s32 	%p67, %r237, 0;
	@%p67 bra 	$L__BB13_67;
	st.global.v2.f32 	[%rd1], {%f119, %f120};
	bra.uni 	$L__BB13_67;
$L__BB13_3:
	cvta.to.global.u64 	%rd2, %rd18;
	setp.gt.u64 	%p2, %rd19, 3583;
	@%p2 bra 	$L__BB13_43;
	cvt.u32.u64 	%r1, %rd19;
	mov.u32 	%r2, %tid.x;
	setp.ge.u32 	%p24, %r2, %r1;
	mov.f32 	%f632, 0f00000000;
	mov.f32 	%f633, %f632;
	mov.u32 	%r241, %r2;
	@%p24 bra 	$L__BB13_6;
	mul.wide.u32 	%rd41, %r2, 8;
	add.s64 	%rd42, %rd2, %rd41;
	ld.global.v2.f32 	{%f633, %f632}, [%rd42];
	add.s32 	%r241, %r2, 512;
$L__BB13_6:
	setp.ge.u32 	%p25, %r241, %r1;
	@%p25 bra 	$L__BB13_19;
	not.b32 	%r114, %r241;
	add.s32 	%r115, %r114, %r1;
	shr.u32 	%r116, %r115, 9;
	add.s32 	%r5, %r116, 1;
	and.b32  	%r6, %r5, 15;
	setp.lt.u32 	%p26, %r115, 7680;
	@%p26 bra 	$L__BB13_10;
	and.b32  	%r117, %r5, 16777200;
	neg.s32 	%r239, %r117;
	mul.wide.u32 	%rd43, %r241, 8;
	add.s64 	%rd44, %rd43, %rd2;
	add.s64 	%rd51, %rd44, 32768;
$L__BB13_9:
	.pragma "nounroll";
	ld.global.v2.f32 	{%f364, %f365}, [%rd51+-32768];
	add.f32 	%f366, %f633, %f364;
	add.f32 	%f367, %f632, %f365;
	ld.global.v2.f32 	{%f368, %f369}, [%rd51+-28672];
	add.f32 	%f370, %f366, %f368;
	add.f32 	%f371, %f367, %f369;
	ld.global.v2.f32 	{%f372, %f373}, [%rd51+-24576];
	add.f32 	%f374, %f370, %f372;
	add.f32 	%f375, %f371, %f373;
	ld.global.v2.f32 	{%f376, %f377}, [%rd51+-20480];
	add.f32 	%f378, %f374, %f376;
	add.f32 	%f379, %f375, %f377;
	ld.global.v2.f32 	{%f380, %f381}, [%rd51+-16384];
	add.f32 	%f382, %f378, %f380;
	add.f32 	%f383, %f379, %f381;
	ld.global.v2.f32 	{%f384, %f385}, [%rd51+-12288];
	add.f32 	%f386, %f382, %f384;
	add.f32 	%f387, %f383, %f385;
	ld.global.v2.f32 	{%f388, %f389}, [%rd51+-8192];
	add.f32 	%f390, %f386, %f388;
	add.f32 	%f391, %f387, %f389;
	ld.global.v2.f32 	{%f392, %f393}, [%rd51+-4096];
	add.f32 	%f394, %f390, %f392;
	add.f32 	%f395, %f391, %f393;
	ld.global.v2.f32 	{%f396, %f397}, [%rd51];
	add.f32 	%f398, %f394, %f396;
	add.f32 	%f399, %f395, %f397;
	ld.global.v2.f32 	{%f400, %f401}, [%rd51+4096];
	add.f32 	%f402, %f398, %f400;
	add.f32 	%f403, %f399, %f401;
	ld.global.v2.f32 	{%f404, %f405}, [%rd51+8192];
	add.f32 	%f406, %f402, %f404;
	add.f32 	%f407, %f403, %f405;
	ld.global.v2.f32 	{%f408, %f409}, [%rd51+12288];
	add.f32 	%f410, %f406, %f408;
	add.f32 	%f411, %f407, %f409;
	ld.global.v2.f32 	{%f412, %f413}, [%rd51+16384];
	add.f32 	%f414, %f410, %f412;
	add.f32 	%f415, %f411, %f413;
	ld.global.v2.f32 	{%f416, %f417}, [%rd51+20480];
	add.f32 	%f418, %f414, %f416;
	add.f32 	%f419, %f415, %f417;
	ld.global.v2.f32 	{%f420, %f421}, [%rd51+24576];
	add.f32 	%f422, %f418, %f420;
	add.f32 	%f423, %f419, %f421;
	ld.global.v2.f32 	{%f424, %f425}, [%rd51+28672];
	add.f32 	%f633, %f422, %f424;
	add.f32 	%f632, %f423, %f425;
	add.s32 	%r241, %r241, 8192;
	add.s32 	%r239, %r239, 16;
	add.s64 	%rd51, %rd51, 65536;
	setp.ne.s32 	%p27, %r239, 0;
	@%p27 bra 	$L__BB13_9;
$L__BB13_10:
	setp.eq.s32 	%p28, %r6, 0;
	@%p28 bra 	$L__BB13_19;
	and.b32  	%r13, %r5, 7;
	setp.lt.u32 	%p29, %r6, 8;
	@%p29 bra 	$L__BB13_13;
	mul.wide.s32 	%rd45, %r241, 8;
	add.s64 	%rd46, %rd2, %rd45;
	ld.global.v2.f32 	{%f427, %f428}, [%rd46];
	add.f32 	%f429, %f633, %f427;
	add.f32 	%f430, %f632, %f428;
	ld.global.v2.f32 	{%f431, %f432}, [%rd46+4096];
	add.f32 	%f433, %f429, %f431;
	add.f32 	%f434, %f430, %f432;
	ld.global.v2.f32 	{%f435, %f436}, [%rd46+8192];
	add.f32 	%f437, %f433, %f435;
	add.f32 	%f438, %f434, %f436;
	ld.global.v2.f32 	{%f439, %f440}, [%rd46+12288];
	add.f32 	%f441, %f437, %f439;
	add.f32 	%f442, %f438, %f440;
	ld.global.v2.f32 	{%f443, %f444}, [%rd46+16384];
	add.f32 	%f445, %f441, %f443;
	add.f32 	%f446, %f442, %f444;
	ld.global.v2.f32 	{%f447, %f448}, [%rd46+20480];
	add.f32 	%f449, %f445, %f447;
	add.f32 	%f450, %f446, %f448;
	ld.global.v2.f32 	{%f451, %f452}, [%rd46+24576];
	add.f32 	%f453, %f449, %f451;
	add.f32 	%f454, %f450, %f452;
	ld.global.v2.f32 	{%f455, %f456}, [%rd46+28672];
	add.f32 	%f633, %f453, %f455;
	add.f32 	%f632, %f454, %f456;
	add.s32 	%r241, %r241, 4096;
$L__BB13_13:
	setp.eq.s32 	%p30, %r13, 0;
	@%p30 bra 	$L__BB13_19;
	and.b32  	%r16, %r5, 3;
	setp.lt.u32 	%p31, %r13, 4;
	@%p31 bra 	$L__BB13_16;
	mul.wide.s32 	%rd47, %r241, 8;
	add.s64 	%rd48, %rd2, %rd47;
	ld.global.v2.f32 	{%f458, %f459}, [%rd48];
	add.f32 	%f460, %f633, %f458;
	add.f32 	%f461, %f632, %f459;
	ld.global.v2.f32 	{%f462, %f463}, [%rd48+4096];
	add.f32 	%f464, %f460, %f462;
	add.f32 	%f465, %f461, %f463;
	ld.global.v2.f32 	{%f466, %f467}, [%rd48+8192];
	add.f32 	%f468, %f464, %f466;
	add.f32 	%f469, %f465, %f467;
	ld.global.v2.f32 	{%f470, %f471}, [%rd48+12288];
	add.f32 	%f633, %f468, %f470;
	add.f32 	%f632, %f469, %f471;
	add.s32 	%r241, %r241, 2048;
$L__BB13_16:
	setp.eq.s32 	%p32, %r16, 0;
	@%p32 bra 	$L__BB13_19;
	neg.s32 	%r244, %r16;
$L__BB13_18:
	.pragma "nounroll";
	mul.wide.s32 	%rd49, %r241, 8;
	add.s64 	%rd50, %rd2, %rd49;
	ld.global.v2.f32 	{%f472, %f473}, [%rd50];
	add.f32 	%f633, %f633, %f472;
	add.f32 	%f632, %f632, %f473;
	add.s32 	%r241, %r241, 512;
	add.s32 	%r244, %r244, 1;
	setp.ne.s32 	%p33, %r244, 0;
	@%p33 bra 	$L__BB13_18;
$L__BB13_19:
	setp.lt.u64 	%p34, %rd19, 512;
	@%p34 bra 	$L__BB13_25;
	// begin inline asm
	mov.u32 %r181, %laneid;
	// end inline asm
	mov.b32 	%r183, %f633;
	mov.b32 	%r189, 1;
	mov.b32 	%r230, 31;
	mov.b32 	%r231, -1;
	// begin inline asm
	shfl.sync.down.b32 %r182, %r183, %r189, %r230, %r231;
	// end inline asm
	mov.b32 	%r188, %f632;
	// begin inline asm
	shfl.sync.down.b32 %r187, %r188, %r189, %r230, %r231;
	// end inline asm
	setp.gt.s32 	%p59, %r181, 30;
	mov.b32 	%f532, %r187;
	mov.b32 	%f533, %r182;
	add.f32 	%f534, %f633, %f533;
	add.f32 	%f535, %f632, %f532;
	selp.f32 	%f536, %f632, %f535, %p59;
	selp.f32 	%f537, %f633, %f534, %p59;
	mov.b32 	%r193, %f537;
	mov.b32 	%r199, 2;
	// begin inline asm
	shfl.sync.down.b32 %r192, %r193, %r199, %r230, %r231;
	// end inline asm
	mov.b32 	%r198, %f536;
	// begin inline asm
	shfl.sync.down.b32 %r197, %r198, %r199, %r230, %r231;
	// end inline asm
	setp.gt.s32 	%p60, %r181, 29;
	mov.b32 	%f538, %r197;
	mov.b32 	%f539, %r192;
	add.f32 	%f540, %f537, %f539;
	add.f32 	%f541, %f536, %f538;
	selp.f32 	%f542, %f536, %f541, %p60;
	selp.f32 	%f543, %f537, %f540, %p60;
	mov.b32 	%r203, %f543;
	mov.b32 	%r209, 4;
	// begin inline asm
	shfl.sync.down.b32 %r202, %r203, %r209, %r230, %r231;
	// end inline asm
	mov.b32 	%r208, %f542;
	// begin inline asm
	shfl.sync.down.b32 %r207, %r208, %r209, %r230, %r231;
	// end inline asm
	setp.gt.s32 	%p61, %r181, 27;
	mov.b32 	%f544, %r207;
	mov.b32 	%f545, %r202;
	add.f32 	%f546, %f543, %f545;
	add.f32 	%f547, %f542, %f544;
	selp.f32 	%f548, %f542, %f547, %p61;
	selp.f32 	%f549, %f543, %f546, %p61;
	mov.b32 	%r213, %f549;
	mov.b32 	%r219, 8;
	// begin inline asm
	shfl.sync.down.b32 %r212, %r213, %r219, %r230, %r231;
	// end inline asm
	mov.b32 	%r218, %f548;
	// begin inline asm
	shfl.sync.down.b32 %r217, %r218, %r219, %r230, %r231;
	// end inline asm
	setp.gt.s32 	%p62, %r181, 23;
	mov.b32 	%f550, %r217;
	mov.b32 	%f551, %r212;
	add.f32 	%f31, %f549, %f551;
	add.f32 	%f32, %f548, %f550;
	selp.f32 	%f660, %f548, %f32, %p62;
	selp.f32 	%f661, %f549, %f31, %p62;
	mov.b32 	%r223, %f661;
	mov.b32 	%r229, 16;
	// begin inline asm
	shfl.sync.down.b32 %r222, %r223, %r229, %r230, %r231;
	// end inline asm
	mov.b32 	%r228, %f660;
	// begin inline asm
	shfl.sync.down.b32 %r227, %r228, %r229, %r230, %r231;
	// end inline asm
	setp.gt.s32 	%p63, %r181, 15;
	@%p63 bra 	$L__BB13_23;
	mov.b32 	%f552, %r227;
	mov.b32 	%f553, %r222;
	add.f32 	%f661, %f31, %f553;
	add.f32 	%f660, %f32, %f552;
	setp.ne.s32 	%p64, %r181, 0;
	@%p64 bra 	$L__BB13_23;
	shr.u32 	%r232, %r2, 2;
	and.b32  	%r233, %r232, 248;
	mov.u32 	%r234, _ZZN3cub18CUB_300001_SM_10006detail6reduce28DeviceReduceSingleTileKernelINS2_10policy_hubI6float2yN4cuda3std3__44plusIS5_EEE10Policy1000EN6thrust24THRUST_300001_SM_1000_NS6detail15normal_iteratorINSE_10device_ptrIKS5_EEEEPS5_ySA_S5_S5_NS8_10__identityEEEvT0_T1_T2_T3_T4_T6_E12temp_storage;
	add.s32 	%r235, %r234, %r233;
	st.shared.v2.f32 	[%r235+16], {%f661, %f660};
$L__BB13_23:
	bar.sync 	0;
	setp.ne.s32 	%p65, %r2, 0;
	@%p65 bra 	$L__BB13_65;
	ld.shared.v2.f32 	{%f554, %f555}, [_ZZN3cub18CUB_300001_SM_10006detail6reduce28DeviceReduceSingleTileKernelINS2_10policy_hubI6float2yN4cuda3std3__44plusIS5_EEE10Policy1000EN6thrust24THRUST_300001_SM_1000_NS6detail15normal_iteratorINSE_10device_ptrIKS5_EEEEPS5_ySA_S5_S5_NS8_10__identityEEEvT0_T1_T2_T3_T4_T6_E12temp_storage+24];
	add.f32 	%f556, %f661, %f554;
	add.f32 	%f557, %f660, %f555;
	ld.shared.v2.f32 	{%f558, %f559}, [_ZZN3cub18CUB_300001_SM_10006detail6reduce28DeviceReduceSingleTileKernelINS2_10policy_hubI6float2yN4cuda3std3__44plusIS5_EEE10Policy1000EN6thrust24THRUST_300001_SM_1000_NS6detail15normal_iteratorINSE_10device_ptrIKS5_EEEEPS5_ySA_S5_S5_NS8_10__identityEEEvT0_T1_T2_T3_T4_T6_E12temp_storage+32];
	add.f32 	%f560, %f556, %f558;
	add.f32 	%f561, %f557, %f559;
	ld.shared.v2.f32 	{%f562, %f563}, [_ZZN3cub18CUB_300001_SM_10006detail6reduce28DeviceReduceSingleTileKernelINS2_10policy_hubI6float2yN4cuda3std3__44plusIS5_EEE10Policy1000EN6thrust24THRUST_300001_SM_1000_NS6detail15normal_iteratorINSE_10device_ptrIKS5_EEEEPS5_ySA_S5_S5_NS8_10__identityEEEvT0_T1_T2_T3_T4_T6_E12temp_storage+40];
	add.f32 	%f564, %f560, %f562;
	add.f32 	%f565, %f561, %f563;
	ld.shared.v2.f32 	{%f566, %f567}, [_ZZN3cub18CUB_300001_SM_10006detail6reduce28DeviceReduceSingleTileKernelINS2_10policy_hubI6float2yN4cuda3std3__44plusIS5_EEE10Policy1000EN6thrust24THRUST_300001_SM_1000_NS6detail15normal_iteratorINSE_10device_ptrIKS5_EEEEPS5_ySA_S5_S5_NS8_10__identityEEEvT0_T1_T2_T3_T4_T6_E12temp_storage+48];
	add.f32 	%f568, %f564, %f566;
	add.f32 	%f569, %f565, %f567;
	ld.shared.v2.f32 	{%f570, %f571}, [_ZZN3cub18CUB_300001_SM_10006detail6reduce28DeviceReduceSingleTileKernelINS2_10policy_hubI6float2yN4cuda3std3__44plusIS5_EEE10Policy1000EN6thrust24THRUST_300001_SM_1000_NS6detail15normal_iteratorINSE_10device_ptrIKS5_EEEEPS5_ySA_S5_S5_NS8_10__identityEEEvT0_T1_T2_T3_T4_T6_E12temp_storage+56];
	add.f32 	%f572, %f568, %f570;
	add.f32 	%f573, %f569, %f571;
	ld.shared.v2.f32 	{%f574, %f575}, [_ZZN3cub18CUB_300001_SM_10006detail6reduce28DeviceReduceSingleTileKernelINS2_10policy_hubI6float2yN4cuda3std3__44plusIS5_EEE10Policy1000EN6thrust24THRUST_300001_SM_1000_NS6detail15normal_iteratorINSE_10device_ptrIKS5_EEEEPS5_ySA_S5_S5_NS8_10__identityEEEvT0_T1_T2_T3_T4_T6_E12temp_storage+64];
	add.f32 	%f576, %f572, %f574;
	add.f32 	%f577, %f573, %f575;
	ld.shared.v2.f32 	{%f578, %f579}, [_ZZN3cub18CUB_300001_SM_10006detail6reduce28DeviceReduceSingleTileKernelINS2_10policy_hubI6float2yN4cuda3std3__44plusIS5_EEE10Policy1000EN6thrust24THRUST_300001_SM_1000_NS6detail15normal_iteratorINSE_10device_ptrIKS5_EEEEPS5_ySA_S5_S5_NS8_10__identityEEEvT0_T1_T2_T3_T4_T6_E12temp_storage+72];
	add.f32 	%f580, %f576, %f578;
	add.f32 	%f581, %f577, %f579;
	ld.shared.v2.f32 	{%f582, %f583}, [_ZZN3cub18CUB_300001_SM_10006detail6reduce28DeviceReduceSingleTileKernelINS2_10policy_hubI6float2yN4cuda3std3__44plusIS5_EEE10Policy1000EN6thrust24THRUST_300001_SM_1000_NS6detail15normal_iteratorINSE_10device_ptrIKS5_EEEEPS5_ySA_S5_S5_NS8_10__identityEEEvT0_T1_T2_T3_T4_T6_E12temp_storage+80];
	add.f32 	%f584, %f580, %f582;
	add.f32 	%f585, %f581, %f583;
	ld.shared.v2.f32 	{%f586, %f587}, [_ZZN3cub18CUB_300001_SM_10006detail6reduce28DeviceReduceSingleTileKernelINS2_10policy_hubI6float2yN4cuda3std3__44plusIS5_EEE10Policy1000EN6thrust24THRUST_300001_SM_1000_NS6detail15normal_iteratorINSE_10device_ptrIKS5_EEEEPS5_ySA_S5_S5_NS8_10__identityEEEvT0_T1_T2_T3_T4_T6_E12temp_storage+88];
	add.f32 	%f588, %f584, %f586;
	add.f32 	%f589, %f585, %f587;
	ld.shared.v2.f32 	{%f590, %f591}, [_ZZN3cub18CUB_300001_SM_10006detail6reduce28DeviceReduceSingleTileKernelINS2_10policy_hubI6float2yN4cuda3std3__44plusIS5_EEE10Policy1000EN6thrust24THRUST_300001_SM_1000_NS6detail15normal_iteratorINSE_10device_ptrIKS5_EEEEPS5_ySA_S5_S5_NS8_10__identityEEEvT0_T1_T2_T3_T4_T6_E12temp_storage+96];
	add.f32 	%f592, %f588, %f590;
	add.f32 	%f593, %f589, %f591;
	ld.shared.v2.f32 	{%f594, %f595}, [_ZZN3cub18CUB_300001_SM_10006detail6reduce28DeviceReduceSingleTileKernelINS2_10policy_hubI6float2yN4cuda3std3__44plusIS5_EEE10Policy1000EN6thrust24THRUST_300001_SM_1000_NS6detail15normal_iteratorINSE_10device_ptrIKS5_EEEEPS5_ySA_S5_S5_NS8_10__identityEEEvT0_T1_T2_T3_T4_T6_E12temp_storage+104];
	add.f32 	%f596, %f592, %f594;
	add.f32 	%f597, %f593, %f595;
	ld.shared.v2.f32 	{%f598, %f599}, [_ZZN3cub18CUB_300001_SM_10006detail6reduce28DeviceReduceSingleTileKernelINS2_10policy_hubI6float2yN4cuda3std3__44plusIS5_EEE10Policy1000EN6thrust24THRUST_300001_SM_1000_NS6detail15normal_iteratorINSE_10device_ptrIKS5_EEEEPS5_ySA_S5_S5_NS8_10__identityEEEvT0_T1_T2_T3_T4_T6_E12temp_storage+112];
	add.f32 	%f600, %f596, %f598;
	add.f32 	%f601, %f597, %f599;
	ld.shared.v2.f32 	{%f602, %f603}, [_ZZN3cub18CUB_300001_SM_10006detail6reduce28DeviceReduceSingleTileKernelINS2_10policy_hubI6float2yN4cuda3std3__44plusIS5_EEE10Policy1000EN6thrust24THRUST_300001_SM_1000_NS6detail15normal_iteratorINSE_10device_ptrIKS5_EEEEPS5_ySA_S5_S5_NS8_10__identityEEEvT0_T1_T2_T3_T4_T6_E12temp_storage+120];
	add.f32 	%f604, %f600, %f602;
	add.f32 	%f605, %f601, %f603;
	ld.shared.v2.f32 	{%f606, %f607}, [_ZZN3cub18CUB_300001_SM_10006detail6reduce28DeviceReduceSingleTileKernelINS2_10policy_hubI6float2yN4cuda3std3__44plusIS5_EEE10Policy1000EN6thrust24THRUST_300001_SM_1000_NS6detail15normal_iteratorINSE_10device_ptrIKS5_EEEEPS5_ySA_S5_S5_NS8_10__identityEEEvT0_T1_T2_T3_T4_T6_E12temp_storage+128];
	add.f32 	%f608, %f604, %f606;
	add.f32 	%f609, %f605, %f607;
	ld.shared.v2.f32 	{%f610, %f611}, [_ZZN3cub18CUB_300001_SM_10006detail6reduce28DeviceReduceSingleTileKernelINS2_10policy_hubI6float2yN4cuda3std3__44plusIS5_EEE10Policy1000EN6thrust24THRUST_300001_SM_1000_NS6detail15normal_iteratorINSE_10device_ptrIKS5_EEEEPS5_ySA_S5_S5_NS8_10__identityEEEvT0_T1_T2_T3_T4_T6_E12temp_storage+136];
	add.f32 	%f661, %f608, %f610;
	add.f32 	%f660, %f609, %f611;
	bra.uni 	$L__BB13_65;
$L__BB13_25:
	// begin inline asm
	mov.u32 %r118, %laneid;
	// end inline asm
	and.b32  	%r169, %r2, 992;
	add.s32 	%r170, %r169, 32;
	setp.gt.u32 	%p35, %r170, %r1;
	not.b32 	%r171, %r169;
	add.s32 	%r172, %r1, %r171;
	selp.b32 	%r167, %r172, 31, %p35;
	mov.b32 	%r120, %f633;
	mov.b32 	%r126, 1;
	mov.b32 	%r168, -1;
	// begin inline asm
	shfl.sync.down.b32 %r119, %r120, %r126, %r167, %r168;
	// end inline asm
	mov.b32 	%r125, %f632;
	// begin inline asm
	shfl.sync.down.b32 %r124, %r125, %r126, %r167, %r168;
	// end inline asm
	setp.lt.s32 	%p36, %r118, %r167;
	mov.b32 	%f474, %r124;
	mov.b32 	%f475, %r119;
	add.f32 	%f476, %f633, %f475;
	add.f32 	%f477, %f632, %f474;
	selp.f32 	%f478, %f476, %f633, %p36;
	selp.f32 	%f479, %f477, %f632, %p36;
	mov.b32 	%r130, %f478;
	mov.b32 	%r136, 2;
	// begin inline asm
	shfl.sync.down.b32 %r129, %r130, %r136, %r167, %r168;
	// end inline asm
	mov.b32 	%r135, %f479;
	// begin inline asm
	shfl.sync.down.b32 %r134, %r135, %r136, %r167, %r168;
	// end inline asm
	add.s32 	%r173, %r118, 2;
	setp.gt.s32 	%p37, %r173, %r167;
	mov.b32 	%f480, %r134;
	mov.b32 	%f481, %r129;
	add.f32 	%f482, %f478, %f481;
	add.f32 	%f483, %f479, %f480;
	selp.f32 	%f484, %f478, %f482, %p37;
	selp.f32 	%f485, %f479, %f483, %p37;
	mov.b32 	%r140, %f484;
	mov.b32 	%r146, 4;
	// begin inline asm
	shfl.sync.down.b32 %r139, %r140, %r146, %r167, %r168;
	// end inline asm
	mov.b32 	%r145, %f485;
	// begin inline asm
	shfl.sync.down.b32 %r144, %r145, %r146, %r167, %r168;
	// end inline asm
	add.s32 	%r174, %r118, 4;
	setp.gt.s32 	%p38, %r174, %r167;
	mov.b32 	%f486, %r144;
	mov.b32 	%f487, %r139;
	add.f32 	%f488, %f484, %f487;
	add.f32 	%f489, %f485, %f486;
	selp.f32 	%f490, %f484, %f488, %p38;
	selp.f32 	%f491, %f485, %f489, %p38;
	mov.b32 	%r150, %f490;
	mov.b32 	%r156, 8;
	// begin inline asm
	shfl.sync.down.b32 %r149, %r150, %r156, %r167, %r168;
	// end inline asm
	mov.b32 	%r155, %f491;
	// begin inline asm
	shfl.sync.down.b32 %r154, %r155, %r156, %r167, %r168;
	// end inline asm
	add.s32 	%r175, %r118, 8;
	setp.gt.s32 	%p39, %r175, %r167;
	mov.b32 	%f492, %r154;
	mov.b32 	%f493, %r149;
	add.f32 	%f494, %f490, %f493;
	add.f32 	%f495, %f491, %f492;
	selp.f32 	%f496, %f490, %f494, %p39;
	selp.f32 	%f497, %f491, %f495, %p39;
	mov.b32 	%r160, %f496;
	mov.b32 	%r166, 16;
	// begin inline asm
	shfl.sync.down.b32 %r159, %r160, %r166, %r167, %r168;
	// end inline asm
	mov.b32 	%r165, %f497;
	// begin inline asm
	shfl.sync.down.b32 %r164, %r165, %r166, %r167, %r168;
	// end inline asm
	add.s32 	%r176, %r118, 16;
	setp.gt.s32 	%p40, %r176, %r167;
	mov.b32 	%f498, %r164;
	mov.b32 	%f499, %r159;
	add.f32 	%f500, %f496, %f499;
	add.f32 	%f501, %f497, %f498;
	selp.f32 	%f661, %f496, %f500, %p40;
	selp.f32 	%f660, %f497, %f501, %p40;
	setp.ne.s32 	%p41, %r118, 0;
	@%p41 bra 	$L__BB13_27;
	shr.u32 	%r177, %r2, 2;
	and.b32  	%r178, %r177, 248;
	mov.u32 	%r179, _ZZN3cub18CUB_300001_SM_10006detail6reduce28DeviceReduceSingleTileKernelINS2_10policy_hubI6float2yN4cuda3std3__44plusIS5_EEE10Policy1000EN6thrust24THRUST_300001_SM_1000_NS6detail15normal_iteratorINSE_10device_ptrIKS5_EEEEPS5_ySA_S5_S5_NS8_10__identityEEEvT0_T1_T2_T3_T4_T6_E12temp_storage;
	add.s32 	%r180, %r179, %r178;
	st.shared.v2.f32 	[%r180+16], {%f661, %f660};
$L__BB13_27:
	bar.sync 	0;
	setp.ne.s32 	%p42, %r2, 0;
	setp.lt.u64 	%p43, %rd19, 33;
	or.pred  	%p44, %p42, %p43;
	@%p44 bra 	$L__BB13_65;
	ld.shared.v2.f32 	{%f502, %f503}, [_ZZN3cub18CUB_300001_SM_10006detail6reduce28DeviceReduceSingleTileKernelINS2_10policy_hubI6float2yN4cuda3std3__44plusIS5_EEE10Policy1000EN6thrust24THRUST_300001_SM_1000_NS6detail15normal_iteratorINSE_10device_ptrIKS5_EEEEPS5_ySA_S5_S5_NS8_10__identityEEEvT0_T1_T2_T3_T4_T6_E12temp_storage+24];
	add.f32 	%f661, %f661, %f502;
	add.f32 	%f660, %f660, %f503;
	setp.lt.u64 	%p45, %rd19, 65;
	@%p45 bra 	$L__BB13_65;
	ld.shared.v2.f32 	{%f504, %f505}, [_ZZN3cub18CUB_300001_SM_10006detail6reduce28DeviceReduceSingleTileKernelINS2_10policy_hubI6float2yN4cuda3std3__44plusIS5_EEE10Policy1000EN6thrust24THRUST_300001_SM_1000_NS6detail15normal_iteratorINSE_10device_ptrIKS5_EEEEPS5_ySA_S5_S5_NS8_10__identityEEEvT0_T1_T2_T3_T4_T6_E12temp_storage+32];
	add.f32 	%f661, %f661, %f504;
	add.f32 	%f660, %f660, %f505;
	setp.lt.u64 	%p46, %rd19, 97;
	@%p46 bra 	$L__BB13_65;
	ld.shared.v2.f32 	{%f506, %f507}, [_ZZN3cub18CUB_300001_SM_10006detail6reduce28DeviceReduceSingleTileKernelINS2_10policy_hubI6float2yN4cuda3std3__44plusIS5_EEE10Policy1000EN6thrust24THRUST_300001_SM_1000_NS6detail15normal_iteratorINSE_10device_ptrIKS5_EEEEPS5_ySA_S5_S5_NS8_10__identityEEEvT0_T1_T2_T3_T4_T6_E12temp_storage+40];
	add.f32 	%f661, %f661, %f506;
	add.f32 	%f660, %f660, %f507;
	setp.lt.u64 	%p47, %rd19, 129;
	@%p47 bra 	$L__BB13_65;
	ld.shared.v2.f32 	{%f508, %f509}, [_ZZN3cub18CUB_300001_SM_10006detail6reduce28DeviceReduceSingleTileKernelINS2_10policy_hubI6float2yN4cuda3std3__44plusIS5_EEE10Policy1000EN6thrust24THRUST_300001_SM_1000_NS6detail15normal_iteratorINSE_10device_ptrIKS5_EEEEPS5_ySA_S5_S5_NS8_10__identityEEEvT0_T1_T2_T3_T4_T6_E12temp_storage+48];
	add.f32 	%f661, %f661, %f508;
	add.f32 	%f660, %f660, %f509;
	setp.lt.u64 	%p48, %rd19, 161;
	@%p48 bra 	$L__BB13_65;
	ld.shared.v2.f32 	{%f510, %f511}, [_ZZN3cub18CUB_300001_SM_10006detail6reduce28DeviceReduceSingleTileKernelINS2_10policy_hubI6float2yN4cuda3std3__44plusIS5_EEE10Policy1000EN6thrust24THRUST_300001_SM_1000_NS6detail15normal_iteratorINSE_10device_ptrIKS5_EEEEPS5_ySA_S5_S5_NS8_10__identityEEEvT0_T1_T2_T3_T4_T6_E12temp_storage+56];
	add.f32 	%f661, %f661, %f510;
	add.f32 	%f660, %f660, %f511;
	setp.lt.u64 	%p49, %rd19, 193;
	@%p49 bra 	$L__BB13_65;
	ld.shared.v2.f32 	{%f512, %f513}, [_ZZN3cub18CUB_300001_SM_10006detail6reduce28DeviceReduceSingleTileKernelINS2_10policy_hubI6float2yN4cuda3std3__44plusIS5_EEE10Policy1000EN6thrust24THRUST_300001_SM_1000_NS6detail15normal_iteratorINSE_10device_ptrIKS5_EEEEPS5_ySA_S5_S5_NS8_10__identityEEEvT0_T1_T2_T3_T4_T6_E12temp_storage+64];
	add.f32 	%f661, %f661, %f512;
	add.f32 	%f660, %f660, %f513;
	setp.lt.u64 	%p50, %rd19, 225;
	@%p50 bra 	$L__BB13_65;
	ld.shared.v2.f32 	{%f514, %f515}, [_ZZN3cub18CUB_300001_SM_10006detail6reduce28DeviceReduceSingleTileKernelINS2_10policy_hubI6float2yN4cuda3std3__44plusIS5_EEE10Policy1000EN6thrust24THRUST_300001_SM_1000_NS6detail15normal_iteratorINSE_10device_ptrIKS5_EEEEPS5_ySA_S5_S5_NS8_10__identityEEEvT0_T1_T2_T3_T4_T6_E12temp_storage+72];
	add.f32 	%f661, %f661, %f514;
	add.f32 	%f660, %f660, %f515;
	setp.lt.u64 	%p51, %rd19, 257;
	@%p51 bra 	$L__BB13_65;
	ld.shared.v2.f32 	{%f516, %f517}, [_ZZN3cub18CUB_300001_SM_10006detail6reduce28DeviceReduceSingleTileKernelINS2_10policy_hubI6float2yN4cuda3std3__44plusIS5_EEE10Policy1000EN6thrust24THRUST_300001_SM_1000_NS6detail15normal_iteratorINSE_10device_ptrIKS5_EEEEPS5_ySA_S5_S5_NS8_10__identityEEEvT0_T1_T2_T3_T4_T6_E12temp_storage+80];
	add.f32 	%f661, %f661, %f516;
	add.f32 	%f660, %f660, %f517;
	setp.lt.u64 	%p52, %rd19, 289;
	@%p52 bra 	$L__BB13_65;
	ld.shared.v2.f32 	{%f518, %f519}, [_ZZN3cub18CUB_300001_SM_10006detail6reduce28DeviceReduceSingleTileKernelINS2_10policy_hubI6float2yN4cuda3std3__44plusIS5_EEE10Policy1000EN6thrust24THRUST_300001_SM_1000_NS6detail15normal_iteratorINSE_10device_ptrIKS5_EEEEPS5_ySA_S5_S5_NS8_10__identityEEEvT0_T1_T2_T3_T4_T6_E12temp_storage+88];
	add.f32 	%f661, %f661, %f518;
	add.f32 	%f660, %f660, %f519;
	setp.lt.u64 	%p53, %rd19, 321;
	@%p53 bra 	$L__BB13_65;
	ld.shared.v2.f32 	{%f520, %f521}, [_ZZN3cub18CUB_300001_SM_10006detail6reduce28DeviceReduceSingleTileKernelINS2_10policy_hubI6float2yN4cuda3std3__44plusIS5_EEE10Policy1000EN6thrust24THRUST_300001_SM_1000_NS6detail15normal_iteratorINSE_10device_ptrIKS5_EEEEPS5_ySA_S5_S5_NS8_10__identityEEEvT0_T1_T2_T3_T4_T6_E12temp_storage+96];
	add.f32 	%f661, %f661, %f520;
	add.f32 	%f660, %f660, %f521;
	setp.lt.u64 	%p54, %rd19, 353;
	@%p54 bra 	$L__BB13_65;
	ld.shared.v2.f32 	{%f522, %f523}, [_ZZN3cub18CUB_300001_SM_10006detail6reduce28DeviceReduceSingleTileKernelINS2_10policy_hubI6float2yN4cuda3std3__44plusIS5_EEE10Policy1000EN6thrust24THRUST_300001_SM_1000_NS6detail15normal_iteratorINSE_10device_ptrIKS5_EEEEPS5_ySA_S5_S5_NS8_10__identityEEEvT0_T1_T2_T3_T4_T6_E12temp_storage+104];
	add.f32 	%f661, %f661, %f522;
	add.f32 	%f660, %f660, %f523;
	setp.lt.u64 	%p55, %rd19, 385;
	@%p55 bra 	$L__BB13_65;
	ld.shared.v2.f32 	{%f524, %f525}, [_ZZN3cub18CUB_300001_SM_10006detail6reduce28DeviceReduceSingleTileKernelINS2_10policy_hubI6float2yN4cuda3std3__44plusIS5_EEE10Policy1000EN6thrust24THRUST_300001_SM_1000_NS6detail15normal_iteratorINSE_10device_ptrIKS5_EEEEPS5_ySA_S5_S5_NS8_10__identityEEEvT0_T1_T2_T3_T4_T6_E12temp_storage+112];
	add.f32 	%f661, %f661, %f524;
	add.f32 	%f660, %f660, %f525;
	setp.lt.u64 	%p56, %rd19, 417;
	@%p56 bra 	$L__BB13_65;
	ld.shared.v2.f32 	{%f526, %f527}, [_ZZN3cub18CUB_300001_SM_10006detail6reduce28DeviceReduceSingleTileKernelINS2_10policy_hubI6float2yN4cuda3std3__44plusIS5_EEE10Policy1000EN6thrust24THRUST_300001_SM_1000_NS6detail15normal_iteratorINSE_10device_ptrIKS5_EEEEPS5_ySA_S5_S5_NS8_10__identityEEEvT0_T1_T2_T3_T4_T6_E12temp_storage+120];
	add.f32 	%f661, %f661, %f526;
	add.f32 	%f660, %f660, %f527;
	setp.lt.u64 	%p57, %rd19, 449;
	@%p57 bra 	$L__BB13_65;
	ld.shared.v2.f32 	{%f528, %f529}, [_ZZN3cub18CUB_300001_SM_10006detail6reduce28DeviceReduceSingleTileKernelINS2_10policy_hubI6float2yN4cuda3std3__44plusIS5_EEE10Policy1000EN6thrust24THRUST_300001_SM_1000_NS6detail15normal_iteratorINSE_10device_ptrIKS5_EEEEPS5_ySA_S5_S5_NS8_10__identityEEEvT0_T1_T2_T3_T4_T6_E12temp_storage+128];
	add.f32 	%f661, %f661, %f528;
	add.f32 	%f660, %f660, %f529;
	setp.lt.u64 	%p58, %rd19, 481;
	@%p58 bra 	$L__BB13_65;
	ld.shared.v2.f32 	{%f530, %f531}, [_ZZN3cub18CUB_300001_SM_10006detail6reduce28DeviceReduceSingleTileKernelINS2_10policy_hubI6float2yN4cuda3std3__44plusIS5_EEE10Policy1000EN6thrust24THRUST_300001_SM_1000_NS6detail15normal_iteratorINSE_10device_ptrIKS5_EEEEPS5_ySA_S5_S5_NS8_10__identityEEEvT0_T1_T2_T3_T4_T6_E12temp_storage+136];
	add.f32 	%f661, %f661, %f530;
	add.f32 	%f660, %f660, %f531;
	bra.uni 	$L__BB13_65;
$L__BB13_43:
	mov.u32 	%r27, %tid.x;
	cvt.u64.u32 	%rd6, %r27;
	mul.wide.u32 	%rd22, %r27, 8;
	add.s64 	%rd7, %rd2, %rd22;
	ld.global.v2.f32 	{%f121, %f122}, [%rd7];
	ld.global.v2.f32 	{%f123, %f124}, [%rd7+4096];
	ld.global.v2.f32 	{%f125, %f126}, [%rd7+8192];
	ld.global.v2.f32 	{%f127, %f128}, [%rd7+12288];
	ld.global.v2.f32 	{%f129, %f130}, [%rd7+16384];
	ld.global.v2.f32 	{%f131, %f132}, [%rd7+20480];
	ld.global.v2.f32 	{%f133, %f134}, [%rd7+24576];
	add.f32 	%f135, %f121, %f123;
	add.f32 	%f136, %f122, %f124;
	add.f32 	%f137, %f135, %f125;
	add.f32 	%f138, %f136, %f126;
	add.f32 	%f139, %f137, %f127;
	add.f32 	%f140, %f138, %f128;
	add.f32 	%f141, %f139, %f129;
	add.f32 	%f142, %f140, %f130;
	add.f32 	%f143, %f141, %f131;
	add.f32 	%f144, %f142, %f132;
	add.f32 	%f657, %f143, %f133;
	add.f32 	%f656, %f144, %f134;
	add.s64 	%rd8, %rd19, -3584;
	setp.lt.u64 	%p3, %rd8, 3584;
	mov.b64 	%rd53, 3584;
	@%p3 bra 	$L__BB13_47;
	mov.b64 	%rd53, 3584;
$L__BB13_45:
	shl.b64 	%rd24, %rd53, 3;
	add.s64 	%rd25, %rd7, %rd24;
	ld.global.v2.f32 	{%f145, %f146}, [%rd25];
	ld.global.v2.f32 	{%f147, %f148}, [%rd25+4096];
	ld.global.v2.f32 	{%f149, %f150}, [%rd25+8192];
	ld.global.v2.f32 	{%f151, %f152}, [%rd25+12288];
	ld.global.v2.f32 	{%f153, %f154}, [%rd25+16384];
	ld.global.v2.f32 	{%f155, %f156}, [%rd25+20480];
	ld.global.v2.f32 	{%f157, %f158}, [%rd25+24576];
	add.f32 	%f159, %f657, %f145;
	add.f32 	%f160, %f656, %f146;
	add.f32 	%f161, %f159, %f147;
	add.f32 	%f162, %f160, %f148;
	add.f32 	%f163, %f161, %f149;
	add.f32 	%f164, %f162, %f150;
	add.f32 	%f165, %f163, %f151;
	add.f32 	%f166, %f164, %f152;
	add.f32 	%f167, %f165, %f153;
	add.f32 	%f168, %f166, %f154;
	add.f32 	%f169, %f167, %f155;
	add.f32 	%f170, %f168, %f156;
	add.f32 	%f657, %f169, %f157;
	add.f32 	%f656, %f170, %f158;
	sub.s64 	%rd26, %rd19, %rd53;
	setp.lt.u64 	%p4, %rd26, 3584;
	@%p4 bra 	$L__BB13_60;
	add.s64 	%rd53, %rd53, 3584;
	setp.le.u64 	%p5, %rd53, %rd8;
	@%p5 bra 	$L__BB13_45;
$L__BB13_47:
	setp.le.u64 	%p6, %rd19, %rd53;
	cvt.u32.u64 	%r48, %rd53;
	cvt.u32.u64 	%r49, %rd19;
	sub.s32 	%r50, %r49, %r48;
	setp.ge.s32 	%p7, %r27, %r50;
	or.pred  	%p8, %p6, %p7;
	@%p8 bra 	$L__BB13_60;
	not.b32 	%r53, %r27;
	add.s32 	%r54, %r53, %r49;
	sub.s32 	%r56, %r54, %r48;
	shr.u32 	%r57, %r56, 9;
	add.s32 	%r28, %r57, 1;
	and.b32  	%r29, %r28, 15;
	setp.lt.u32 	%p9, %r56, 7680;
	mov.u32 	%r248, %r27;
	@%p9 bra 	$L__BB13_51;
	and.b32  	%r58, %r28, 16777200;
	neg.s32 	%r246, %r58;
	add.s64 	%rd27, %rd53, %rd6;
	shl.b64 	%rd28, %rd27, 3;
	add.s64 	%rd29, %rd28, %rd2;
	add.s64 	%rd54, %rd29, 32768;
	mov.u32 	%r248, %r27;
$L__BB13_50:
	.pragma "nounroll";
	ld.global.v2.f32 	{%f172, %f173}, [%rd54+-32768];
	add.f32 	%f174, %f657, %f172;
	add.f32 	%f175, %f656, %f173;
	ld.global.v2.f32 	{%f176, %f177}, [%rd54+-28672];
	add.f32 	%f178, %f174, %f176;
	add.f32 	%f179, %f175, %f177;
	ld.global.v2.f32 	{%f180, %f181}, [%rd54+-24576];
	add.f32 	%f182, %f178, %f180;
	add.f32 	%f183, %f179, %f181;
	ld.global.v2.f32 	{%f184, %f185}, [%rd54+-20480];
	add.f32 	%f186, %f182, %f184;
	add.f32 	%f187, %f183, %f185;
	ld.global.v2.f32 	{%f188, %f189}, [%rd54+-16384];
	add.f32 	%f190, %f186, %f188;
	add.f32 	%f191, %f187, %f189;
	ld.global.v2.f32 	{%f192, %f193}, [%rd54+-12288];
	add.f32 	%f194, %f190, %f192;
	add.f32 	%f195, %f191, %f193;
	ld.global.v2.f32 	{%f196, %f197}, [%rd54+-8192];
	add.f32 	%f198, %f194, %f196;
	add.f32 	%f199, %f195, %f197;
	ld.global.v2.f32 	{%f200, %f201}, [%rd54+-4096];
	add.f32 	%f202, %f198, %f200;
	add.f32 	%f203, %f199, %f201;
	ld.global.v2.f32 	{%f204, %f205}, [%rd54];
	add.f32 	%f206, %f202, %f204;
	add.f32 	%f207, %f203, %f205;
	ld.global.v2.f32 	{%f208, %f209}, [%rd54+4096];
	add.f32 	%f210, %f206, %f208;
	add.f32 	%f211, %f207, %f209;
	ld.global.v2.f32 	{%f212, %f213}, [%rd54+8192];
	add.f32 	%f214, %f210, %f212;
	add.f32 	%f215, %f211, %f213;
	ld.global.v2.f32 	{%f216, %f217}, [%rd54+12288];
	add.f32 	%f218, %f214, %f216;
	add.f32 	%f219, %f215, %f217;
	ld.global.v2.f32 	{%f220, %f221}, [%rd54+16384];
	add.f32 	%f222, %f218, %f220;
	add.f32 	%f223, %f219, %f221;
	ld.global.v2.f32 	{%f224, %f225}, [%rd54+20480];
	add.f32 	%f226, %f222, %f224;
	add.f32 	%f227, %f223, %f225;
	ld.global.v2.f32 	{%f228, %f229}, [%rd54+24576];
	add.f32 	%f230, %f226, %f228;
	add.f32 	%f231, %f227, %f229;
	ld.global.v2.f32 	{%f232, %f233}, [%rd54+28672];
	add.f32 	%f657, %f230, %f232;
	add.f32 	%f656, %f231, %f233;
	add.s32 	%r248, %r248, 8192;
	add.s32 	%r246, %r246, 16;
	add.s64 	%rd54, %rd54, 65536;
	setp.ne.s32 	%p10, %r246, 0;
	@%p10 bra 	$L__BB13_50;
$L__BB13_51:
	setp.eq.s32 	%p11, %r29, 0;
	@%p11 bra 	$L__BB13_60;
	and.b32  	%r36, %r28, 7;
	setp.lt.u32 	%p12, %r29, 8;
	@%p12 bra 	$L__BB13_54;
	cvt.u64.u32 	%rd30, %r248;
	add.s64 	%rd31, %rd53, %rd30;
	shl.b64 	%rd32, %rd31, 3;
	add.s64 	%rd33, %rd2, %rd32;
	ld.global.v2.f32 	{%f235, %f236}, [%rd33];
	add.f32 	%f237, %f657, %f235;
	add.f32 	%f238, %f656, %f236;
	ld.global.v2.f32 	{%f239, %f240}, [%rd33+4096];
	add.f32 	%f241, %f237, %f239;
	add.f32 	%f242, %f238, %f240;
	ld.global.v2.f32 	{%f243, %f244}, [%rd33+8192];
	add.f32 	%f245, %f241, %f243;
	add.f32 	%f246, %f242, %f244;
	ld.global.v2.f32 	{%f247, %f248}, [%rd33+12288];
	add.f32 	%f249, %f245, %f247;
	add.f32 	%f250, %f246, %f248;
	ld.global.v2.f32 	{%f251, %f252}, [%rd33+16384];
	add.f32 	%f253, %f249, %f251;
	add.f32 	%f254, %f250, %f252;
	ld.global.v2.f32 	{%f255, %f256}, [%rd33+20480];
	add.f32 	%f257, %f253, %f255;
	add.f32 	%f258, %f254, %f256;
	ld.global.v2.f32 	{%f259, %f260}, [%rd33+24576];
	add.f32 	%f261, %f257, %f259;
	add.f32 	%f262, %f258, %f260;
	ld.global.v2.f32 	{%f263, %f264}, [%rd33+28672];
	add.f32 	%f657, %f261, %f263;
	add.f32 	%f656, %f262, %f264;
	add.s32 	%r248, %r248, 4096;
$L__BB13_54:
	setp.eq.s32 	%p13, %r36, 0;
	@%p13 bra 	$L__BB13_60;
	and.b32  	%r39, %r28, 3;
	setp.lt.u32 	%p14, %r36, 4;
	@%p14 bra 	$L__BB13_57;
	cvt.u64.u32 	%rd34, %r248;
	add.s64 	%rd35, %rd53, %rd34;
	shl.b64 	%rd36, %rd35, 3;
	add.s64 	%rd37, %rd2, %rd36;
	ld.global.v2.f32 	{%f266, %f267}, [%rd37];
	add.f32 	%f268, %f657, %f266;
	add.f32 	%f269, %f656, %f267;
	ld.global.v2.f32 	{%f270, %f271}, [%rd37+4096];
	add.f32 	%f272, %f268, %f270;
	add.f32 	%f273, %f269, %f271;
	ld.global.v2.f32 	{%f274, %f275}, [%rd37+8192];
	add.f32 	%f276, %f272, %f274;
	add.f32 	%f277, %f273, %f275;
	ld.global.v2.f32 	{%f278, %f279}, [%rd37+12288];
	add.f32 	%f657, %f276, %f278;
	add.f32 	%f656, %f277, %f279;
	add.s32 	%r248, %r248, 2048;
$L__BB13_57:
	setp.eq.s32 	%p15, %r39, 0;
	@%p15 bra 	$L__BB13_60;
	cvt.u64.u32 	%rd38, %r248;
	add.s64 	%rd39, %rd53, %rd38;
	shl.b64 	%rd40, %rd39, 3;
	add.s64 	%rd55, %rd2, %rd40;
	neg.s32 	%r251, %r39;
$L__BB13_59:
	.pragma "nounroll";
	ld.global.v2.f32 	{%f280, %f281}, [%rd55];
	add.f32 	%f657, %f657, %f280;
	add.f32 	%f656, %f656, %f281;
	add.s64 	%rd55, %rd55, 4096;
	add.s32 	%r251, %r251, 1;
	setp.ne.s32 	%p16, %r251, 0;
	@%p16 bra 	$L__BB13_59;
$L__BB13_60:
	// begin inline asm
	mov.u32 %r59, %laneid;
	// end inline asm
	mov.b32 	%r61, %f657;
	mov.b32 	%r67, 1;
	mov.b32 	%r108, 31;
	mov.b32 	%r109, -1;
	// begin inline asm
	shfl.sync.down.b32 %r60, %r61, %r67, %r108, %r109;
	// end inline asm
	mov.b32 	%r66, %f656;
	// begin inline asm
	shfl.sync.down.b32 %r65, %r66, %r67, %r108, %r109;
	// end inline asm
	setp.gt.s32 	%p17, %r59, 30;
	mov.b32 	%f282, %r65;
	mov.b32 	%f283, %r60;
	add.f32 	%f284, %f657, %f283;
	add.f32 	%f285, %f656, %f282;
	selp.f32 	%f286, %f657, %f284, %p17;
	selp.f32 	%f287, %f656, %f285, %p17;
	mov.b32 	%r71, %f286;
	mov.b32 	%r77, 2;
	// begin inline asm
	shfl.sync.down.b32 %r70, %r71, %r77, %r108, %r109;
	// end inline asm
	mov.b32 	%r76, %f287;
	// begin inline asm
	shfl.sync.down.b32 %r75, %r76, %r77, %r108, %r109;
	// end inline asm
	setp.gt.s32 	%p18, %r59, 29;
	mov.b32 	%f288, %r75;
	mov.b32 	%f289, %r70;
	add.f32 	%f290, %f286, %f289;
	add.f32 	%f291, %f287, %f288;
	selp.f32 	%f292, %f286, %f290, %p18;
	selp.f32 	%f293, %f287, %f291, %p18;
	mov.b32 	%r81, %f292;
	mov.b32 	%r87, 4;
	// begin inline asm
	shfl.sync.down.b32 %r80, %r81, %r87, %r108, %r109;
	// end inline asm
	mov.b32 	%r86, %f293;
	// begin inline asm
	shfl.sync.down.b32 %r85, %r86, %r87, %r108, %r109;
	// end inline asm
	setp.gt.s32 	%p19, %r59, 27;
	mov.b32 	%f294, %r85;
	mov.b32 	%f295, %r80;
	add.f32 	%f296, %f292, %f295;
	add.f32 	%f297, %f293, %f294;
	selp.f32 	%f298, %f292, %f296, %p19;
	selp.f32 	%f299, %f293, %f297, %p19;
	mov.b32 	%r91, %f298;
	mov.b32 	%r97, 8;
	// begin inline asm
	shfl.sync.down.b32 %r90, %r91, %r97, %r108, %r109;
	// end inline asm
	mov.b32 	%r96, %f299;
	// begin inline asm
	shfl.sync.down.b32 %r95, %r96, %r97, %r108, %r109;
	// end inline asm
	setp.gt.s32 	%p20, %r59, 23;
	mov.b32 	%f300, %r95;
	mov.b32 	%f301, %r90;
	add.f32 	%f107, %f298, %f301;
	add.f32 	%f108, %f299, %f300;
	selp.f32 	%f661, %f298, %f107, %p20;
	selp.f32 	%f660, %f299, %f108, %p20;
	mov.b32 	%r101, %f661;
	mov.b32 	%r107, 16;
	// begin inline asm
	shfl.sync.down.b32 %r100, %r101, %r107, %r108, %r109;
	// end inline asm
	mov.b32 	%r106, %f660;
	// begin inline asm
	shfl.sync.down.b32 %r105, %r106, %r107, %r108, %r109;
	// end inline asm
	setp.gt.s32 	%p21, %r59, 15;
	@%p21 bra 	$L__BB13_63;
	mov.b32 	%f302, %r105;
	mov.b32 	%f303, %r100;
	add.f32 	%f661, %f107, %f303;
	add.f32 	%f660, %f108, %f302;
	setp.ne.s32 	%p22, %r59, 0;
	@%p22 bra 	$L__BB13_63;
	shr.u32 	%r110, %r27, 2;
	and.b32  	%r111, %r110, 248;
	mov.u32 	%r112, _ZZN3cub18CUB_300001_SM_10006detail6reduce28DeviceReduceSingleTileKernelINS2_10policy_hubI6float2yN4cuda3std3__44plusIS5_EEE10Policy1000EN6thrust24THRUST_300001_SM_1000_NS6detail15normal_iteratorINSE_10device_ptrIKS5_EEEEPS5_ySA_S5_S5_NS8_10__identityEEEvT0_T1_T2_T3_T4_T6_E12temp_storage;
	add.s32 	%r113, %r112, %r111;
	st.shared.v2.f32 	[%r113+16], {%f661, %f660};
$L__BB13_63:
	bar.sync 	0;
	setp.ne.s32 	%p23, %r27, 0;
	@%p23 bra 	$L__BB13_65;
	ld.shared.v2.f32 	{%f304, %f305}, [_ZZN3cub18CUB_300001_SM_10006detail6reduce28DeviceReduceSingleTileKernelINS2_10policy_hubI6float2yN4cuda3std3__44plusIS5_EEE10Policy1000EN6thrust24THRUST_300001_SM_1000_NS6detail15normal_iteratorINSE_10device_ptrIKS5_EEEEPS5_ySA_S5_S5_NS8_10__identityEEEvT0_T1_T2_T3_T4_T6_E12temp_storage+24];
	add.f32 	%f306, %f661, %f304;
	add.f32 	%f307, %f660, %f305;
	ld.shared.v2.f32 	{%f308, %f309}, [_ZZN3cub18CUB_300001_SM_10006detail6reduce28DeviceReduceSingleTileKernelINS2_10policy_hubI6float2yN4cuda3std3__44plusIS5_EEE10Policy1000EN6thrust24THRUST_300001_SM_1000_NS6detail15normal_iteratorINSE_10device_ptrIKS5_EEEEPS5_ySA_S5_S5_NS8_10__identityEEEvT0_T1_T2_T3_T4_T6_E12temp_storage+32];
	add.f32 	%f310, %f306, %f308;
	add.f32 	%f311, %f307, %f309;
	ld.shared.v2.f32 	{%f312, %f313}, [_ZZN3cub18CUB_300001_SM_10006detail6reduce28DeviceReduceSingleTileKernelINS2_10policy_hubI6float2yN4cuda3std3__44plusIS5_EEE10Policy1000EN6thrust24THRUST_300001_SM_1000_NS6detail15normal_iteratorINSE_10device_ptrIKS5_EEEEPS5_ySA_S5_S5_NS8_10__identityEEEvT0_T1_T2_T3_T4_T6_E12temp_storage+40];
	add.f32 	%f314, %f310, %f312;
	add.f32 	%f315, %f311, %f313;
	ld.shared.v2.f32 	{%f316, %f317}, [_ZZN3cub18CUB_300001_SM_10006detail6reduce28DeviceReduceSingleTileKernelINS2_10policy_hubI6float2yN4cuda3std3__44plusIS5_EEE10Policy1000EN6thrust24THRUST_300001_SM_1000_NS6detail15normal_iteratorINSE_10device_ptrIKS5_EEEEPS5_ySA_S5_S5_NS8_10__identityEEEvT0_T1_T2_T3_T4_T6_E12temp_storage+48];
	add.f32 	%f318, %f314, %f316;
	add.f32 	%f319, %f315, %f317;
	ld.shared.v2.f32 	{%f320, %f321}, [_ZZN3cub18CUB_300001_SM_10006detail6reduce28DeviceReduceSingleTileKernelINS2_10policy_hubI6float2yN4cuda3std3__44plusIS5_EEE10Policy1000EN6thrust24THRUST_300001_SM_1000_NS6detail15normal_iteratorINSE_10device_ptrIKS5_EEEEPS5_ySA_S5_S5_NS8_10__identityEEEvT0_T1_T2_T3_T4_T6_E12temp_storage+56];
	add.f32 	%f322, %f318, %f320;
	add.f32 	%f323, %f319, %f321;
	ld.shared.v2.f32 	{%f324, %f325}, [_ZZN3cub18CUB_300001_SM_10006detail6reduce28DeviceReduceSingleTileKernelINS2_10policy_hubI6float2yN4cuda3std3__44plusIS5_EEE10Policy1000EN6thrust24THRUST_300001_SM_1000_NS6detail15normal_iteratorINSE_10device_ptrIKS5_EEEEPS5_ySA_S5_S5_NS8_10__identityEEEvT0_T1_T2_T3_T4_T6_E12temp_storage+64];
	add.f32 	%f326, %f322, %f324;
	add.f32 	%f327, %f323, %f325;
	ld.shared.v2.f32 	{%f328, %f329}, [_ZZN3cub18CUB_300001_SM_10006detail6reduce28DeviceReduceSingleTileKernelINS2_10policy_hubI6float2yN4cuda3std3__44plusIS5_EEE10Policy1000EN6thrust24THRUST_300001_SM_1000_NS6detail15normal_iteratorINSE_10device_ptrIKS5_EEEEPS5_ySA_S5_S5_NS8_10__identityEEEvT0_T1_T2_T3_T4_T6_E12temp_storage+72];
	add.f32 	%f330, %f326, %f328;
	add.f32 	%f331, %f327, %f329;
	ld.shared.v2.f32 	{%f332, %f333}, [_ZZN3cub18CUB_300001_SM_10006detail6reduce28DeviceReduceSingleTileKernelINS2_10policy_hubI6float2yN4cuda3std3__44plusIS5_EEE10Policy1000EN6thrust24THRUST_300001_SM_1000_NS6detail15normal_iteratorINSE_10device_ptrIKS5_EEEEPS5_ySA_S5_S5_NS8_10__identityEEEvT0_T1_T2_T3_T4_T6_E12temp_storage+80];
	add.f32 	%f334, %f330, %f332;
	add.f32 	%f335, %f331, %f333;
	ld.shared.v2.f32 	{%f336, %f337}, [_ZZN3cub18CUB_300001_SM_10006detail6reduce28DeviceReduceSingleTileKernelINS2_10policy_hubI6float2yN4cuda3std3__44plusIS5_EEE10Policy1000EN6thrust24THRUST_300001_SM_1000_NS6detail15normal_iteratorINSE_10device_ptrIKS5_EEEEPS5_ySA_S5_S5_NS8_10__identityEEEvT0_T1_T2_T3_T4_T6_E12temp_storage+88];
	add.f32 	%f338, %f334, %f336;
	add.f32 	%f339, %f335, %f337;
	ld.shared.v2.f32 	{%f340, %f341}, [_ZZN3cub18CUB_300001_SM_10006detail6reduce28DeviceReduceSingleTileKernelINS2_10policy_hubI6float2yN4cuda3std3__44plusIS5_EEE10Policy1000EN6thrust24THRUST_300001_SM_1000_NS6detail15normal_iteratorINSE_10device_ptrIKS5_EEEEPS5_ySA_S5_S5_NS8_10__identityEEEvT0_T1_T2_T3_T4_T6_E12temp_storage+96];
	add.f32 	%f342, %f338, %f340;
	add.f32 	%f343, %f339, %f341;
	ld.shared.v2.f32 	{%f344, %f345}, [_ZZN3cub18CUB_300001_SM_10006detail6reduce28DeviceReduceSingleTileKernelINS2_10policy_hubI6float2yN4cuda3std3__44plusIS5_EEE10Policy1000EN6thrust24THRUST_300001_SM_1000_NS6detail15normal_iteratorINSE_10device_ptrIKS5_EEEEPS5_ySA_S5_S5_NS8_10__identityEEEvT0_T1_T2_T3_T4_T6_E12temp_storage+104];
	add.f32 	%f346, %f342, %f344;
	add.f32 	%f347, %f343, %f345;
	ld.shared.v2.f32 	{%f348, %f349}, [_ZZN3cub18CUB_300001_SM_10006detail6reduce28DeviceReduceSingleTileKernelINS2_10policy_hubI6float2yN4cuda3std3__44plusIS5_EEE10Policy1000EN6thrust24THRUST_300001_SM_1000_NS6detail15normal_iteratorINSE_10device_ptrIKS5_EEEEPS5_ySA_S5_S5_NS8_10__identityEEEvT0_T1_T2_T3_T4_T6_E12temp_storage+112];
	add.f32 	%f350, %f346, %f348;
	add.f32 	%f351, %f347, %f349;
	ld.shared.v2.f32 	{%f352, %f353}, [_ZZN3cub18CUB_300001_SM_10006detail6reduce28DeviceReduceSingleTileKernelINS2_10policy_hubI6float2yN4cuda3std3__44plusIS5_EEE10Policy1000EN6thrust24THRUST_300001_SM_1000_NS6detail15normal_iteratorINSE_10device_ptrIKS5_EEEEPS5_ySA_S5_S5_NS8_10__identityEEEvT0_T1_T2_T3_T4_T6_E12temp_storage+120];
	add.f32 	%f354, %f350, %f352;
	add.f32 	%f355, %f351, %f353;
	ld.shared.v2.f32 	{%f356, %f357}, [_ZZN3cub18CUB_300001_SM_10006detail6reduce28DeviceReduceSingleTileKernelINS2_10policy_hubI6float2yN4cuda3std3__44plusIS5_EEE10Policy1000EN6thrust24THRUST_300001_SM_1000_NS6detail15normal_iteratorINSE_10device_ptrIKS5_EEEEPS5_ySA_S5_S5_NS8_10__identityEEEvT0_T1_T2_T3_T4_T6_E12temp_storage+128];
	add.f32 	%f358, %f354, %f356;
	add.f32 	%f359, %f355, %f357;
	ld.shared.v2.f32 	{%f360, %f361}, [_ZZN3cub18CUB_300001_SM_10006detail6reduce28DeviceReduceSingleTileKernelINS2_10policy_hubI6float2yN4cuda3std3__44plusIS5_EEE10Policy1000EN6thrust24THRUST_300001_SM_1000_NS6detail15normal_iteratorINSE_10device_ptrIKS5_EEEEPS5_ySA_S5_S5_NS8_10__identityEEEvT0_T1_T2_T3_T4_T6_E12temp_storage+136];
	add.f32 	%f661, %f358, %f360;
	add.f32 	%f660, %f359, %f361;
$L__BB13_65:
	mov.u32 	%r236, %tid.x;
	setp.ne.s32 	%p66, %r236, 0;
	@%p66 bra 	$L__BB13_67;
	add.f32 	%f612, %f119, %f661;
	add.f32 	%f613, %f120, %f660;
	st.global.v2.f32 	[%rd1], {%f612, %f613};
$L__BB13_67:
	ret;

}
	// .globl	_ZN3cub18CUB_300001_SM_10006detail6reduce18DeviceReduceKernelINS2_10policy_hubI6float2yN4cuda3std3__44plusIS5_EEE10Policy1000EN6thrust24THRUST_300001_SM_1000_NS6detail15normal_iteratorINSE_10device_ptrIKS5_EEEEySA_S5_NS8_10__identityEEEvT0_PT3_T1_NS0_13GridEvenShareISP_EET2_T4_
.visible .entry _ZN3cub18CUB_300001_SM_10006detail6reduce18DeviceReduceKernelINS2_10policy_hubI6float2yN4cuda3std3__44plusIS5_EEE10Policy1000EN6thrust24THRUST_300001_SM_1000_NS6detail15normal_iteratorINSE_10device_ptrIKS5_EEEEySA_S5_NS8_10__identityEEEvT0_PT3_T1_NS0_13GridEvenShareISP_EET2_T4_(
	.param .align 8 .b8 _ZN3cub18CUB_300001_SM_10006detail6reduce18DeviceReduceKernelINS2_10policy_hubI6float2yN4cuda3std3__44plusIS5_EEE10Policy1000EN6thrust24THRUST_300001_SM_1000_NS6detail15normal_iteratorINSE_10device_ptrIKS5_EEEEySA_S5_NS8_10__identityEEEvT0_PT3_T1_NS0_13GridEvenShareISP_EET2_T4__param_0[8],
	.param .u64 .ptr .align 1 _ZN3cub18CUB_300001_SM_10006detail6reduce18DeviceReduceKernelINS2_10policy_hubI6float2yN4cuda3std3__44plusIS5_EEE10Policy1000EN6thrust24THRUST_300001_SM_1000_NS6detail15normal_iteratorINSE_10device_ptrIKS5_EEEEySA_S5_NS8_10__identityEEEvT0_PT3_T1_NS0_13GridEvenShareISP_EET2_T4__param_1,
	.param .u64 _ZN3cub18CUB_300001_SM_10006detail6reduce18DeviceReduceKernelINS2_10policy_hubI6float2yN4cuda3std3__44plusIS5_EEE10Policy1000EN6thrust24THRUST_300001_SM_1000_NS6detail15normal_iteratorINSE_10device_ptrIKS5_EEEEySA_S5_NS8_10__identityEEEvT0_PT3_T1_NS0_13GridEvenShareISP_EET2_T4__param_2,
	.param .align 8 .b8 _ZN3cub18CUB_300001_SM_10006detail6reduce18DeviceReduceKernelINS2_10policy_hubI6float2yN4cuda3std3__44plusIS5_EEE10Policy1000EN6thrust24THRUST_300001_SM_1000_NS6detail15normal_iteratorINSE_10device_ptrIKS5_EEEEySA_S5_NS8_10__identityEEEvT0_PT3_T1_NS0_13GridEvenShareISP_EET2_T4__param_3[72],
	.param .align 1 .b8 _ZN3cub18CUB_300001_SM_10006detail6reduce18DeviceReduceKernelINS2_10policy_hubI6float2yN4cuda3std3__44plusIS5_EEE10Policy1000EN6thrust24THRUST_300001_SM_1000_NS6detail15normal_iteratorINSE_10device_ptrIKS5_EEEEySA_S5_NS8_10__identityEEEvT0_PT3_T1_NS0_13GridEvenShareISP_EET2_T4__param_4[1],
	.param .align 1 .b8 _ZN3cub18CUB_300001_SM_10006detail6reduce18DeviceReduceKernelINS2_10policy_hubI6float2yN4cuda3std3__44plusIS5_EEE10Policy1000EN6thrust24THRUST_300001_SM_1000_NS6detail15normal_iteratorINSE_10device_ptrIKS5_EEEEySA_S5_NS8_10__identityEEEvT0_PT3_T1_NS0_13GridEvenShareISP_EET2_T4__param_5[1]
)
.maxntid 512
{
	.reg .pred 	%p<66>;
	.reg .b16 	%rs<4>;
	.reg .b32 	%r<286>;
	.reg .b32 	%f<654>;
	.reg .b64 	%rd<77>;
	// demoted variable
	.shared .align 8 .b8 _ZZN3cub18CUB_300001_SM_10006detail6reduce18DeviceReduceKernelINS2_10policy_hubI6float2yN4cuda3std3__44plusIS5_EEE10Policy1000EN6thrust24THRUST_300001_SM_1000_NS6detail15normal_iteratorINSE_10device_ptrIKS5_EEEEySA_S5_NS8_10__identityEEEvT0_PT3_T1_NS0_13GridEvenShareISP_EET2_T4_E12temp_storage[152];
	ld.param.u64 	%rd1, [_ZN3cub18CUB_300001_SM_10006detail6reduce18DeviceReduceKernelINS2_10policy_hubI6float2yN4cuda3std3__44plusIS5_EEE10Policy1000EN6thrust24THRUST_300001_SM_1000_NS6detail15normal_iteratorINSE_10device_ptrIKS5_EEEEySA_S5_NS8_10__identityEEEvT0_PT3_T1_NS0_13GridEvenShareISP_EET2_T4__param_3+32];
	ld.param.u32 	%r1, [_ZN3cub18CUB_300001_SM_10006detail6reduce18DeviceReduceKernelINS2_10policy_hubI6float2yN4cuda3std3__44plusIS5_EEE10Policy1000EN6thrust24THRUST_300001_SM_1000_NS6detail15normal_iteratorINSE_10device_ptrIKS5_EEEEySA_S5_NS8_10__identityEEEvT0_PT3_T1_NS0_13GridEvenShareISP_EET2_T4__param_3+40];
	ld.param.u64 	%rd26, [_ZN3cub18CUB_300001_SM_10006detail6reduce18DeviceReduceKernelINS2_10policy_hubI6float2yN4cuda3std3__44plusIS5_EEE10Policy1000EN6thrust24THRUST_300001_SM_1000_NS6detail15normal_iteratorINSE_10device_ptrIKS5_EEEEySA_S5_NS8_10__identityEEEvT0_PT3_T1_NS0_13GridEvenShareISP_EET2_T4__param_0];
	cvta.to.global.u64 	%rd2, %rd26;
	mov.u32 	%r2, %ctaid.x;
	mul.lo.s32 	%r56, %r1, 3584;
	cvt.s64.s32 	%rd3, %r56;
	mul.lo.s32 	%r57, %r2, 3584;
	cvt.u64.u32 	%rd4, %r57;
	sub.s64 	%rd5, %rd1, %rd4;
	setp.gt.u64 	%p1, %rd5, 3583;
	@%p1 bra 	$L__BB14_40;
	cvt.u32.u64 	%r142, %rd4;
	cvt.u32.u64 	%r3, %rd1;
	sub.s32 	%r4, %r3, %r142;
	mov.u32 	%r5, %tid.x;
	setp.ge.s32 	%p23, %r5, %r4;
	mov.f32 	%f626, 0f00000000;
	mov.f32 	%f627, %f626;
	mov.u32 	%r273, %r5;
	@%p23 bra 	$L__BB14_3;
	add.s32 	%r144, %r142, %r5;
	mul.wide.u32 	%rd50, %r144, 8;
	add.s64 	%rd51, %rd2, %rd50;
	ld.global.v2.f32 	{%f627, %f626}, [%rd51];
	add.s32 	%r273, %r5, 512;
$L__BB14_3:
	setp.ge.s32 	%p24, %r273, %r4;
	@%p24 bra 	$L__BB14_16;
	not.b32 	%r146, %r273;
	add.s32 	%r147, %r146, %r3;
	sub.s32 	%r148, %r147, %r142;
	shr.u32 	%r149, %r148, 9;
	add.s32 	%r8, %r149, 1;
	and.b32  	%r9, %r8, 15;
	setp.lt.u32 	%p25, %r148, 7680;
	@%p25 bra 	$L__BB14_7;
	and.b32  	%r150, %r8, 16777200;
	neg.s32 	%r271, %r150;
	mul.wide.u32 	%rd52, %r2, 28672;
	mul.wide.u32 	%rd53, %r273, 8;
	add.s64 	%rd54, %rd52, %rd53;
	add.s64 	%rd55, %rd54, %rd2;
	add.s64 	%rd71, %rd55, 32768;
$L__BB14_6:
	.pragma "nounroll";
	ld.global.v2.f32 	{%f360, %f361}, [%rd71+-32768];
	add.f32 	%f362, %f627, %f360;
	add.f32 	%f363, %f626, %f361;
	ld.global.v2.f32 	{%f364, %f365}, [%rd71+-28672];
	add.f32 	%f366, %f362, %f364;
	add.f32 	%f367, %f363, %f365;
	ld.global.v2.f32 	{%f368, %f369}, [%rd71+-24576];
	add.f32 	%f370, %f366, %f368;
	add.f32 	%f371, %f367, %f369;
	ld.global.v2.f32 	{%f372, %f373}, [%rd71+-20480];
	add.f32 	%f374, %f370, %f372;
	add.f32 	%f375, %f371, %f373;
	ld.global.v2.f32 	{%f376, %f377}, [%rd71+-16384];
	add.f32 	%f378, %f374, %f376;
	add.f32 	%f379, %f375, %f377;
	ld.global.v2.f32 	{%f380, %f381}, [%rd71+-12288];
	add.f32 	%f382, %f378, %f380;
	add.f32 	%f383, %f379, %f381;
	ld.global.v2.f32 	{%f384, %f385}, [%rd71+-8192];
	add.f32 	%f386, %f382, %f384;
	add.f32 	%f387, %f383, %f385;
	ld.global.v2.f32 	{%f388, %f389}, [%rd71+-4096];
	add.f32 	%f390, %f386, %f388;
	add.f32 	%f391, %f387, %f389;
	ld.global.v2.f32 	{%f392, %f393}, [%rd71];
	add.f32 	%f394, %f390, %f392;
	add.f32 	%f395, %f391, %f393;
	ld.global.v2.f32 	{%f396, %f397}, [%rd71+4096];
	add.f32 	%f398, %f394, %f396;
	add.f32 	%f399, %f395, %f397;
	ld.global.v2.f32 	{%f400, %f401}, [%rd71+8192];
	add.f32 	%f402, %f398, %f400;
	add.f32 	%f403, %f399, %f401;
	ld.global.v2.f32 	{%f404, %f405}, [%rd71+12288];
	add.f32 	%f406, %f402, %f404;
	add.f32 	%f407, %f403, %f405;
	ld.global.v2.f32 	{%f408, %f409}, [%rd71+16384];
	add.f32 	%f410, %f406, %f408;
	add.f32 	%f411, %f407, %f409;
	ld.global.v2.f32 	{%f412, %f413}, [%rd71+20480];
	add.f32 	%f414, %f410, %f412;
	add.f32 	%f415, %f411, %f413;
	ld.global.v2.f32 	{%f416, %f417}, [%rd71+24576];
	add.f32 	%f418, %f414, %f416;
	add.f32 	%f419, %f415, %f417;
	ld.global.v2.f32 	{%f420, %f421}, [%rd71+28672];
	add.f32 	%f627, %f418, %f420;
	add.f32 	%f626, %f419, %f421;
	add.s32 	%r273, %r273, 8192;
	add.s32 	%r271, %r271, 16;
	add.s64 	%rd71, %rd71, 65536;
	setp.ne.s32 	%p26, %r271, 0;
	@%p26 bra 	$L__BB14_6;
$L__BB14_7:
	setp.eq.s32 	%p27, %r9, 0;
	@%p27 bra 	$L__BB14_16;
	and.b32  	%r16, %r8, 7;
	setp.lt.u32 	%p28, %r9, 8;
	@%p28 bra 	$L__BB14_10;
	cvt.s64.s32 	%rd56, %r273;
	add.s64 	%rd57, %rd56, %rd4;
	shl.b64 	%rd58, %rd57, 3;
	add.s64 	%rd59, %rd2, %rd58;
	ld.global.v2.f32 	{%f423, %f424}, [%rd59];
	add.f32 	%f425, %f627, %f423;
	add.f32 	%f426, %f626, %f424;
	ld.global.v2.f32 	{%f427, %f428}, [%rd59+4096];
	add.f32 	%f429, %f425, %f427;
	add.f32 	%f430, %f426, %f428;
	ld.global.v2.f32 	{%f431, %f432}, [%rd59+8192];
	add.f32 	%f433, %f429, %f431;
	add.f32 	%f434, %f430, %f432;
	ld.global.v2.f32 	{%f435, %f436}, [%rd59+12288];
	add.f32 	%f437, %f433, %f435;
	add.f32 	%f438, %f434, %f436;
	ld.global.v2.f32 	{%f439, %f440}, [%rd59+16384];
	add.f32 	%f441, %f437, %f439;
	add.f32 	%f442, %f438, %f440;
	ld.global.v2.f32 	{%f443, %f444}, [%rd59+20480];
	add.f32 	%f445, %f441, %f443;
	add.f32 	%f446, %f442, %f444;
	ld.global.v2.f32 	{%f447, %f448}, [%rd59+24576];
	add.f32 	%f449, %f445, %f447;
	add.f32 	%f450, %f446, %f448;
	ld.global.v2.f32 	{%f451, %f452}, [%rd59+28672];
	add.f32 	%f627, %f449, %f451;
	add.f32 	%f626, %f450, %f452;
	add.s32 	%r273, %r273, 4096;
$L__BB14_10:
	setp.eq.s32 	%p29, %r16, 0;
	@%p29 bra 	$L__BB14_16;
	and.b32  	%r19, %r8, 3;
	setp.lt.u32 	%p30, %r16, 4;
	@%p30 bra 	$L__BB14_13;
	cvt.s64.s32 	%rd60, %r273;
	add.s64 	%rd61, %rd60, %rd4;
	shl.b64 	%rd62, %rd61, 3;
	add.s64 	%rd63, %rd2, %rd62;
	ld.global.v2.f32 	{%f454, %f455}, [%rd63];
	add.f32 	%f456, %f627, %f454;
	add.f32 	%f457, %f626, %f455;
	ld.global.v2.f32 	{%f458, %f459}, [%rd63+4096];
	add.f32 	%f460, %f456, %f458;
	add.f32 	%f461, %f457, %f459;
	ld.global.v2.f32 	{%f462, %f463}, [%rd63+8192];
	add.f32 	%f464, %f460, %f462;
	add.f32 	%f465, %f461, %f463;
	ld.global.v2.f32 	{%f466, %f467}, [%rd63+12288];
	add.f32 	%f627, %f464, %f466;
	add.f32 	%f626, %f465, %f467;
	add.s32 	%r273, %r273, 2048;
$L__BB14_13:
	setp.eq.s32 	%p31, %r19, 0;
	@%p31 bra 	$L__BB14_16;
	mul.wide.u32 	%rd64, %r2, 28672;
	add.s64 	%rd9, %rd2, %rd64;
	neg.s32 	%r276, %r19;
$L__BB14_15:
	.pragma "nounroll";
	mul.wide.s32 	%rd65, %r273, 8;
	add.s64 	%rd66, %rd9, %rd65;
	ld.global.v2.f32 	{%f468, %f469}, [%rd66];
	add.f32 	%f627, %f627, %f468;
	add.f32 	%f626, %f626, %f469;
	add.s32 	%r273, %r273, 512;
	add.s32 	%r276, %r276, 1;
	setp.ne.s32 	%p32, %r276, 0;
	@%p32 bra 	$L__BB14_15;
$L__BB14_16:
	setp.lt.s32 	%p33, %r4, 512;
	@%p33 bra 	$L__BB14_22;
	// begin inline asm
	mov.u32 %r214, %laneid;
	// end inline asm
	mov.b32 	%r216, %f627;
	mov.b32 	%r222, 1;
	mov.b32 	%r263, 31;
	mov.b32 	%r264, -1;
	// begin inline asm
	shfl.sync.down.b32 %r215, %r216, %r222, %r263, %r264;
	// end inline asm
	mov.b32 	%r221, %f626;
	// begin inline asm
	shfl.sync.down.b32 %r220, %r221, %r222, %r263, %r264;
	// end inline asm
	setp.gt.s32 	%p58, %r214, 30;
	mov.b32 	%f528, %r220;
	mov.b32 	%f529, %r215;
	add.f32 	%f530, %f627, %f529;
	add.f32 	%f531, %f626, %f528;
	selp.f32 	%f532, %f626, %f531, %p58;
	selp.f32 	%f533, %f627, %f530, %p58;
	mov.b32 	%r226, %f533;
	mov.b32 	%r232, 2;
	// begin inline asm
	shfl.sync.down.b32 %r225, %r226, %r232, %r263, %r264;
	// end inline asm
	mov.b32 	%r231, %f532;
	// begin inline asm
	shfl.sync.down.b32 %r230, %r231, %r232, %r263, %r264;
	// end inline asm
	setp.gt.s32 	%p59, %r214, 29;
	mov.b32 	%f534, %r230;
	mov.b32 	%f535, %r225;
	add.f32 	%f536, %f533, %f535;
	add.f32 	%f537, %f532, %f534;
	selp.f32 	%f538, %f532, %f537, %p59;
	selp.f32 	%f539, %f533, %f536, %p59;
	mov.b32 	%r236, %f539;
	mov.b32 	%r242, 4;
	// begin inline asm
	shfl.sync.down.b32 %r235, %r236, %r242, %r263, %r264;
	// end inline asm
	mov.b32 	%r241, %f538;
	// begin inline asm
	shfl.sync.down.b32 %r240, %r241, %r242, %r263, %r264;
	// end inline asm
	setp.gt.s32 	%p60, %r214, 27;
	mov.b32 	%f540, %r240;
	mov.b32 	%f541, %r235;
	add.f32 	%f542, %f539, %f541;
	add.f32 	%f543, %f538, %f540;
	selp.f32 	%f544, %f538, %f543, %p60;
	selp.f32 	%f545, %f539, %f542, %p60;
	mov.b32 	%r246, %f545;
	mov.b32 	%r252, 8;
	// begin inline asm
	shfl.sync.down.b32 %r245, %r246, %r252, %r263, %r264;
	// end inline asm
	mov.b32 	%r251, %f544;
	// begin inline asm
	shfl.sync.down.b32 %r250, %r251, %r252, %r263, %r264;
	// end inline asm
	setp.gt.s32 	%p61, %r214, 23;
	mov.b32 	%f546, %r250;
	mov.b32 	%f547, %r245;
	add.f32 	%f31, %f545, %f547;
	add.f32 	%f32, %f544, %f546;
	selp.f32 	%f652, %f544, %f32, %p61;
	selp.f32 	%f653, %f545, %f31, %p61;
	mov.b32 	%r256, %f653;
	mov.b32 	%r262, 16;
	// begin inline asm
	shfl.sync.down.b32 %r255, %r256, %r262, %r263, %r264;
	// end inline asm
	mov.b32 	%r261, %f652;
	// begin inline asm
	shfl.sync.down.b32 %r260, %r261, %r262, %r263, %r264;
	// end inline asm
	setp.gt.s32 	%p62, %r214, 15;
	@%p62 bra 	$L__BB14_20;
	mov.b32 	%f548, %r260;
	mov.b32 	%f549, %r255;
	add.f32 	%f653, %f31, %f549;
	add.f32 	%f652, %f32, %f548;
	setp.ne.s32 	%p63, %r214, 0;
	@%p63 bra 	$L__BB14_20;
	shr.u32 	%r265, %r5, 2;
	and.b32  	%r266, %r265, 248;
	mov.u32 	%r267, _ZZN3cub18CUB_300001_SM_10006detail6reduce18DeviceReduceKernelINS2_10policy_hubI6float2yN4cuda3std3__44plusIS5_EEE10Policy1000EN6thrust24THRUST_300001_SM_1000_NS6detail15normal_iteratorINSE_10device_ptrIKS5_EEEEySA_S5_NS8_10__identityEEEvT0_PT3_T1_NS0_13GridEvenShareISP_EET2_T4_E12temp_storage;
	add.s32 	%r268, %r267, %r266;
	st.shared.v2.f32 	[%r268+16], {%f653, %f652};
$L__BB14_20:
	bar.sync 	0;
	setp.ne.s32 	%p64, %r5, 0;
	@%p64 bra 	$L__BB14_62;
	ld.shared.v2.f32 	{%f550, %f551}, [_ZZN3cub18CUB_300001_SM_10006detail6reduce18DeviceReduceKernelINS2_10policy_hubI6float2yN4cuda3std3__44plusIS5_EEE10Policy1000EN6thrust24THRUST_300001_SM_1000_NS6detail15normal_iteratorINSE_10device_ptrIKS5_EEEEySA_S5_NS8_10__identityEEEvT0_PT3_T1_NS0_13GridEvenShareISP_EET2_T4_E12temp_storage+24];
	add.f32 	%f552, %f653, %f550;
	add.f32 	%f553, %f652, %f551;
	ld.shared.v2.f32 	{%f554, %f555}, [_ZZN3cub18CUB_300001_SM_10006detail6reduce18DeviceReduceKernelINS2_10policy_hubI6float2yN4cuda3std3__44plusIS5_EEE10Policy1000EN6thrust24THRUST_300001_SM_1000_NS6detail15normal_iteratorINSE_10device_ptrIKS5_EEEEySA_S5_NS8_10__identityEEEvT0_PT3_T1_NS0_13GridEvenShareISP_EET2_T4_E12temp_storage+32];
	add.f32 	%f556, %f552, %f554;
	add.f32 	%f557, %f553, %f555;
	ld.shared.v2.f32 	{%f558, %f559}, [_ZZN3cub18CUB_300001_SM_10006detail6reduce18DeviceReduceKernelINS2_10policy_hubI6float2yN4cuda3std3__44plusIS5_EEE10Policy1000EN6thrust24THRUST_300001_SM_1000_NS6detail15normal_iteratorINSE_10device_ptrIKS5_EEEEySA_S5_NS8_10__identityEEEvT0_PT3_T1_NS0_13GridEvenShareISP_EET2_T4_E12temp_storage+40];
	add.f32 	%f560, %f556, %f558;
	add.f32 	%f561, %f557, %f559;
	ld.shared.v2.f32 	{%f562, %f563}, [_ZZN3cub18CUB_300001_SM_10006detail6reduce18DeviceReduceKernelINS2_10policy_hubI6float2yN4cuda3std3__44plusIS5_EEE10Policy1000EN6thrust24THRUST_300001_SM_1000_NS6detail15normal_iteratorINSE_10device_ptrIKS5_EEEEySA_S5_NS8_10__identityEEEvT0_PT3_T1_NS0_13GridEvenShareISP_EET2_T4_E12temp_storage+48];
	add.f32 	%f564, %f560, %f562;
	add.f32 	%f565, %f561, %f563;
	ld.shared.v2.f32 	{%f566, %f567}, [_ZZN3cub18CUB_300001_SM_10006detail6reduce18DeviceReduceKernelINS2_10policy_hubI6float2yN4cuda3std3__44plusIS5_EEE10Policy1000EN6thrust24THRUST_300001_SM_1000_NS6detail15normal_iteratorINSE_10device_ptrIKS5_EEEEySA_S5_NS8_10__identityEEEvT0_PT3_T1_NS0_13GridEvenShareISP_EET2_T4_E12temp_storage+56];
	add.f32 	%f568, %f564, %f566;
	add.f32 	%f569, %f565, %f567;
	ld.shared.v2.f32 	{%f570, %f571}, [_ZZN3cub18CUB_300001_SM_10006detail6reduce18DeviceReduceKernelINS2_10policy_hubI6float2yN4cuda3std3__44plusIS5_EEE10Policy1000EN6thrust24THRUST_300001_SM_1000_NS6detail15normal_iteratorINSE_10device_ptrIKS5_EEEEySA_S5_NS8_10__identityEEEvT0_PT3_T1_NS0_13GridEvenShareISP_EET2_T4_E12temp_storage+64];
	add.f32 	%f572, %f568, %f570;
	add.f32 	%f573, %f569, %f571;
	ld.shared.v2.f32 	{%f574, %f575}, [_ZZN3cub18CUB_300001_SM_10006detail6reduce18DeviceReduceKernelINS2_10policy_hubI6float2yN4cuda3std3__44plusIS5_EEE10Policy1000EN6thrust24THRUST_300001_SM_1000_NS6detail15normal_iteratorINSE_10device_ptrIKS5_EEEEySA_S5_NS8_10__identityEEEvT0_PT3_T1_NS0_13GridEvenShareISP_EET2_T4_E12temp_storage+72];
	add.f32 	%f576, %f572, %f574;
	add.f32 	%f577, %f573, %f575;
	ld.shared.v2.f32 	{%f578, %f579}, [_ZZN3cub18CUB_300001_SM_10006detail6reduce18DeviceReduceKernelINS2_10policy_hubI6float2yN4cuda3std3__44plusIS5_EEE10Policy1000EN6thrust24THRUST_300001_SM_1000_NS6detail15normal_iteratorINSE_10device_ptrIKS5_EEEEySA_S5_NS8_10__identityEEEvT0_PT3_T1_NS0_13GridEvenShareISP_EET2_T4_E12temp_storage+80];
	add.f32 	%f580, %f576, %f578;
	add.f32 	%f581, %f577, %f579;
	ld.shared.v2.f32 	{%f582, %f583}, [_ZZN3cub18CUB_300001_SM_10006detail6reduce18DeviceReduceKernelINS2_10policy_hubI6float2yN4cuda3std3__44plusIS5_EEE10Policy1000EN6thrust24THRUST_300001_SM_1000_NS6detail15normal_iteratorINSE_10device_ptrIKS5_EEEEySA_S5_NS8_10__identityEEEvT0_PT3_T1_NS0_13GridEvenShareISP_EET2_T4_E12temp_storage+88];
	add.f32 	%f584, %f580, %f582;
	add.f32 	%f585, %f581, %f583;
	ld.shared.v2.f32 	{%f586, %f587}, [_ZZN3cub18CUB_300001_SM_10006detail6reduce18DeviceReduceKernelINS2_10policy_hubI6float2yN4cuda3std3__44plusIS5_EEE10Policy1000EN6thrust24THRUST_300001_SM_1000_NS6detail15normal_iteratorINSE_10device_ptrIKS5_EEEEySA_S5_NS8_10__identityEEEvT0_PT3_T1_NS0_13GridEvenShareISP_EET2_T4_E12temp_storage+96];
	add.f32 	%f588, %f584, %f586;
	add.f32 	%f589, %f585, %f587;
	ld.shared.v2.f32 	{%f590, %f591}, [_ZZN3cub18CUB_300001_SM_10006detail6reduce18DeviceReduceKernelINS2_10policy_hubI6float2yN4cuda3std3__44plusIS5_EEE10Policy1000EN6thrust24THRUST_300001_SM_1000_NS6detail15normal_iteratorINSE_10device_ptrIKS5_EEEEySA_S5_NS8_10__identityEEEvT0_PT3_T1_NS0_13GridEvenShareISP_EET2_T4_E12temp_storage+104];
	add.f32 	%f592, %f588, %f590;
	add.f32 	%f593, %f589, %f591;
	ld.shared.v2.f32 	{%f594, %f595}, [_ZZN3cub18CUB_300001_SM_10006detail6reduce18DeviceReduceKernelINS2_10policy_hubI6float2yN4cuda3std3__44plusIS5_EEE10Policy1000EN6thrust24THRUST_300001_SM_1000_NS6detail15normal_iteratorINSE_10device_ptrIKS5_EEEEySA_S5_NS8_10__identityEEEvT0_PT3_T1_NS0_13GridEvenShareISP_EET2_T4_E12temp_storage+112];
	add.f32 	%f596, %f592, %f594;
	add.f32 	%f597, %f593, %f595;
	ld.shared.v2.f32 	{%f598, %f599}, [_ZZN3cub18CUB_300001_SM_10006detail6reduce18DeviceReduceKernelINS2_10policy_hubI6float2yN4cuda3std3__44plusIS5_EEE10Policy1000EN6thrust24THRUST_300001_SM_1000_NS6detail15normal_iteratorINSE_10device_ptrIKS5_EEEEySA_S5_NS8_10__identityEEEvT0_PT3_T1_NS0_13GridEvenShareISP_EET2_T4_E12temp_storage+120];
	add.f32 	%f600, %f596, %f598;
	add.f32 	%f601, %f597, %f599;
	ld.shared.v2.f32 	{%f602, %f603}, [_ZZN3cub18CUB_300001_SM_10006detail6reduce18DeviceReduceKernelINS2_10policy_hubI6float2yN4cuda3std3__44plusIS5_EEE10Policy1000EN6thrust24THRUST_300001_SM_1000_NS6detail15normal_iteratorINSE_10device_ptrIKS5_EEEEySA_S5_NS8_10__identityEEEvT0_PT3_T1_NS0_13GridEvenShareISP_EET2_T4_E12temp_storage+128];
	add.f32 	%f604, %f600, %f602;
	add.f32 	%f605, %f601, %f603;
	ld.shared.v2.f32 	{%f606, %f607}, [_ZZN3cub18CUB_300001_SM_10006detail6reduce18DeviceReduceKernelINS2_10policy_hubI6float2yN4cuda3std3__44plusIS5_EEE10Policy1000EN6thrust24THRUST_300001_SM_1000_NS6detail15normal_iteratorINSE_10device_ptrIKS5_EEEEySA_S5_NS8_10__identityEEEvT0_PT3_T1_NS0_13GridEvenShareISP_EET2_T4_E12temp_storage+136];
	add.f32 	%f653, %f604, %f606;
	add.f32 	%f652, %f605, %f607;
	bra.uni 	$L__BB14_62;
$L__BB14_22:
	// begin inline asm
	mov.u32 %r151, %laneid;
	// end inline asm
	and.b32  	%r202, %r5, 992;
	add.s32 	%r203, %r202, 32;
	setp.gt.s32 	%p34, %r203, %r4;
	not.b32 	%r204, %r202;
	add.s32 	%r205, %r4, %r204;
	selp.b32 	%r200, %r205, 31, %p34;
	mov.b32 	%r153, %f627;
	mov.b32 	%r159, 1;
	mov.b32 	%r201, -1;
	// begin inline asm
	shfl.sync.down.b32 %r152, %r153, %r159, %r200, %r201;
	// end inline asm
	mov.b32 	%r158, %f626;
	// begin inline asm
	shfl.sync.down.b32 %r157, %r158, %r159, %r200, %r201;
	// end inline asm
	setp.lt.s32 	%p35, %r151, %r200;
	mov.b32 	%f470, %r157;
	mov.b32 	%f471, %r152;
	add.f32 	%f472, %f627, %f471;
	add.f32 	%f473, %f626, %f470;
	selp.f32 	%f474, %f472, %f627, %p35;
	selp.f32 	%f475, %f473, %f626, %p35;
	mov.b32 	%r163, %f474;
	mov.b32 	%r169, 2;
	// begin inline asm
	shfl.sync.down.b32 %r162, %r163, %r169, %r200, %r201;
	// end inline asm
	mov.b32 	%r168, %f475;
	// begin inline asm
	shfl.sync.down.b32 %r167, %r168, %r169, %r200, %r201;
	// end inline asm
	add.s32 	%r206, %r151, 2;
	setp.gt.s32 	%p36, %r206, %r200;
	mov.b32 	%f476, %r167;
	mov.b32 	%f477, %r162;
	add.f32 	%f478, %f474, %f477;
	add.f32 	%f479, %f475, %f476;
	selp.f32 	%f480, %f474, %f478, %p36;
	selp.f32 	%f481, %f475, %f479, %p36;
	mov.b32 	%r173, %f480;
	mov.b32 	%r179, 4;
	// begin inline asm
	shfl.sync.down.b32 %r172, %r173, %r179, %r200, %r201;
	// end inline asm
	mov.b32 	%r178, %f481;
	// begin inline asm
	shfl.sync.down.b32 %r177, %r178, %r179, %r200, %r201;
	// end inline asm
	add.s32 	%r207, %r151, 4;
	setp.gt.s32 	%p37, %r207, %r200;
	mov.b32 	%f482, %r177;
	mov.b32 	%f483, %r172;
	add.f32 	%f484, %f480, %f483;
	add.f32 	%f485, %f481, %f482;
	selp.f32 	%f486, %f480, %f484, %p37;
	selp.f32 	%f487, %f481, %f485, %p37;
	mov.b32 	%r183, %f486;
	mov.b32 	%r189, 8;
	// begin inline asm
	shfl.sync.down.b32 %r182, %r183, %r189, %r200, %r201;
	// end inline asm
	mov.b32 	%r188, %f487;
	// begin inline asm
	shfl.sync.down.b32 %r187, %r188, %r189, %r200, %r201;
	// end inline asm
	add.s32 	%r208, %r151, 8;
	setp.gt.s32 	%p38, %r208, %r200;
	mov.b32 	%f488, %r187;
	mov.b32 	%f489, %r182;
	add.f32 	%f490, %f486, %f489;
	add.f32 	%f491, %f487, %f488;
	selp.f32 	%f492, %f486, %f490, %p38;
	selp.f32 	%f493, %f487, %f491, %p38;
	mov.b32 	%r193, %f492;
	mov.b32 	%r199, 16;
	// begin inline asm
	shfl.sync.down.b32 %r192, %r193, %r199, %r200, %r201;
	// end inline asm
	mov.b32 	%r198, %f493;
	// begin inline asm
	shfl.sync.down.b32 %r197, %r198, %r199, %r200, %r201;
	// end inline asm
	add.s32 	%r209, %r151, 16;
	setp.gt.s32 	%p39, %r209, %r200;
	mov.b32 	%f494, %r197;
	mov.b32 	%f495, %r192;
	add.f32 	%f496, %f492, %f495;
	add.f32 	%f497, %f493, %f494;
	selp.f32 	%f653, %f492, %f496, %p39;
	selp.f32 	%f652, %f493, %f497, %p39;
	setp.ne.s32 	%p40, %r151, 0;
	@%p40 bra 	$L__BB14_24;
	shr.u32 	%r210, %r5, 2;
	and.b32  	%r211, %r210, 248;
	mov.u32 	%r212, _ZZN3cub18CUB_300001_SM_10006detail6reduce18DeviceReduceKernelINS2_10policy_hubI6float2yN4cuda3std3__44plusIS5_EEE10Policy1000EN6thrust24THRUST_300001_SM_1000_NS6detail15normal_iteratorINSE_10device_ptrIKS5_EEEEySA_S5_NS8_10__identityEEEvT0_PT3_T1_NS0_13GridEvenShareISP_EET2_T4_E12temp_storage;
	add.s32 	%r213, %r212, %r211;
	st.shared.v2.f32 	[%r213+16], {%f653, %f652};
$L__BB14_24:
	bar.sync 	0;
	setp.ne.s32 	%p41, %r5, 0;
	setp.lt.s32 	%p42, %r4, 33;
	or.pred  	%p43, %p41, %p42;
	@%p43 bra 	$L__BB14_62;
	ld.shared.v2.f32 	{%f498, %f499}, [_ZZN3cub18CUB_300001_SM_10006detail6reduce18DeviceReduceKernelINS2_10policy_hubI6float2yN4cuda3std3__44plusIS5_EEE10Policy1000EN6thrust24THRUST_300001_SM_1000_NS6detail15normal_iteratorINSE_10device_ptrIKS5_EEEEySA_S5_NS8_10__identityEEEvT0_PT3_T1_NS0_13GridEvenShareISP_EET2_T4_E12temp_storage+24];
	add.f32 	%f653, %f653, %f498;
	add.f32 	%f652, %f652, %f499;
	setp.lt.u32 	%p44, %r4, 65;
	@%p44 bra 	$L__BB14_62;
	ld.shared.v2.f32 	{%f500, %f501}, [_ZZN3cub18CUB_300001_SM_10006detail6reduce18DeviceReduceKernelINS2_10policy_hubI6float2yN4cuda3std3__44plusIS5_EEE10Policy1000EN6thrust24THRUST_300001_SM_1000_NS6detail15normal_iteratorINSE_10device_ptrIKS5_EEEEySA_S5_NS8_10__identityEEEvT0_PT3_T1_NS0_13GridEvenShareISP_EET2_T4_E12temp_storage+32];
	add.f32 	%f653, %f653, %f500;
	add.f32 	%f652, %f652, %f501;
	setp.lt.u32 	%p45, %r4, 97;
	@%p45 bra 	$L__BB14_62;
	ld.shared.v2.f32 	{%f502, %f503}, [_ZZN3cub18CUB_300001_SM_10006detail6reduce18DeviceReduceKernelINS2_10policy_hubI6float2yN4cuda3std3__44plusIS5_EEE10Policy1000EN6thrust24THRUST_300001_SM_1000_NS6detail15normal_iteratorINSE_10device_ptrIKS5_EEEEySA_S5_NS8_10__identityEEEvT0_PT3_T1_NS0_13GridEvenShareISP_EET2_T4_E12temp_storage+40];
	add.f32 	%f653, %f653, %f502;
	add.f32 	%f652, %f652, %f503;
	setp.lt.u32 	%p46, %r4, 129;
	@%p46 bra 	$L__BB14_62;
	ld.shared.v2.f32 	{%f504, %f505}, [_ZZN3cub18CUB_300001_SM_10006detail6reduce18DeviceReduceKernelINS2_10policy_hubI6float2yN4cuda3std3__44plusIS5_EEE10Policy1000EN6thrust24THRUST_300001_SM_1000_NS6detail15normal_iteratorINSE_10device_ptrIKS5_EEEEySA_S5_NS8_10__identityEEEvT0_PT3_T1_NS0_13GridEvenShareISP_EET2_T4_E12temp_storage+48];
	add.f32 	%f653, %f653, %f504;
	add.f32 	%f652, %f652, %f505;
	setp.lt.u32 	%p47, %r4, 161;
	@%p47 bra 	$L__BB14_62;
	ld.shared.v2.f32 	{%f506, %f507}, [_ZZN3cub18CUB_300001_SM_10006detail6reduce18DeviceReduceKernelINS2_10policy_hubI6float2yN4cuda3std3__44plusIS5_EEE10Policy1000EN6thrust24THRUST_300001_SM_1000_NS6detail15normal_iteratorINSE_10device_ptrIKS5_EEEEySA_S5_NS8_10__identityEEEvT0_PT3_T1_NS0_13GridEvenShareISP_EET2_T4_E12temp_storage+56];
	add.f32 	%f653, %f653, %f506;
	add.f32 	%f652, %f652, %f507;
	setp.lt.u32 	%p48, %r4, 193;
	@%p48 bra 	$L__BB14_62;
	ld.shared.v2.f32 	{%f508, %f509}, [_ZZN3cub18CUB_300001_SM_10006detail6reduce18DeviceReduceKernelINS2_10policy_hubI6float2yN4cuda3std3__44plusIS5_EEE10Policy1000EN6thrust24THRUST_300001_SM_1000_NS6detail15normal_iteratorINSE_10device_ptrIKS5_EEEEySA_S5_NS8_10__identityEEEvT0_PT3_T1_NS0_13GridEvenShareISP_EET2_T4_E12temp_storage+64];
	add.f32 	%f653, %f653, %f508;
	add.f32 	%f652, %f652, %f509;
	setp.lt.u32 	%p49, %r4, 225;
	@%p49 bra 	$L__BB14_62;
	ld.shared.v2.f32 	{%f510, %f511}, [_ZZN3cub18CUB_300001_SM_10006detail6reduce18DeviceReduceKernelINS2_10policy_hubI6float2yN4cuda3std3__44plusIS5_EEE10Policy1000EN6thrust24THRUST_300001_SM_1000_NS6detail15normal_iteratorINSE_10device_ptrIKS5_EEEEySA_S5_NS8_10__identityEEEvT0_PT3_T1_NS0_13GridEvenShareISP_EET2_T4_E12temp_storage+72];
	add.f32 	%f653, %f653, %f510;
	add.f32 	%f652, %f652, %f511;
	setp.lt.u32 	%p50, %r4, 257;
	@%p50 bra 	$L__BB14_62;
	ld.shared.v2.f32 	{%f512, %f513}, [_ZZN3cub18CUB_300001_SM_10006detail6reduce18DeviceReduceKernelINS2_10policy_hubI6float2yN4cuda3std3__44plusIS5_EEE10Policy1000EN6thrust24THRUST_300001_SM_1000_NS6detail15normal_iteratorINSE_10device_ptrIKS5_EEEEySA_S5_NS8_10__identityEEEvT0_PT3_T1_NS0_13GridEvenShareISP_EET2_T4_E12temp_storage+80];
	add.f32 	%f653, %f653, %f512;
	add.f32 	%f652, %f652, %f513;
	setp.lt.u32 	%p51, %r4, 289;
	@%p51 bra 	$L__BB14_62;
	ld.shared.v2.f32 	{%f514, %f515}, [_ZZN3cub18CUB_300001_SM_10006detail6reduce18DeviceReduceKernelINS2_10policy_hubI6float2yN4cuda3std3__44plusIS5_EEE10Policy1000EN6thrust24THRUST_300001_SM_1000_NS6detail15normal_iteratorINSE_10device_ptrIKS5_EEEEySA_S5_NS8_10__identityEEEvT0_PT3_T1_NS0_13GridEvenShareISP_EET2_T4_E12temp_storage+88];
	add.f32 	%f653, %f653, %f514;
	add.f32 	%f652, %f652, %f515;
	setp.lt.u32 	%p52, %r4, 321;
	@%p52 bra 	$L__BB14_62;
	ld.shared.v2.f32 	{%f516, %f517}, [_ZZN3cub18CUB_300001_SM_10006detail6reduce18DeviceReduceKernelINS2_10policy_hubI6float2yN4cuda3std3__44plusIS5_EEE10Policy1000EN6thrust24THRUST_300001_SM_1000_NS6detail15normal_iteratorINSE_10device_ptrIKS5_EEEEySA_S5_NS8_10__identityEEEvT0_PT3_T1_NS0_13GridEvenShareISP_EET2_T4_E12temp_storage+96];
	add.f32 	%f653, %f653, %f516;
	add.f32 	%f652, %f652, %f517;
	setp.lt.u32 	%p53, %r4, 353;
	@%p53 bra 	$L__BB14_62;
	ld.shared.v2.f32 	{%f518, %f519}, [_ZZN3cub18CUB_300001_SM_10006detail6reduce18DeviceReduceKernelINS2_10policy_hubI6float2yN4cuda3std3__44plusIS5_EEE10Policy1000EN6thrust24THRUST_300001_SM_1000_NS6detail15normal_iteratorINSE_10device_ptrIKS5_EEEEySA_S5_NS8_10__identityEEEvT0_PT3_T1_NS0_13GridEvenShareISP_EET2_T4_E12temp_storage+104];
	add.f32 	%f653, %f653, %f518;
	add.f32 	%f652, %f652, %f519;
	setp.lt.u32 	%p54, %r4, 385;
	@%p54 bra 	$L__BB14_62;
	ld.shared.v2.f32 	{%f520, %f521}, [_ZZN3cub18CUB_300001_SM_10006detail6reduce18DeviceReduceKernelINS2_10policy_hubI6float2yN4cuda3std3__44plusIS5_EEE10Policy1000EN6thrust24THRUST_300001_SM_1000_NS6detail15normal_iteratorINSE_10device_ptrIKS5_EEEEySA_S5_NS8_10__identityEEEvT0_PT3_T1_NS0_13GridEvenShareISP_EET2_T4_E12temp_storage+112];
	add.f32 	%f653, %f653, %f520;
	add.f32 	%f652, %f652, %f521;
	setp.lt.u32 	%p55, %r4, 417;
	@%p55 bra 	$L__BB14_62;
	ld.shared.v2.f32 	{%f522, %f523}, [_ZZN3cub18CUB_300001_SM_10006detail6reduce18DeviceReduceKernelINS2_10policy_hubI6float2yN4cuda3std3__44plusIS5_EEE10Policy1000EN6thrust24THRUST_300001_SM_1000_NS6detail15normal_iteratorINSE_10device_ptrIKS5_EEEEySA_S5_NS8_10__identityEEEvT0_PT3_T1_NS0_13GridEvenShareISP_EET2_T4_E12temp_storage+120];
	add.f32 	%f653, %f653, %f522;
	add.f32 	%f652, %f652, %f523;
	setp.lt.u32 	%p56, %r4, 449;
	@%p56 bra 	$L__BB14_62;
	ld.shared.v2.f32 	{%f524, %f525}, [_ZZN3cub18CUB_300001_SM_10006detail6reduce18DeviceReduceKernelINS2_10policy_hubI6float2yN4cuda3std3__44plusIS5_EEE10Policy1000EN6thrust24THRUST_300001_SM_1000_NS6detail15normal_iteratorINSE_10device_ptrIKS5_EEEEySA_S5_NS8_10__identityEEEvT0_PT3_T1_NS0_13GridEvenShareISP_EET2_T4_E12temp_storage+128];
	add.f32 	%f653, %f653, %f524;
	add.f32 	%f652, %f652, %f525;
	setp.lt.u32 	%p57, %r4, 481;
	@%p57 bra 	$L__BB14_62;
	ld.shared.v2.f32 	{%f526, %f527}, [_ZZN3cub18CUB_300001_SM_10006detail6reduce18DeviceReduceKernelINS2_10policy_hubI6float2yN4cuda3std3__44plusIS5_EEE10Policy1000EN6thrust24THRUST_300001_SM_1000_NS6detail15normal_iteratorINSE_10device_ptrIKS5_EEEEySA_S5_NS8_10__identityEEEvT0_PT3_T1_NS0_13GridEvenShareISP_EET2_T4_E12temp_storage+136];
	add.f32 	%f653, %f653, %f526;
	add.f32 	%f652, %f652, %f527;
	bra.uni 	$L__BB14_62;
$L__BB14_40:
	cvt.u32.u64 	%r58, %rd4;
	mov.u32 	%r30, %tid.x;
	add.s32 	%r59, %r58, %r30;
	mul.wide.u32 	%rd27, %r59, 8;
	add.s64 	%rd28, %rd2, %rd27;
	ld.global.v2.f32 	{%f117, %f118}, [%rd28];
	ld.global.v2.f32 	{%f119, %f120}, [%rd28+4096];
	ld.global.v2.f32 	{%f121, %f122}, [%rd28+8192];
	ld.global.v2.f32 	{%f123, %f124}, [%rd28+12288];
	ld.global.v2.f32 	{%f125, %f126}, [%rd28+16384];
	ld.global.v2.f32 	{%f127, %f128}, [%rd28+20480];
	ld.global.v2.f32 	{%f129, %f130}, [%rd28+24576];
	add.f32 	%f131, %f117, %f119;
	add.f32 	%f132, %f118, %f120;
	add.f32 	%f133, %f131, %f121;
	add.f32 	%f134, %f132, %f122;
	add.f32 	%f135, %f133, %f123;
	add.f32 	%f136, %f134, %f124;
	add.f32 	%f137, %f135, %f125;
	add.f32 	%f138, %f136, %f126;
	add.f32 	%f139, %f137, %f127;
	add.f32 	%f140, %f138, %f128;
	add.f32 	%f649, %f139, %f129;
	add.f32 	%f648, %f140, %f130;
	setp.lt.u64 	%p2, %rd5, %rd3;
	@%p2 bra 	$L__BB14_57;
	cvt.u32.u64 	%r61, %rd3;
	cvt.u64.u32 	%rd10, %r30;
	add.s64 	%rd73, %rd4, %rd3;
	cvt.u32.u64 	%r31, %rd1;
	not.b32 	%r63, %r30;
	add.s32 	%r64, %r63, %r31;
	sub.s32 	%r65, %r64, %r61;
	sub.s32 	%r278, %r65, %r58;
	add.s64 	%rd29, %rd73, %rd10;
	shl.b64 	%rd30, %rd29, 3;
	add.s64 	%rd31, %rd30, %rd2;
	add.s64 	%rd72, %rd31, 32768;
	mov.b32 	%r279, 0;
	mov.u64 	%rd74, %rd4;
$L__BB14_42:
	cvt.s64.s32 	%rd16, %r56;
	add.s64 	%rd74, %rd74, %rd16;
	add.s64 	%rd32, %rd1, -3584;
	setp.gt.u64 	%p3, %rd74, %rd32;
	@%p3 bra 	$L__BB14_44;
	mul.lo.s32 	%r67, %r1, 3584;
	cvt.s64.s32 	%rd33, %r67;
	add.s64 	%rd34, %rd74, %rd10;
	shl.b64 	%rd35, %rd34, 3;
	add.s64 	%rd36, %rd2, %rd35;
	ld.global.v2.f32 	{%f141, %f142}, [%rd36];
	ld.global.v2.f32 	{%f143, %f144}, [%rd36+4096];
	ld.global.v2.f32 	{%f145, %f146}, [%rd36+8192];
	ld.global.v2.f32 	{%f147, %f148}, [%rd36+12288];
	ld.global.v2.f32 	{%f149, %f150}, [%rd36+16384];
	ld.global.v2.f32 	{%f151, %f152}, [%rd36+20480];
	ld.global.v2.f32 	{%f153, %f154}, [%rd36+24576];
	add.f32 	%f155, %f649, %f141;
	add.f32 	%f156, %f648, %f142;
	add.f32 	%f157, %f155, %f143;
	add.f32 	%f158, %f156, %f144;
	add.f32 	%f159, %f157, %f145;
	add.f32 	%f160, %f158, %f146;
	add.f32 	%f161, %f159, %f147;
	add.f32 	%f162, %f160, %f148;
	add.f32 	%f163, %f161, %f149;
	add.f32 	%f164, %f162, %f150;
	add.f32 	%f165, %f163, %f151;
	add.f32 	%f166, %f164, %f152;
	add.f32 	%f649, %f165, %f153;
	add.f32 	%f648, %f166, %f154;
	sub.s64 	%rd37, %rd1, %rd74;
	setp.lt.u64 	%p4, %rd37, %rd33;
	add.s32 	%r279, %r279, 1;
	add.s64 	%rd73, %rd73, %rd33;
	sub.s32 	%r278, %r278, %r67;
	mul.wide.s32 	%rd38, %r67, 8;
	add.s64 	%rd72, %rd72, %rd38;
	@%p4 bra 	$L__BB14_57;
	bra.uni 	$L__BB14_42;
$L__BB14_44:
	setp.le.u64 	%p5, %rd1, %rd74;
	cvt.u32.u64 	%r68, %rd74;
	cvt.u32.u64 	%r69, %rd1;
	sub.s32 	%r70, %r69, %r68;
	setp.ge.s32 	%p6, %r30, %r70;
	or.pred  	%p7, %p5, %p6;
	@%p7 bra 	$L__BB14_57;
	cvt.u32.u64 	%r72, %rd16;
	cvt.u32.u64 	%r73, %rd4;
	not.b32 	%r74, %r30;
	add.s32 	%r75, %r74, %r31;
	add.s32 	%r76, %r72, %r73;
	sub.s32 	%r77, %r75, %r76;
	mul.lo.s32 	%r78, %r1, %r279;
	mad.lo.s32 	%r79, %r78, -3584, %r77;
	shr.u32 	%r80, %r79, 9;
	add.s32 	%r37, %r80, 1;
	and.b32  	%r38, %r37, 15;
	setp.lt.u32 	%p8, %r79, 7680;
	mov.u32 	%r282, %r30;
	@%p8 bra 	$L__BB14_48;
	shr.u32 	%r81, %r278, 9;
	add.s32 	%r82, %r81, 1;
	and.b32  	%r83, %r82, 16777200;
	neg.s32 	%r280, %r83;
	mov.u32 	%r282, %r30;
$L__BB14_47:
	.pragma "nounroll";
	ld.global.v2.f32 	{%f168, %f169}, [%rd72+-32768];
	add.f32 	%f170, %f649, %f168;
	add.f32 	%f171, %f648, %f169;
	ld.global.v2.f32 	{%f172, %f173}, [%rd72+-28672];
	add.f32 	%f174, %f170, %f172;
	add.f32 	%f175, %f171, %f173;
	ld.global.v2.f32 	{%f176, %f177}, [%rd72+-24576];
	add.f32 	%f178, %f174, %f176;
	add.f32 	%f179, %f175, %f177;
	ld.global.v2.f32 	{%f180, %f181}, [%rd72+-20480];
	add.f32 	%f182, %f178, %f180;
	add.f32 	%f183, %f179, %f181;
	ld.global.v2.f32 	{%f184, %f185}, [%rd72+-16384];
	add.f32 	%f186, %f182, %f184;
	add.f32 	%f187, %f183, %f185;
	ld.global.v2.f32 	{%f188, %f189}, [%rd72+-12288];
	add.f32 	%f190, %f186, %f188;
	add.f32 	%f191, %f187, %f189;
	ld.global.v2.f32 	{%f192, %f193}, [%rd72+-8192];
	add.f32 	%f194, %f190, %f192;
	add.f32 	%f195, %f191, %f193;
	ld.global.v2.f32 	{%f196, %f197}, [%rd72+-4096];
	add.f32 	%f198, %f194, %f196;
	add.f32 	%f199, %f195, %f197;
	ld.global.v2.f32 	{%f200, %f201}, [%rd72];
	add.f32 	%f202, %f198, %f200;
	add.f32 	%f203, %f199, %f201;
	ld.global.v2.f32 	{%f204, %f205}, [%rd72+4096];
	add.f32 	%f206, %f202, %f204;
	add.f32 	%f207, %f203, %f205;
	ld.global.v2.f32 	{%f208, %f209}, [%rd72+8192];
	add.f32 	%f210, %f206, %f208;
	add.f32 	%f211, %f207, %f209;
	ld.global.v2.f32 	{%f212, %f213}, [%rd72+12288];
	add.f32 	%f214, %f210, %f212;
	add.f32 	%f215, %f211, %f213;
	ld.global.v2.f32 	{%f216, %f217}, [%rd72+16384];
	add.f32 	%f218, %f214, %f216;
	add.f32 	%f219, %f215, %f217;
	ld.global.v2.f32 	{%f220, %f221}, [%rd72+20480];
	add.f32 	%f222, %f218, %f220;
	add.f32 	%f223, %f219, %f221;
	ld.global.v2.f32 	{%f224, %f225}, [%rd72+24576];
	add.f32 	%f226, %f222, %f224;
	add.f32 	%f227, %f223, %f225;
	ld.global.v2.f32 	{%f228, %f229}, [%rd72+28672];
	add.f32 	%f649, %f226, %f228;
	add.f32 	%f648, %f227, %f229;
	add.s32 	%r282, %r282, 8192;
	add.s32 	%r280, %r280, 16;
	add.s64 	%rd72, %rd72, 65536;
	setp.ne.s32 	%p9, %r280, 0;
	@%p9 bra 	$L__BB14_47;
$L__BB14_48:
	setp.eq.s32 	%p10, %r38, 0;
	@%p10 bra 	$L__BB14_57;
	and.b32  	%r45, %r37, 7;
	setp.lt.u32 	%p11, %r38, 8;
	@%p11 bra 	$L__BB14_51;
	cvt.u64.u32 	%rd39, %r282;
	add.s64 	%rd40, %rd74, %rd39;
	shl.b64 	%rd41, %rd40, 3;
	add.s64 	%rd42, %rd2, %rd41;
	ld.global.v2.f32 	{%f231, %f232}, [%rd42];
	add.f32 	%f233, %f649, %f231;
	add.f32 	%f234, %f648, %f232;
	ld.global.v2.f32 	{%f235, %f236}, [%rd42+4096];
	add.f32 	%f237, %f233, %f235;
	add.f32 	%f238, %f234, %f236;
	ld.global.v2.f32 	{%f239, %f240}, [%rd42+8192];
	add.f32 	%f241, %f237, %f239;
	add.f32 	%f242, %f238, %f240;
	ld.global.v2.f32 	{%f243, %f244}, [%rd42+12288];
	add.f32 	%f245, %f241, %f243;
	add.f32 	%f246, %f242, %f244;
	ld.global.v2.f32 	{%f247, %f248}, [%rd42+16384];
	add.f32 	%f249, %f245, %f247;
	add.f32 	%f250, %f246, %f248;
	ld.global.v2.f32 	{%f251, %f252}, [%rd42+20480];
	add.f32 	%f253, %f249, %f251;
	add.f32 	%f254, %f250, %f252;
	ld.global.v2.f32 	{%f255, %f256}, [%rd42+24576];
	add.f32 	%f257, %f253, %f255;
	add.f32 	%f258, %f254, %f256;
	ld.global.v2.f32 	{%f259, %f260}, [%rd42+28672];
	add.f32 	%f649, %f257, %f259;
	add.f32 	%f648, %f258, %f260;
	add.s32 	%r282, %r282, 4096;
$L__BB14_51:
	setp.eq.s32 	%p12, %r45, 0;
	@%p12 bra 	$L__BB14_57;
	setp.lt.u32 	%p13, %r45, 4;
	@%p13 bra 	$L__BB14_54;
	cvt.u64.u32 	%rd43, %r282;
	add.s64 	%rd44, %rd74, %rd43;
	shl.b64 	%rd45, %rd44, 3;
	add.s64 	%rd46, %rd2, %rd45;
	ld.global.v2.f32 	{%f262, %f263}, [%rd46];
	add.f32 	%f264, %f649, %f262;
	add.f32 	%f265, %f648, %f263;
	ld.global.v2.f32 	{%f266, %f267}, [%rd46+4096];
	add.f32 	%f268, %f264, %f266;
	add.f32 	%f269, %f265, %f267;
	ld.global.v2.f32 	{%f270, %f271}, [%rd46+8192];
	add.f32 	%f272, %f268, %f270;
	add.f32 	%f273, %f269, %f271;
	ld.global.v2.f32 	{%f274, %f275}, [%rd46+12288];
	add.f32 	%f649, %f272, %f274;
	add.f32 	%f648, %f273, %f275;
	add.s32 	%r282, %r282, 2048;
$L__BB14_54:
	and.b32  	%r84, %r37, 3;
	setp.eq.s32 	%p14, %r84, 0;
	@%p14 bra 	$L__BB14_57;
	cvt.u64.u32 	%rd47, %r282;
	add.s64 	%rd48, %rd47, %rd73;
	shl.b64 	%rd49, %rd48, 3;
	add.s64 	%rd76, %rd2, %rd49;
	cvt.u16.u32 	%rs1, %r278;
	shr.u16 	%rs2, %rs1, 9;
	add.s16 	%rs3, %rs2, 1;
	cvt.u32.u16 	%r85, %rs3;
	and.b32  	%r86, %r85, 3;
	neg.s32 	%r285, %r86;
$L__BB14_56:
	.pragma "nounroll";
	ld.global.v2.f32 	{%f276, %f277}, [%rd76];
	add.f32 	%f649, %f649, %f276;
	add.f32 	%f648, %f648, %f277;
	add.s64 	%rd76, %rd76, 4096;
	add.s32 	%r285, %r285, 1;
	setp.ne.s32 	%p15, %r285, 0;
	@%p15 bra 	$L__BB14_56;
$L__BB14_57:
	// begin inline asm
	mov.u32 %r87, %laneid;
	// end inline asm
	mov.b32 	%r89, %f649;
	mov.b32 	%r95, 1;
	mov.b32 	%r136, 31;
	mov.b32 	%r137, -1;
	// begin inline asm
	shfl.sync.down.b32 %r88, %r89, %r95, %r136, %r137;
	// end inline asm
	mov.b32 	%r94, %f648;
	// begin inline asm
	shfl.sync.down.b32 %r93, %r94, %r95, %r136, %r137;
	// end inline asm
	setp.gt.s32 	%p16, %r87, 30;
	mov.b32 	%f278, %r93;
	mov.b32 	%f279, %r88;
	add.f32 	%f280, %f649, %f279;
	add.f32 	%f281, %f648, %f278;
	selp.f32 	%f282, %f649, %f280, %p16;
	selp.f32 	%f283, %f648, %f281, %p16;
	mov.b32 	%r99, %f282;
	mov.b32 	%r105, 2;
	// begin inline asm
	shfl.sync.down.b32 %r98, %r99, %r105, %r136, %r137;
	// end inline asm
	mov.b32 	%r104, %f283;
	// begin inline asm
	shfl.sync.down.b32 %r103, %r104, %r105, %r136, %r137;
	// end inline asm
	setp.gt.s32 	%p17, %r87, 29;
	mov.b32 	%f284, %r103;
	mov.b32 	%f285, %r98;
	add.f32 	%f286, %f282, %f285;
	add.f32 	%f287, %f283, %f284;
	selp.f32 	%f288, %f282, %f286, %p17;
	selp.f32 	%f289, %f283, %f287, %p17;
	mov.b32 	%r109, %f288;
	mov.b32 	%r115, 4;
	// begin inline asm
	shfl.sync.down.b32 %r108, %r109, %r115, %r136, %r137;
	// end inline asm
	mov.b32 	%r114, %f289;
	// begin inline asm
	shfl.sync.down.b32 %r113, %r114, %r115, %r136, %r137;
	// end inline asm
	setp.gt.s32 	%p18, %r87, 27;
	mov.b32 	%f290, %r113;
	mov.b32 	%f291, %r108;
	add.f32 	%f292, %f288, %f291;
	add.f32 	%f293, %f289, %f290;
	selp.f32 	%f294, %f288, %f292, %p18;
	selp.f32 	%f295, %f289, %f293, %p18;
	mov.b32 	%r119, %f294;
	mov.b32 	%r125, 8;
	// begin inline asm
	shfl.sync.down.b32 %r118, %r119, %r125, %r136, %r137;
	// end inline asm
	mov.b32 	%r124, %f295;
	// begin inline asm
	shfl.sync.down.b32 %r123, %r124, %r125, %r136, %r137;
	// end inline asm
	setp.gt.s32 	%p19, %r87, 23;
	mov.b32 	%f296, %r123;
	mov.b32 	%f297, %r118;
	add.f32 	%f105, %f294, %f297;
	add.f32 	%f106, %f295, %f296;
	selp.f32 	%f653, %f294, %f105, %p19;
	selp.f32 	%f652, %f295, %f106, %p19;
	mov.b32 	%r129, %f653;
	mov.b32 	%r135, 16;
	// begin inline asm
	shfl.sync.down.b32 %r128, %r129, %r135, %r136, %r137;
	// end inline asm
	mov.b32 	%r134, %f652;
	// begin inline asm
	shfl.sync.down.b32 %r133, %r134, %r135, %r136, %r137;
	// end inline asm
	setp.gt.s32 	%p20, %r87, 15;
	@%p20 bra 	$L__BB14_60;
	mov.b32 	%f298, %r133;
	mov.b32 	%f299, %r128;
	add.f32 	%f653, %f105, %f299;
	add.f32 	%f652, %f106, %f298;
	setp.ne.s32 	%p21, %r87, 0;
	@%p21 bra 	$L__BB14_60;
	shr.u32 	%r138, %r30, 2;
	and.b32  	%r139, %r138, 248;
	mov.u32 	%r140, _ZZN3cub18CUB_300001_SM_10006detail6reduce18DeviceReduceKernelINS2_10policy_hubI6float2yN4cuda3std3__44plusIS5_EEE10Policy1000EN6thrust24THRUST_300001_SM_1000_NS6detail15normal_iteratorINSE_10device_ptrIKS5_EEEEySA_S5_NS8_10__identityEEEvT0_PT3_T1_NS0_13GridEvenShareISP_EET2_T4_E12temp_storage;
	add.s32 	%r141, %r140, %r139;
	st.shared.v2.f32 	[%r141+16], {%f653, %f652};
$L__BB14_60:
	bar.sync 	0;
	setp.ne.s32 	%p22, %r30, 0;
	@%p22 bra 	$L__BB14_62;
	ld.shared.v2.f32 	{%f300, %f301}, [_ZZN3cub18CUB_300001_SM_10006detail6reduce18DeviceReduceKernelINS2_10policy_hubI6float2yN4cuda3std3__44plusIS5_EEE10Policy1000EN6thrust24THRUST_300001_SM_1000_NS6detail15normal_iteratorINSE_10device_ptrIKS5_EEEEySA_S5_NS8_10__identityEEEvT0_PT3_T1_NS0_13GridEvenShareISP_EET2_T4_E12temp_storage+24];
	add.f32 	%f302, %f653, %f300;
	add.f32 	%f303, %f652, %f301;
	ld.shared.v2.f32 	{%f304, %f305}, [_ZZN3cub18CUB_300001_SM_10006detail6reduce18DeviceReduceKernelINS2_10policy_hubI6float2yN4cuda3std3__44plusIS5_EEE10Policy1000EN6thrust24THRUST_300001_SM_1000_NS6detail15normal_iteratorINSE_10device_ptrIKS5_EEEEySA_S5_NS8_10__identityEEEvT0_PT3_T1_NS0_13GridEvenShareISP_EET2_T4_E12temp_storage+32];
	add.f32 	%f306, %f302, %f304;
	add.f32 	%f307, %f303, %f305;
	ld.shared.v2.f32 	{%f308, %f309}, [_ZZN3cub18CUB_300001_SM_10006detail6reduce18DeviceReduceKernelINS2_10policy_hubI6float2yN4cuda3std3__44plusIS5_EEE10Policy1000EN6thrust24THRUST_300001_SM_1000_NS6detail15normal_iteratorINSE_10device_ptrIKS5_EEEEySA_S5_NS8_10__identityEEEvT0_PT3_T1_NS0_13GridEvenShareISP_EET2_T4_E12temp_storage+40];
	add.f32 	%f310, %f306, %f308;
	add.f32 	%f311, %f307, %f309;
	ld.shared.v2.f32 	{%f312, %f313}, [_ZZN3cub18CUB_300001_SM_10006detail6reduce18DeviceReduceKernelINS2_10policy_hubI6float2yN4cuda3std3__44plusIS5_EEE10Policy1000EN6thrust24THRUST_300001_SM_1000_NS6detail15normal_iteratorINSE_10device_ptrIKS5_EEEEySA_S5_NS8_10__identityEEEvT0_PT3_T1_NS0_13GridEvenShareISP_EET2_T4_E12temp_storage+48];
	add.f32 	%f314, %f310, %f312;
	add.f32 	%f315, %f311, %f313;
	ld.shared.v2.f32 	{%f316, %f317}, [_ZZN3cub18CUB_300001_SM_10006detail6reduce18DeviceReduceKernelINS2_10policy_hubI6float2yN4cuda3std3__44plusIS5_EEE10Policy1000EN6thrust24THRUST_300001_SM_1000_NS6detail15normal_iteratorINSE_10device_ptrIKS5_EEEEySA_S5_NS8_10__identityEEEvT0_PT3_T1_NS0_13GridEvenShareISP_EET2_T4_E12temp_storage+56];
	add.f32 	%f318, %f314, %f316;
	add.f32 	%f319, %f315, %f317;
	ld.shared.v2.f32 	{%f320, %f321}, [_ZZN3cub18CUB_300001_SM_10006detail6reduce18DeviceReduceKernelINS2_10policy_hubI6float2yN4cuda3std3__44plusIS5_EEE10Policy1000EN6thrust24THRUST_300001_SM_1000_NS6detail15normal_iteratorINSE_10device_ptrIKS5_EEEEySA_S5_NS8_10__identityEEEvT0_PT3_T1_NS0_13GridEvenShareISP_EET2_T4_E12temp_storage+64];
	add.f32 	%f322, %f318, %f320;
	add.f32 	%f323, %f319, %f321;
	ld.shared.v2.f32 	{%f324, %f325}, [_ZZN3cub18CUB_300001_SM_10006detail6reduce18DeviceReduceKernelINS2_10policy_hubI6float2yN4cuda3std3__44plusIS5_EEE10Policy1000EN6thrust24THRUST_300001_SM_1000_NS6detail15normal_iteratorINSE_10device_ptrIKS5_EEEEySA_S5_NS8_10__identityEEEvT0_PT3_T1_NS0_13GridEvenShareISP_EET2_T4_E12temp_storage+72];
	add.f32 	%f326, %f322, %f324;
	add.f32 	%f327, %f323, %f325;
	ld.shared.v2.f32 	{%f328, %f329}, [_ZZN3cub18CUB_300001_SM_10006detail6reduce18DeviceReduceKernelINS2_10policy_hubI6float2yN4cuda3std3__44plusIS5_EEE10Policy1000EN6thrust24THRUST_300001_SM_1000_NS6detail15normal_iteratorINSE_10device_ptrIKS5_EEEEySA_S5_NS8_10__identityEEEvT0_PT3_T1_NS0_13GridEvenShareISP_EET2_T4_E12temp_storage+80];
	add.f32 	%f330, %f326, %f328;
	add.f32 	%f331, %f327, %f329;
	ld.shared.v2.f32 	{%f332, %f333}, [_ZZN3cub18CUB_300001_SM_10006detail6reduce18DeviceReduceKernelINS2_10policy_hubI6float2yN4cuda3std3__44plusIS5_EEE10Policy1000EN6thrust24THRUST_300001_SM_1000_NS6detail15normal_iteratorINSE_10device_ptrIKS5_EEEEySA_S5_NS8_10__identityEEEvT0_PT3_T1_NS0_13GridEvenShareISP_EET2_T4_E12temp_storage+88];
	add.f32 	%f334, %f330, %f332;
	add.f32 	%f335, %f331, %f333;
	ld.shared.v2.f32 	{%f336, %f337}, [_ZZN3cub18CUB_300001_SM_10006detail6reduce18DeviceReduceKernelINS2_10policy_hubI6float2yN4cuda3std3__44plusIS5_EEE10Policy1000EN6thrust24THRUST_300001_SM_1000_NS6detail15normal_iteratorINSE_10device_ptrIKS5_EEEEySA_S5_NS8_10__identityEEEvT0_PT3_T1_NS0_13GridEvenShareISP_EET2_T4_E12temp_storage+96];
	add.f32 	%f338, %f334, %f336;
	add.f32 	%f339, %f335, %f337;
	ld.shared.v2.f32 	{%f340, %f341}, [_ZZN3cub18CUB_300001_SM_10006detail6reduce18DeviceReduceKernelINS2_10policy_hubI6float2yN4cuda3std3__44plusIS5_EEE10Policy1000EN6thrust24THRUST_300001_SM_1000_NS6detail15normal_iteratorINSE_10device_ptrIKS5_EEEEySA_S5_NS8_10__identityEEEvT0_PT3_T1_NS0_13GridEvenShareISP_EET2_T4_E12temp_storage+104];
	add.f32 	%f342, %f338, %f340;
	add.f32 	%f343, %f339, %f341;
	ld.shared.v2.f32 	{%f344, %f345}, [_ZZN3cub18CUB_300001_SM_10006detail6reduce18DeviceReduceKernelINS2_10policy_hubI6float2yN4cuda3std3__44plusIS5_EEE10Policy1000EN6thrust24THRUST_300001_SM_1000_NS6detail15normal_iteratorINSE_10device_ptrIKS5_EEEEySA_S5_NS8_10__identityEEEvT0_PT3_T1_NS0_13GridEvenShareISP_EET2_T4_E12temp_storage+112];
	add.f32 	%f346, %f342, %f344;
	add.f32 	%f347, %f343, %f345;
	ld.shared.v2.f32 	{%f348, %f349}, [_ZZN3cub18CUB_300001_SM_10006detail6reduce18DeviceReduceKernelINS2_10policy_hubI6float2yN4cuda3std3__44plusIS5_EEE10Policy1000EN6thrust24THRUST_300001_SM_1000_NS6detail15normal_iteratorINSE_10device_ptrIKS5_EEEEySA_S5_NS8_10__identityEEEvT0_PT3_T1_NS0_13GridEvenShareISP_EET2_T4_E12temp_storage+120];
	add.f32 	%f350, %f346, %f348;
	add.f32 	%f351, %f347, %f349;
	ld.shared.v2.f32 	{%f352, %f353}, [_ZZN3cub18CUB_300001_SM_10006detail6reduce18DeviceReduceKernelINS2_10policy_hubI6float2yN4cuda3std3__44plusIS5_EEE10Policy1000EN6thrust24THRUST_300001_SM_1000_NS6detail15normal_iteratorINSE_10device_ptrIKS5_EEEEySA_S5_NS8_10__identityEEEvT0_PT3_T1_NS0_13GridEvenShareISP_EET2_T4_E12temp_storage+128];
	add.f32 	%f354, %f350, %f352;
	add.f32 	%f355, %f351, %f353;
	ld.shared.v2.f32 	{%f356, %f357}, [_ZZN3cub18CUB_300001_SM_10006detail6reduce18DeviceReduceKernelINS2_10policy_hubI6float2yN4cuda3std3__44plusIS5_EEE10Policy1000EN6thrust24THRUST_300001_SM_1000_NS6detail15normal_iteratorINSE_10device_ptrIKS5_EEEEySA_S5_NS8_10__identityEEEvT0_PT3_T1_NS0_13GridEvenShareISP_EET2_T4_E12temp_storage+136];
	add.f32 	%f653, %f354, %f356;
	add.f32 	%f652, %f355, %f357;
$L__BB14_62:
	mov.u32 	%r269, %tid.x;
	setp.ne.s32 	%p65, %r269, 0;
	@%p65 bra 	$L__BB14_64;
	ld.param.u64 	%rd70, [_ZN3cub18CUB_300001_SM_10006detail6reduce18DeviceReduceKernelINS2_10policy_hubI6float2yN4cuda3std3__44plusIS5_EEE10Policy1000EN6thrust24THRUST_300001_SM_1000_NS6detail15normal_iteratorINSE_10device_ptrIKS5_EEEEySA_S5_NS8_10__identityEEEvT0_PT3_T1_NS0_13GridEvenShareISP_EET2_T4__param_1];
	cvta.to.global.u64 	%rd67, %rd70;
	mul.wide.u32 	%rd68, %r2, 8;
	add.s64 	%rd69, %rd67, %rd68;
	st.global.v2.f32 	[%rd69], {%f653, %f652};
$L__BB14_64:
	ret;

}
	// .globl	_ZN3cub18CUB_300001_SM_10006detail6reduce28DeviceReduceSingleTileKernelINS2_10policy_hubI6float2yN4cuda3std3__44plusIS5_EEE10Policy1000EPS5_SD_iSA_S5_S5_NS8_10__identityEEEvT0_T1_T2_T3_T4_T6_
.visible .entry _ZN3cub18CUB_300001_SM_10006detail6reduce28DeviceReduceSingleTileKernelINS2_10policy_hubI6float2yN4cuda3std3__44plusIS5_EEE10Policy1000EPS5_SD_iSA_S5_S5_NS8_10__identityEEEvT0_T1_T2_T3_T4_T6_(
	.param .u64 .ptr .align 1 _ZN3cub18CUB_300001_SM_10006detail6reduce28DeviceReduceSingleTileKernelINS2_10policy_hubI6float2yN4cuda3std3__44plusIS5_EEE10Policy1000EPS5_SD_iSA_S5_S5_NS8_10__identityEEEvT0_T1_T2_T3_T4_T6__param_0,
	.param .u64 .ptr .align 1 _ZN3cub18CUB_300001_SM_10006detail6reduce28DeviceReduceSingleTileKernelINS2_10policy_hubI6float2yN4cuda3std3__44plusIS5_EEE10Policy1000EPS5_SD_iSA_S5_S5_NS8_10__identityEEEvT0_T1_T2_T3_T4_T6__param_1,
	.param .u32 _ZN3cub18CUB_300001_SM_10006detail6reduce28DeviceReduceSingleTileKernelINS2_10policy_hubI6float2yN4cuda3std3__44plusIS5_EEE10Policy1000EPS5_SD_iSA_S5_S5_NS8_10__identityEEEvT0_T1_T2_T3_T4_T6__param_2,
	.param .align 1 .b8 _ZN3cub18CUB_300001_SM_10006detail6reduce28DeviceReduceSingleTileKernelINS2_10policy_hubI6float2yN4cuda3std3__44plusIS5_EEE10Policy1000EPS5_SD_iSA_S5_S5_NS8_10__identityEEEvT0_T1_T2_T3_T4_T6__param_3[1],
	.param .align 8 .b8 _ZN3cub18CUB_300001_SM_10006detail6reduce28DeviceReduceSingleTileKernelINS2_10policy_hubI6float2yN4cuda3std3__44plusIS5_EEE10Policy1000EPS5_SD_iSA_S5_S5_NS8_10__identityEEEvT0_T1_T2_T3_T4_T6__param_4[8],
	.param .align 1 .b8 _ZN3cub18CUB_300001_SM_10006detail6reduce28DeviceReduceSingleTileKernelINS2_10policy_hubI6float2yN4cuda3std3__44plusIS5_EEE10Policy1000EPS5_SD_iSA_S5_S5_NS8_10__identityEEEvT0_T1_T2_T3_T4_T6__param_5[1]
)
.maxntid 512
.minnctapersm 1
{
	.reg .pred 	%p<59>;
	.reg .b32 	%r<294>;
	.reg .b32 	%f<434>;
	.reg .b64 	%rd<74>;
	// demoted variable
	.shared .align 8 .b8 _ZZN3cub18CUB_300001_SM_10006detail6reduce28DeviceReduceSingleTileKernelINS2_10policy_hubI6float2yN4cuda3std3__44plusIS5_EEE10Policy1000EPS5_SD_iSA_S5_S5_NS8_10__identityEEEvT0_T1_T2_T3_T4_T6_E12temp_storage[152];
	ld.param.u64 	%rd8, [_ZN3cub18CUB_300001_SM_10006detail6reduce28DeviceReduceSingleTileKernelINS2_10policy_hubI6float2yN4cuda3std3__44plusIS5_EEE10Policy1000EPS5_SD_iSA_S5_S5_NS8_10__identityEEEvT0_T1_T2_T3_T4_T6__param_0];
	ld.param.u64 	%rd9, [_ZN3cub18CUB_300001_SM_10006detail6reduce28DeviceReduceSingleTileKernelINS2_10policy_hubI6float2yN4cuda3std3__44plusIS5_EEE10Policy1000EPS5_SD_iSA_S5_S5_NS8_10__identityEEEvT0_T1_T2_T3_T4_T6__param_1];
	ld.param.u32 	%r40, [_ZN3cub18CUB_300001_SM_10006detail6reduce28DeviceReduceSingleTileKernelINS2_10policy_hubI6float2yN4cuda3std3__44plusIS5_EEE10Policy1000EPS5_SD_iSA_S5_S5_NS8_10__identityEEEvT0_T1_T2_T3_T4_T6__param_2];
	ld.param.v2.f32 	{%f95, %f96}, [_ZN3cub18CUB_300001_SM_10006detail6reduce28DeviceReduceSingleTileKernelINS2_10policy_hubI6float2yN4cuda3std3__44plusIS5_EEE10Policy1000EPS5_SD_iSA_S5_S5_NS8_10__identityEEEvT0_T1_T2_T3_T4_T6__param_4];
	cvta.to.global.u64 	%rd1, %rd9;
	setp.ne.s32 	%p1, %r40, 0;
	@%p1 bra 	$L__BB15_3;
	mov.u32 	%r280, %tid.x;
	setp.ne.s32 	%p58, %r280, 0;
	@%p58 bra 	$L__BB15_55;
	st.global.v2.f32 	[%rd1], {%f95, %f96};
	bra.uni 	$L__BB15_55;
$L__BB15_3:
	setp.gt.s32 	%p2, %r40, 3583;
	@%p2 bra 	$L__BB15_36;
	mov.u32 	%r1, %tid.x;
	setp.ge.s32 	%p19, %r1, %r40;
	mov.f32 	%f412, 0f00000000;
	mov.f32 	%f413, %f412;
	mov.u32 	%r284, %r1;
	@%p19 bra 	$L__BB15_6;
	mul.wide.u32 	%rd59, %r1, 8;
	add.s64 	%rd58, %rd8, %rd59;
	// begin inline asm
	ld.global.nc.u64 %rd57, [%rd58];
	// end inline asm
	mov.b64 	{%r144, %r145}, %rd57;
	mov.b32 	%f413, %r144;
	mov.b32 	%f412, %r145;
	add.s32 	%r284, %r1, 512;
$L__BB15_6:
	setp.ge.s32 	%p20, %r284, %r40;
	@%p20 bra 	$L__BB15_12;
	not.b32 	%r146, %r284;
	add.s32 	%r4, %r40, %r146;
	and.b32  	%r147, %r4, 1536;
	setp.eq.s32 	%p21, %r147, 1536;
	@%p21 bra 	$L__BB15_10;
	mul.wide.u32 	%rd60, %r284, 8;
	add.s64 	%rd72, %rd8, %rd60;
	shr.u32 	%r148, %r4, 9;
	add.s32 	%r149, %r148, 1;
	and.b32  	%r150, %r149, 3;
	neg.s32 	%r282, %r150;
$L__BB15_9:
	.pragma "nounroll";
	// begin inline asm
	ld.global.nc.u64 %rd61, [%rd72];
	// end inline asm
	mov.b64 	{%r151, %r152}, %rd61;
	mov.b32 	%f246, %r152;
	mov.b32 	%f247, %r151;
	add.f32 	%f413, %f413, %f247;
	add.f32 	%f412, %f412, %f246;
	add.s32 	%r284, %r284, 512;
	add.s64 	%rd72, %rd72, 4096;
	add.s32 	%r282, %r282, 1;
	setp.ne.s32 	%p22, %r282, 0;
	@%p22 bra 	$L__BB15_9;
$L__BB15_10:
	setp.lt.u32 	%p23, %r4, 1536;
	@%p23 bra 	$L__BB15_12;
$L__BB15_11:
	mul.wide.s32 	%rd71, %r284, 8;
	add.s64 	%rd64, %rd8, %rd71;
	// begin inline asm
	ld.global.nc.u64 %rd63, [%rd64];
	// end inline asm
	mov.b64 	{%r153, %r154}, %rd63;
	mov.b32 	%f248, %r154;
	mov.b32 	%f249, %r153;
	add.f32 	%f250, %f413, %f249;
	add.f32 	%f251, %f412, %f248;
	add.s64 	%rd66, %rd64, 4096;
	// begin inline asm
	ld.global.nc.u64 %rd65, [%rd66];
	// end inline asm
	mov.b64 	{%r155, %r156}, %rd65;
	mov.b32 	%f252, %r156;
	mov.b32 	%f253, %r155;
	add.f32 	%f254, %f250, %f253;
	add.f32 	%f255, %f251, %f252;
	add.s64 	%rd68, %rd64, 8192;
	// begin inline asm
	ld.global.nc.u64 %rd67, [%rd68];
	// end inline asm
	mov.b64 	{%r157, %r158}, %rd67;
	mov.b32 	%f256, %r158;
	mov.b32 	%f257, %r157;
	add.f32 	%f258, %f254, %f257;
	add.f32 	%f259, %f255, %f256;
	add.s64 	%rd70, %rd64, 12288;
	// begin inline asm
	ld.global.nc.u64 %rd69, [%rd70];
	// end inline asm
	mov.b64 	{%r159, %r160}, %rd69;
	mov.b32 	%f260, %r160;
	mov.b32 	%f261, %r159;
	add.f32 	%f413, %f258, %f261;
	add.f32 	%f412, %f259, %f260;
	add.s32 	%r284, %r284, 2048;
	setp.lt.s32 	%p24, %r284, %r40;
	@%p24 bra 	$L__BB15_11;
$L__BB15_12:
	setp.lt.s32 	%p25, %r40, 512;
	@%p25 bra 	$L__BB15_18;
	// begin inline asm
	mov.u32 %r224, %laneid;
	// end inline asm
	mov.b32 	%r226, %f413;
	mov.b32 	%r232, 1;
	mov.b32 	%r273, 31;
	mov.b32 	%r274, -1;
	// begin inline asm
	shfl.sync.down.b32 %r225, %r226, %r232, %r273, %r274;
	// end inline asm
	mov.b32 	%r231, %f412;
	// begin inline asm
	shfl.sync.down.b32 %r230, %r231, %r232, %r273, %r274;
	// end inline asm
	setp.gt.s32 	%p50, %r224, 30;
	mov.b32 	%f320, %r230;
	mov.b32 	%f321, %r225;
	add.f32 	%f322, %f413, %f321;
	add.f32 	%f323, %f412, %f320;
	selp.f32 	%f324, %f412, %f323, %p50;
	selp.f32 	%f325, %f413, %f322, %p50;
	mov.b32 	%r236, %f325;
	mov.b32 	%r242, 2;
	// begin inline asm
	shfl.sync.down.b32 %r235, %r236, %r242, %r273, %r274;
	// end inline asm
	mov.b32 	%r241, %f324;
	// begin inline asm
	shfl.sync.down.b32 %r240, %r241, %r242, %r273, %r274;
	// end inline asm
	setp.gt.s32 	%p51, %r224, 29;
	mov.b32 	%f326, %r240;
	mov.b32 	%f327, %r235;
	add.f32 	%f328, %f325, %f327;
	add.f32 	%f329, %f324, %f326;
	selp.f32 	%f330, %f324, %f329, %p51;
	selp.f32 	%f331, %f325, %f328, %p51;
	mov.b32 	%r246, %f331;
	mov.b32 	%r252, 4;
	// begin inline asm
	shfl.sync.down.b32 %r245, %r246, %r252, %r273, %r274;
	// end inline asm
	mov.b32 	%r251, %f330;
	// begin inline asm
	shfl.sync.down.b32 %r250, %r251, %r252, %r273, %r274;
	// end inline asm
	setp.gt.s32 	%p52, %r224, 27;
	mov.b32 	%f332, %r250;
	mov.b32 	%f333, %r245;
	add.f32 	%f334, %f331, %f333;
	add.f32 	%f335, %f330, %f332;
	selp.f32 	%f336, %f330, %f335, %p52;
	selp.f32 	%f337, %f331, %f334, %p52;
	mov.b32 	%r256, %f337;
	mov.b32 	%r262, 8;
	// begin inline asm
	shfl.sync.down.b32 %r255, %r256, %r262, %r273, %r274;
	// end inline asm
	mov.b32 	%r261, %f336;
	// begin inline asm
	shfl.sync.down.b32 %r260, %r261, %r262, %r273, %r274;
	// end inline asm
	setp.gt.s32 	%p53, %r224, 23;
	mov.b32 	%f338, %r260;
	mov.b32 	%f339, %r255;
	add.f32 	%f19, %f337, %f339;
	add.f32 	%f20, %f336, %f338;
	selp.f32 	%f432, %f336, %f20, %p53;
	selp.f32 	%f433, %f337, %f19, %p53;
	mov.b32 	%r266, %f433;
	mov.b32 	%r272, 16;
	// begin inline asm
	shfl.sync.down.b32 %r265, %r266, %r272, %r273, %r274;
	// end inline asm
	mov.b32 	%r271, %f432;
	// begin inline asm
	shfl.sync.down.b32 %r270, %r271, %r272, %r273, %r274;
	// end inline asm
	setp.gt.s32 	%p54, %r224, 15;
	@%p54 bra 	$L__BB15_16;
	mov.b32 	%f340, %r270;
	mov.b32 	%f341, %r265;
	add.f32 	%f433, %f19, %f341;
	add.f32 	%f432, %f20, %f340;
	setp.ne.s32 	%p55, %r224, 0;
	@%p55 bra 	$L__BB15_16;
	shr.u32 	%r275, %r1, 2;
	and.b32  	%r276, %r275, 248;
	mov.u32 	%r277, _ZZN3cub18CUB_300001_SM_10006detail6reduce28DeviceReduceSingleTileKernelINS2_10policy_hubI6float2yN4cuda3std3__44plusIS5_EEE10Policy1000EPS5_SD_iSA_S5_S5_NS8_10__identityEEEvT0_T1_T2_T3_T4_T6_E12temp_storage;
	add.s32 	%r278, %r277, %r276;
	st.shared.v2.f32 	[%r278+16], {%f433, %f432};
$L__BB15_16:
	bar.sync 	0;
	setp.ne.s32 	%p56, %r1, 0;
	@%p56 bra 	$L__BB15_53;
	ld.shared.v2.f32 	{%f342, %f343}, [_ZZN3cub18CUB_300001_SM_10006detail6reduce28DeviceReduceSingleTileKernelINS2_10policy_hubI6float2yN4cuda3std3__44plusIS5_EEE10Policy1000EPS5_SD_iSA_S5_S5_NS8_10__identityEEEvT0_T1_T2_T3_T4_T6_E12temp_storage+24];
	add.f32 	%f344, %f433, %f342;
	add.f32 	%f345, %f432, %f343;
	ld.shared.v2.f32 	{%f346, %f347}, [_ZZN3cub18CUB_300001_SM_10006detail6reduce28DeviceReduceSingleTileKernelINS2_10policy_hubI6float2yN4cuda3std3__44plusIS5_EEE10Policy1000EPS5_SD_iSA_S5_S5_NS8_10__identityEEEvT0_T1_T2_T3_T4_T6_E12temp_storage+32];
	add.f32 	%f348, %f344, %f346;
	add.f32 	%f349, %f345, %f347;
	ld.shared.v2.f32 	{%f350, %f351}, [_ZZN3cub18CUB_300001_SM_10006detail6reduce28DeviceReduceSingleTileKernelINS2_10policy_hubI6float2yN4cuda3std3__44plusIS5_EEE10Policy1000EPS5_SD_iSA_S5_S5_NS8_10__identityEEEvT0_T1_T2_T3_T4_T6_E12temp_storage+40];
	add.f32 	%f352, %f348, %f350;
	add.f32 	%f353, %f349, %f351;
	ld.shared.v2.f32 	{%f354, %f355}, [_ZZN3cub18CUB_300001_SM_10006detail6reduce28DeviceReduceSingleTileKernelINS2_10policy_hubI6float2yN4cuda3std3__44plusIS5_EEE10Policy1000EPS5_SD_iSA_S5_S5_NS8_10__identityEEEvT0_T1_T2_T3_T4_T6_E12temp_storage+48];
	add.f32 	%f356, %f352, %f354;
	add.f32 	%f357, %f353, %f355;
	ld.shared.v2.f32 	{%f358, %f359}, [_ZZN3cub18CUB_300001_SM_10006detail6reduce28DeviceReduceSingleTileKernelINS2_10policy_hubI6float2yN4cuda3std3__44plusIS5_EEE10Policy1000EPS5_SD_iSA_S5_S5_NS8_10__identityEEEvT0_T1_T2_T3_T4_T6_E12temp_storage+56];
	add.f32 	%f360, %f356, %f358;
	add.f32 	%f361, %f357, %f359;
	ld.shared.v2.f32 	{%f362, %f363}, [_ZZN3cub18CUB_300001_SM_10006detail6reduce28DeviceReduceSingleTileKernelINS2_10policy_hubI6float2yN4cuda3std3__44plusIS5_EEE10Policy1000EPS5_SD_iSA_S5_S5_NS8_10__identityEEEvT0_T1_T2_T3_T4_T6_E12temp_storage+64];
	add.f32 	%f364, %f360, %f362;
	add.f32 	%f365, %f361, %f363;
	ld.shared.v2.f32 	{%f366, %f367}, [_ZZN3cub18CUB_300001_SM_10006detail6reduce28DeviceReduceSingleTileKernelINS2_10policy_hubI6float2yN4cuda3std3__44plusIS5_EEE10Policy1000EPS5_SD_iSA_S5_S5_NS8_10__identityEEEvT0_T1_T2_T3_T4_T6_E12temp_storage+72];
	add.f32 	%f368, %f364, %f366;
	add.f32 	%f369, %f365, %f367;
	ld.shared.v2.f32 	{%f370, %f371}, [_ZZN3cub18CUB_300001_SM_10006detail6reduce28DeviceReduceSingleTileKernelINS2_10policy_hubI6float2yN4cuda3std3__44plusIS5_EEE10Policy1000EPS5_SD_iSA_S5_S5_NS8_10__identityEEEvT0_T1_T2_T3_T4_T6_E12temp_storage+80];
	add.f32 	%f372, %f368, %f370;
	add.f32 	%f373, %f369, %f371;
	ld.shared.v2.f32 	{%f374, %f375}, [_ZZN3cub18CUB_300001_SM_10006detail6reduce28DeviceReduceSingleTileKernelINS2_10policy_hubI6float2yN4cuda3std3__44plusIS5_EEE10Policy1000EPS5_SD_iSA_S5_S5_NS8_10__identityEEEvT0_T1_T2_T3_T4_T6_E12temp_storage+88];
	add.f32 	%f376, %f372, %f374;
	add.f32 	%f377, %f373, %f375;
	ld.shared.v2.f32 	{%f378, %f379}, [_ZZN3cub18CUB_300001_SM_10006detail6reduce28DeviceReduceSingleTileKernelINS2_10policy_hubI6float2yN4cuda3std3__44plusIS5_EEE10Policy1000EPS5_SD_iSA_S5_S5_NS8_10__identityEEEvT0_T1_T2_T3_T4_T6_E12temp_storage+96];
	add.f32 	%f380, %f376, %f378;
	add.f32 	%f381, %f377, %f379;
	ld.shared.v2.f32 	{%f382, %f383}, [_ZZN3cub18CUB_300001_SM_10006detail6reduce28DeviceReduceSingleTileKernelINS2_10policy_hubI6float2yN4cuda3std3__44plusIS5_EEE10Policy1000EPS5_SD_iSA_S5_S5_NS8_10__identityEEEvT0_T1_T2_T3_T4_T6_E12temp_storage+104];
	add.f32 	%f384, %f380, %f382;
	add.f32 	%f385, %f381, %f383;
	ld.shared.v2.f32 	{%f386, %f387}, [_ZZN3cub18CUB_300001_SM_10006detail6reduce28DeviceReduceSingleTileKernelINS2_10policy_hubI6float2yN4cuda3std3__44plusIS5_EEE10Policy1000EPS5_SD_iSA_S5_S5_NS8_10__identityEEEvT0_T1_T2_T3_T4_T6_E12temp_storage+112];
	add.f32 	%f388, %f384, %f386;
	add.f32 	%f389, %f385, %f387;
	ld.shared.v2.f32 	{%f390, %f391}, [_ZZN3cub18CUB_300001_SM_10006detail6reduce28DeviceReduceSingleTileKernelINS2_10policy_hubI6float2yN4cuda3std3__44plusIS5_EEE10Policy1000EPS5_SD_iSA_S5_S5_NS8_10__identityEEEvT0_T1_T2_T3_T4_T6_E12temp_storage+120];
	add.f32 	%f392, %f388, %f390;
	add.f32 	%f393, %f389, %f391;
	ld.shared.v2.f32 	{%f394, %f395}, [_ZZN3cub18CUB_300001_SM_10006detail6reduce28DeviceReduceSingleTileKernelINS2_10policy_hubI6float2yN4cuda3std3__44plusIS5_EEE10Policy1000EPS5_SD_iSA_S5_S5_NS8_10__identityEEEvT0_T1_T2_T3_T4_T6_E12temp_storage+128];
	add.f32 	%f396, %f392, %f394;
	add.f32 	%f397, %f393, %f395;
	ld.shared.v2.f32 	{%f398, %f399}, [_ZZN3cub18CUB_300001_SM_10006detail6reduce28DeviceReduceSingleTileKernelINS2_10policy_hubI6float2yN4cuda3std3__44plusIS5_EEE10Policy1000EPS5_SD_iSA_S5_S5_NS8_10__identityEEEvT0_T1_T2_T3_T4_T6_E12temp_storage+136];
	add.f32 	%f433, %f396, %f398;
	add.f32 	%f432, %f397, %f399;
	bra.uni 	$L__BB15_53;
$L__BB15_18:
	// begin inline asm
	mov.u32 %r161, %laneid;
	// end inline asm
	and.b32  	%r212, %r1, 992;
	add.s32 	%r213, %r212, 32;
	setp.gt.s32 	%p26, %r213, %r40;
	not.b32 	%r214, %r212;
	add.s32 	%r215, %r40, %r214;
	selp.b32 	%r210, %r215, 31, %p26;
	mov.b32 	%r163, %f413;
	mov.b32 	%r169, 1;
	mov.b32 	%r211, -1;
	// begin inline asm
	shfl.sync.down.b32 %r162, %r163, %r169, %r210, %r211;
	// end inline asm
	mov.b32 	%r168, %f412;
	// begin inline asm
	shfl.sync.down.b32 %r167, %r168, %r169, %r210, %r211;
	// end inline asm
	setp.lt.s32 	%p27, %r161, %r210;
	mov.b32 	%f262, %r167;
	mov.b32 	%f263, %r162;
	add.f32 	%f264, %f413, %f263;
	add.f32 	%f265, %f412, %f262;
	selp.f32 	%f266, %f264, %f413, %p27;
	selp.f32 	%f267, %f265, %f412, %p27;
	mov.b32 	%r173, %f266;
	mov.b32 	%r179, 2;
	// begin inline asm
	shfl.sync.down.b32 %r172, %r173, %r179, %r210, %r211;
	// end inline asm
	mov.b32 	%r178, %f267;
	// begin inline asm
	shfl.sync.down.b32 %r177, %r178, %r179, %r210, %r211;
	// end inline asm
	add.s32 	%r216, %r161, 2;
	setp.gt.s32 	%p28, %r216, %r210;
	mov.b32 	%f268, %r177;
	mov.b32 	%f269, %r172;
	add.f32 	%f270, %f266, %f269;
	add.f32 	%f271, %f267, %f268;
	selp.f32 	%f272, %f266, %f270, %p28;
	selp.f32 	%f273, %f267, %f271, %p28;
	mov.b32 	%r183, %f272;
	mov.b32 	%r189, 4;
	// begin inline asm
	shfl.sync.down.b32 %r182, %r183, %r189, %r210, %r211;
	// end inline asm
	mov.b32 	%r188, %f273;
	// begin inline asm
	shfl.sync.down.b32 %r187, %r188, %r189, %r210, %r211;
	// end inline asm
	add.s32 	%r217, %r161, 4;
	setp.gt.s32 	%p29, %r217, %r210;
	mov.b32 	%f274, %r187;
	mov.b32 	%f275, %r182;
	add.f32 	%f276, %f272, %f275;
	add.f32 	%f277, %f273, %f274;
	selp.f32 	%f278, %f272, %f276, %p29;
	selp.f32 	%f279, %f273, %f277, %p29;
	mov.b32 	%r193, %f278;
	mov.b32 	%r199, 8;
	// begin inline asm
	shfl.sync.down.b32 %r192, %r193, %r199, %r210, %r211;
	// end inline asm
	mov.b32 	%r198, %f279;
	// begin inline asm
	shfl.sync.down.b32 %r197, %r198, %r199, %r210, %r211;
	// end inline asm
	add.s32 	%r218, %r161, 8;
	setp.gt.s32 	%p30, %r218, %r210;
	mov.b32 	%f280, %r197;
	mov.b32 	%f281, %r192;
	add.f32 	%f282, %f278, %f281;
	add.f32 	%f283, %f279, %f280;
	selp.f32 	%f284, %f278, %f282, %p30;
	selp.f32 	%f285, %f279, %f283, %p30;
	mov.b32 	%r203, %f284;
	mov.b32 	%r209, 16;
	// begin inline asm
	shfl.sync.down.b32 %r202, %r203, %r209, %r210, %r211;
	// end inline asm
	mov.b32 	%r208, %f285;
	// begin inline asm
	shfl.sync.down.b32 %r207, %r208, %r209, %r210, %r211;
	// end inline asm
	add.s32 	%r219, %r161, 16;
	setp.gt.s32 	%p31, %r219, %r210;
	mov.b32 	%f286, %r207;
	mov.b32 	%f287, %r202;
	add.f32 	%f288, %f284, %f287;
	add.f32 	%f289, %f285, %f286;
	selp.f32 	%f433, %f284, %f288, %p31;
	selp.f32 	%f432, %f285, %f289, %p31;
	setp.ne.s32 	%p32, %r161, 0;
	@%p32 bra 	$L__BB15_20;
	shr.u32 	%r220, %r1, 2;
	and.b32  	%r221, %r220, 248;
	mov.u32 	%r222, _ZZN3cub18CUB_300001_SM_10006detail6reduce28DeviceReduceSingleTileKernelINS2_10policy_hubI6float2yN4cuda3std3__44plusIS5_EEE10Policy1000EPS5_SD_iSA_S5_S5_NS8_10__identityEEEvT0_T1_T2_T3_T4_T6_E12temp_storage;
	add.s32 	%r223, %r222, %r221;
	st.shared.v2.f32 	[%r223+16], {%f433, %f432};
$L__BB15_20:
	bar.sync 	0;
	setp.ne.s32 	%p33, %r1, 0;
	setp.lt.s32 	%p34, %r40, 33;
	or.pred  	%p35, %p33, %p34;
	@%p35 bra 	$L__BB15_53;
	ld.shared.v2.f32 	{%f290, %f291}, [_ZZN3cub18CUB_300001_SM_10006detail6reduce28DeviceReduceSingleTileKernelINS2_10policy_hubI6float2yN4cuda3std3__44plusIS5_EEE10Policy1000EPS5_SD_iSA_S5_S5_NS8_10__identityEEEvT0_T1_T2_T3_T4_T6_E12temp_storage+24];
	add.f32 	%f433, %f433, %f290;
	add.f32 	%f432, %f432, %f291;
	setp.lt.u32 	%p36, %r40, 65;
	@%p36 bra 	$L__BB15_53;
	ld.shared.v2.f32 	{%f292, %f293}, [_ZZN3cub18CUB_300001_SM_10006detail6reduce28DeviceReduceSingleTileKernelINS2_10policy_hubI6float2yN4cuda3std3__44plusIS5_EEE10Policy1000EPS5_SD_iSA_S5_S5_NS8_10__identityEEEvT0_T1_T2_T3_T4_T6_E12temp_storage+32];
	add.f32 	%f433, %f433, %f292;
	add.f32 	%f432, %f432, %f293;
	setp.lt.u32 	%p37, %r40, 97;
	@%p37 bra 	$L__BB15_53;
	ld.shared.v2.f32 	{%f294, %f295}, [_ZZN3cub18CUB_300001_SM_10006detail6reduce28DeviceReduceSingleTileKernelINS2_10policy_hubI6float2yN4cuda3std3__44plusIS5_EEE10Policy1000EPS5_SD_iSA_S5_S5_NS8_10__identityEEEvT0_T1_T2_T3_T4_T6_E12temp_storage+40];
	add.f32 	%f433, %f433, %f294;
	add.f32 	%f432, %f432, %f295;
	setp.lt.u32 	%p38, %r40, 129;
	@%p38 bra 	$L__BB15_53;
	ld.shared.v2.f32 	{%f296, %f297}, [_ZZN3cub18CUB_300001_SM_10006detail6reduce28DeviceReduceSingleTileKernelINS2_10policy_hubI6float2yN4cuda3std3__44plusIS5_EEE10Policy1000EPS5_SD_iSA_S5_S5_NS8_10__identityEEEvT0_T1_T2_T3_T4_T6_E12temp_storage+48];
	add.f32 	%f433, %f433, %f296;
	add.f32 	%f432, %f432, %f297;
	setp.lt.u32 	%p39, %r40, 161;
	@%p39 bra 	$L__BB15_53;
	ld.shared.v2.f32 	{%f298, %f299}, [_ZZN3cub18CUB_300001_SM_10006detail6reduce28DeviceReduceSingleTileKernelINS2_10policy_hubI6float2yN4cuda3std3__44plusIS5_EEE10Policy1000EPS5_SD_iSA_S5_S5_NS8_10__identityEEEvT0_T1_T2_T3_T4_T6_E12temp_storage+56];
	add.f32 	%f433, %f433, %f298;
	add.f32 	%f432, %f432, %f299;
	setp.lt.u32 	%p40, %r40, 193;
	@%p40 bra 	$L__BB15_53;
	ld.shared.v2.f32 	{%f300, %f301}, [_ZZN3cub18CUB_300001_SM_10006detail6reduce28DeviceReduceSingleTileKernelINS2_10policy_hubI6float2yN4cuda3std3__44plusIS5_EEE10Policy1000EPS5_SD_iSA_S5_S5_NS8_10__identityEEEvT0_T1_T2_T3_T4_T6_E12temp_storage+64];
	add.f32 	%f433, %f433, %f300;
	add.f32 	%f432, %f432, %f301;
	setp.lt.u32 	%p41, %r40, 225;
	@%p41 bra 	$L__BB15_53;
	ld.shared.v2.f32 	{%f302, %f303}, [_ZZN3cub18CUB_300001_SM_10006detail6reduce28DeviceReduceSingleTileKernelINS2_10policy_hubI6float2yN4cuda3std3__44plusIS5_EEE10Policy1000EPS5_SD_iSA_S5_S5_NS8_10__identityEEEvT0_T1_T2_T3_T4_T6_E12temp_storage+72];
	add.f32 	%f433, %f433, %f302;
	add.f32 	%f432, %f432, %f303;
	setp.lt.u32 	%p42, %r40, 257;
	@%p42 bra 	$L__BB15_53;
	ld.shared.v2.f32 	{%f304, %f305}, [_ZZN3cub18CUB_300001_SM_10006detail6reduce28DeviceReduceSingleTileKernelINS2_10policy_hubI6float2yN4cuda3std3__44plusIS5_EEE10Policy1000EPS5_SD_iSA_S5_S5_NS8_10__identityEEEvT0_T1_T2_T3_T4_T6_E12temp_storage+80];
	add.f32 	%f433, %f433, %f304;
	add.f32 	%f432, %f432, %f305;
	setp.lt.u32 	%p43, %r40, 289;
	@%p43 bra 	$L__BB15_53;
	ld.shared.v2.f32 	{%f306, %f307}, [_ZZN3cub18CUB_300001_SM_10006detail6reduce28DeviceReduceSingleTileKernelINS2_10policy_hubI6float2yN4cuda3std3__44plusIS5_EEE10Policy1000EPS5_SD_iSA_S5_S5_NS8_10__identityEEEvT0_T1_T2_T3_T4_T6_E12temp_storage+88];
	add.f32 	%f433, %f433, %f306;
	add.f32 	%f432, %f432, %f307;
	setp.lt.u32 	%p44, %r40, 321;
	@%p44 bra 	$L__BB15_53;
	ld.shared.v2.f32 	{%f308, %f309}, [_ZZN3cub18CUB_300001_SM_10006detail6reduce28DeviceReduceSingleTileKernelINS2_10policy_hubI6float2yN4cuda3std3__44plusIS5_EEE10Policy1000EPS5_SD_iSA_S5_S5_NS8_10__identityEEEvT0_T1_T2_T3_T4_T6_E12temp_storage+96];
	add.f32 	%f433, %f433, %f308;
	add.f32 	%f432, %f432, %f309;
	setp.lt.u32 	%p45, %r40, 353;
	@%p45 bra 	$L__BB15_53;
	ld.shared.v2.f32 	{%f310, %f311}, [_ZZN3cub18CUB_300001_SM_10006detail6reduce28DeviceReduceSingleTileKernelINS2_10policy_hubI6float2yN4cuda3std3__44plusIS5_EEE10Policy1000EPS5_SD_iSA_S5_S5_NS8_10__identityEEEvT0_T1_T2_T3_T4_T6_E12temp_storage+104];
	add.f32 	%f433, %f433, %f310;
	add.f32 	%f432, %f432, %f311;
	setp.lt.u32 	%p46, %r40, 385;
	@%p46 bra 	$L__BB15_53;
	ld.shared.v2.f32 	{%f312, %f313}, [_ZZN3cub18CUB_300001_SM_10006detail6reduce28DeviceReduceSingleTileKernelINS2_10policy_hubI6float2yN4cuda3std3__44plusIS5_EEE10Policy1000EPS5_SD_iSA_S5_S5_NS8_10__identityEEEvT0_T1_T2_T3_T4_T6_E12temp_storage+112];
	add.f32 	%f433, %f433, %f312;
	add.f32 	%f432, %f432, %f313;
	setp.lt.u32 	%p47, %r40, 417;
	@%p47 bra 	$L__BB15_53;
	ld.shared.v2.f32 	{%f314, %f315}, [_ZZN3cub18CUB_300001_SM_10006detail6reduce28DeviceReduceSingleTileKernelINS2_10policy_hubI6float2yN4cuda3std3__44plusIS5_EEE10Policy1000EPS5_SD_iSA_S5_S5_NS8_10__identityEEEvT0_T1_T2_T3_T4_T6_E12temp_storage+120];
	add.f32 	%f433, %f433, %f314;
	add.f32 	%f432, %f432, %f315;
	setp.lt.u32 	%p48, %r40, 449;
	@%p48 bra 	$L__BB15_53;
	ld.shared.v2.f32 	{%f316, %f317}, [_ZZN3cub18CUB_300001_SM_10006detail6reduce28DeviceReduceSingleTileKernelINS2_10policy_hubI6float2yN4cuda3std3__44plusIS5_EEE10Policy1000EPS5_SD_iSA_S5_S5_NS8_10__identityEEEvT0_T1_T2_T3_T4_T6_E12temp_storage+128];
	add.f32 	%f433, %f433, %f316;
	add.f32 	%f432, %f432, %f317;
	setp.lt.u32 	%p49, %r40, 481;
	@%p49 bra 	$L__BB15_53;
	ld.shared.v2.f32 	{%f318, %f319}, [_ZZN3cub18CUB_300001_SM_10006detail6reduce28DeviceReduceSingleTileKernelINS2_10policy_hubI6float2yN4cuda3std3__44plusIS5_EEE10Policy1000EPS5_SD_iSA_S5_S5_NS8_10__identityEEEvT0_T1_T2_T3_T4_T6_E12temp_storage+136];
	add.f32 	%f433, %f433, %f318;
	add.f32 	%f432, %f432, %f319;
	bra.uni 	$L__BB15_53;
$L__BB15_36:
	mov.u32 	%r16, %tid.x;
	mul.wide.u32 	%rd24, %r16, 8;
	add.s64 	%rd11, %rd8, %rd24;
	// begin inline asm
	ld.global.nc.u64 %rd10, [%rd11];
	// end inline asm
	mov.b64 	{%r42, %r43}, %rd10;
	mov.b32 	%f97, %r43;
	mov.b32 	%f98, %r42;
	add.s64 	%rd13, %rd11, 4096;
	// begin inline asm
	ld.global.nc.u64 %rd12, [%rd13];
	// end inline asm
	mov.b64 	{%r44, %r45}, %rd12;
	mov.b32 	%f99, %r45;
	mov.b32 	%f100, %r44;
	add.s64 	%rd15, %rd11, 8192;
	// begin inline asm
	ld.global.nc.u64 %rd14, [%rd15];
	// end inline asm
	mov.b64 	{%r46, %r47}, %rd14;
	mov.b32 	%f101, %r47;
	mov.b32 	%f102, %r46;
	add.s64 	%rd17, %rd11, 12288;
	// begin inline asm
	ld.global.nc.u64 %rd16, [%rd17];
	// end inline asm
	mov.b64 	{%r48, %r49}, %rd16;
	mov.b32 	%f103, %r49;
	mov.b32 	%f104, %r48;
	add.s64 	%rd19, %rd11, 16384;
	// begin inline asm
	ld.global.nc.u64 %rd18, [%rd19];
	// end inline asm
	mov.b64 	{%r50, %r51}, %rd18;
	mov.b32 	%f105, %r51;
	mov.b32 	%f106, %r50;
	add.s64 	%rd21, %rd11, 20480;
	// begin inline asm
	ld.global.nc.u64 %rd20, [%rd21];
	// end inline asm
	mov.b64 	{%r52, %r53}, %rd20;
	mov.b32 	%f107, %r53;
	mov.b32 	%f108, %r52;
	add.s64 	%rd23, %rd11, 24576;
	// begin inline asm
	ld.global.nc.u64 %rd22, [%rd23];
	// end inline asm
	mov.b64 	{%r54, %r55}, %rd22;
	mov.b32 	%f109, %r55;
	mov.b32 	%f110, %r54;
	add.f32 	%f111, %f98, %f100;
	add.f32 	%f112, %f97, %f99;
	add.f32 	%f113, %f111, %f102;
	add.f32 	%f114, %f112, %f101;
	add.f32 	%f115, %f113, %f104;
	add.f32 	%f116, %f114, %f103;
	add.f32 	%f117, %f115, %f106;
	add.f32 	%f118, %f116, %f105;
	add.f32 	%f119, %f117, %f108;
	add.f32 	%f120, %f118, %f107;
	add.f32 	%f429, %f119, %f110;
	add.f32 	%f428, %f120, %f109;
	setp.lt.u32 	%p3, %r40, 7168;
	mov.b32 	%r287, 3584;
	@%p3 bra 	$L__BB15_40;
	add.s32 	%r17, %r40, -3584;
	mov.b32 	%r287, 3584;
$L__BB15_38:
	add.s32 	%r57, %r287, %r16;
	mul.wide.u32 	%rd39, %r57, 8;
	add.s64 	%rd26, %rd8, %rd39;
	// begin inline asm
	ld.global.nc.u64 %rd25, [%rd26];
	// end inline asm
	mov.b64 	{%r58, %r59}, %rd25;
	mov.b32 	%f121, %r59;
	mov.b32 	%f122, %r58;
	add.s64 	%rd28, %rd26, 4096;
	// begin inline asm
	ld.global.nc.u64 %rd27, [%rd28];
	// end inline asm
	mov.b64 	{%r60, %r61}, %rd27;
	mov.b32 	%f123, %r61;
	mov.b32 	%f124, %r60;
	add.s64 	%rd30, %rd26, 8192;
	// begin inline asm
	ld.global.nc.u64 %rd29, [%rd30];
	// end inline asm
	mov.b64 	{%r62, %r63}, %rd29;
	mov.b32 	%f125, %r63;
	mov.b32 	%f126, %r62;
	add.s64 	%rd32, %rd26, 12288;
	// begin inline asm
	ld.global.nc.u64 %rd31, [%rd32];
	// end inline asm
	mov.b64 	{%r64, %r65}, %rd31;
	mov.b32 	%f127, %r65;
	mov.b32 	%f128, %r64;
	add.s64 	%rd34, %rd26, 16384;
	// begin inline asm
	ld.global.nc.u64 %rd33, [%rd34];
	// end inline asm
	mov.b64 	{%r66, %r67}, %rd33;
	mov.b32 	%f129, %r67;
	mov.b32 	%f130, %r66;
	add.s64 	%rd36, %rd26, 20480;
	// begin inline asm
	ld.global.nc.u64 %rd35, [%rd36];
	// end inline asm
	mov.b64 	{%r68, %r69}, %rd35;
	mov.b32 	%f131, %r69;
	mov.b32 	%f132, %r68;
	add.s64 	%rd38, %rd26, 24576;
	// begin inline asm
	ld.global.nc.u64 %rd37, [%rd38];
	// end inline asm
	mov.b64 	{%r70, %r71}, %rd37;
	mov.b32 	%f133, %r71;
	mov.b32 	%f134, %r70;
	add.f32 	%f135, %f429, %f122;
	add.f32 	%f136, %f428, %f121;
	add.f32 	%f137, %f135, %f124;
	add.f32 	%f138, %f136, %f123;
	add.f32 	%f139, %f137, %f126;
	add.f32 	%f140, %f138, %f125;
	add.f32 	%f141, %f139, %f128;
	add.f32 	%f142, %f140, %f127;
	add.f32 	%f143, %f141, %f130;
	add.f32 	%f144, %f142, %f129;
	add.f32 	%f145, %f143, %f132;
	add.f32 	%f146, %f144, %f131;
	add.f32 	%f429, %f145, %f134;
	add.f32 	%f428, %f146, %f133;
	sub.s32 	%r72, %r40, %r287;
	setp.lt.s32 	%p4, %r72, 3584;
	@%p4 bra 	$L__BB15_48;
	add.s32 	%r287, %r287, 3584;
	setp.le.s32 	%p5, %r287, %r17;
	@%p5 bra 	$L__BB15_38;
$L__BB15_40:
	setp.le.s32 	%p6, %r40, %r287;
	@%p6 bra 	$L__BB15_48;
	sub.s32 	%r21, %r40, %r287;
	setp.ge.s32 	%p7, %r16, %r21;
	@%p7 bra 	$L__BB15_48;
	not.b32 	%r73, %r16;
	add.s32 	%r74, %r40, %r73;
	sub.s32 	%r22, %r74, %r287;
	and.b32  	%r75, %r22, 1536;
	setp.eq.s32 	%p8, %r75, 1536;
	mov.u32 	%r291, %r16;
	@%p8 bra 	$L__BB15_45;
	add.s32 	%r289, %r16, %r287;
	shr.u32 	%r76, %r22, 9;
	add.s32 	%r77, %r76, 1;
	and.b32  	%r78, %r77, 3;
	neg.s32 	%r288, %r78;
	mov.u32 	%r291, %r16;
$L__BB15_44:
	.pragma "nounroll";
	mul.wide.u32 	%rd42, %r289, 8;
	add.s64 	%rd41, %rd8, %rd42;
	// begin inline asm
	ld.global.nc.u64 %rd40, [%rd41];
	// end inline asm
	mov.b64 	{%r79, %r80}, %rd40;
	mov.b32 	%f148, %r80;
	mov.b32 	%f149, %r79;
	add.f32 	%f429, %f429, %f149;
	add.f32 	%f428, %f428, %f148;
	add.s32 	%r291, %r291, 512;
	add.s32 	%r289, %r289, 512;
	add.s32 	%r288, %r288, 1;
	setp.ne.s32 	%p9, %r288, 0;
	@%p9 bra 	$L__BB15_44;
$L__BB15_45:
	setp.lt.u32 	%p10, %r22, 1536;
	@%p10 bra 	$L__BB15_48;
	cvt.u64.u32 	%rd43, %r291;
	cvt.u64.u32 	%rd44, %r287;
	add.s64 	%rd45, %rd43, %rd44;
	shl.b64 	%rd46, %rd45, 3;
	add.s64 	%rd47, %rd46, %rd8;
	add.s64 	%rd73, %rd47, 8192;
	add.s32 	%r292, %r291, %r287;
$L__BB15_47:
	mul.wide.u32 	%rd56, %r292, 8;
	add.s64 	%rd49, %rd8, %rd56;
	// begin inline asm
	ld.global.nc.u64 %rd48, [%rd49];
	// end inline asm
	mov.b64 	{%r81, %r82}, %rd48;
	mov.b32 	%f150, %r82;
	mov.b32 	%f151, %r81;
	add.f32 	%f152, %f429, %f151;
	add.f32 	%f153, %f428, %f150;
	add.s64 	%rd51, %rd73, -4096;
	// begin inline asm
	ld.global.nc.u64 %rd50, [%rd51];
	// end inline asm
	mov.b64 	{%r83, %r84}, %rd50;
	mov.b32 	%f154, %r84;
	mov.b32 	%f155, %r83;
	add.f32 	%f156, %f152, %f155;
	add.f32 	%f157, %f153, %f154;
	// begin inline asm
	ld.global.nc.u64 %rd52, [%rd73];
	// end inline asm
	mov.b64 	{%r85, %r86}, %rd52;
	mov.b32 	%f158, %r86;
	mov.b32 	%f159, %r85;
	add.f32 	%f160, %f156, %f159;
	add.f32 	%f161, %f157, %f158;
	add.s64 	%rd55, %rd73, 4096;
	// begin inline asm
	ld.global.nc.u64 %rd54, [%rd55];
	// end inline asm
	mov.b64 	{%r87, %r88}, %rd54;
	mov.b32 	%f162, %r88;
	mov.b32 	%f163, %r87;
	add.f32 	%f429, %f160, %f163;
	add.f32 	%f428, %f161, %f162;
	add.s32 	%r291, %r291, 2048;
	add.s64 	%rd73, %rd73, 16384;
	add.s32 	%r292, %r292, 2048;
	setp.lt.s32 	%p11, %r291, %r21;
	@%p11 bra 	$L__BB15_47;
$L__BB15_48:
	// begin inline asm
	mov.u32 %r89, %laneid;
	// end inline asm
	mov.b32 	%r91, %f429;
	mov.b32 	%r97, 1;
	mov.b32 	%r138, 31;
	mov.b32 	%r139, -1;
	// begin inline asm
	shfl.sync.down.b32 %r90, %r91, %r97, %r138, %r139;
	// end inline asm
	mov.b32 	%r96, %f428;
	// begin inline asm
	shfl.sync.down.b32 %r95, %r96, %r97, %r138, %r139;
	// end inline asm
	setp.gt.s32 	%p12, %r89, 30;
	mov.b32 	%f164, %r95;
	mov.b32 	%f165, %r90;
	add.f32 	%f166, %f429, %f165;
	add.f32 	%f167, %f428, %f164;
	selp.f32 	%f168, %f429, %f166, %p12;
	selp.f32 	%f169, %f428, %f167, %p12;
	mov.b32 	%r101, %f168;
	mov.b32 	%r107, 2;
	// begin inline asm
	shfl.sync.down.b32 %r100, %r101, %r107, %r138, %r139;
	// end inline asm
	mov.b32 	%r106, %f169;
	// begin inline asm
	shfl.sync.down.b32 %r105, %r106, %r107, %r138, %r139;
	// end inline asm
	setp.gt.s32 	%p13, %r89, 29;
	mov.b32 	%f170, %r105;
	mov.b32 	%f171, %r100;
	add.f32 	%f172, %f168, %f171;
	add.f32 	%f173, %f169, %f170;
	selp.f32 	%f174, %f168, %f172, %p13;
	selp.f32 	%f175, %f169, %f173, %p13;
	mov.b32 	%r111, %f174;
	mov.b32 	%r117, 4;
	// begin inline asm
	shfl.sync.down.b32 %r110, %r111, %r117, %r138, %r139;
	// end inline asm
	mov.b32 	%r116, %f175;
	// begin inline asm
	shfl.sync.down.b32 %r115, %r116, %r117, %r138, %r139;
	// end inline asm
	setp.gt.s32 	%p14, %r89, 27;
	mov.b32 	%f176, %r115;
	mov.b32 	%f177, %r110;
	add.f32 	%f178, %f174, %f177;
	add.f32 	%f179, %f175, %f176;
	selp.f32 	%f180, %f174, %f178, %p14;
	selp.f32 	%f181, %f175, %f179, %p14;
	mov.b32 	%r121, %f180;
	mov.b32 	%r127, 8;
	// begin inline asm
	shfl.sync.down.b32 %r120, %r121, %r127, %r138, %r139;
	// end inline asm
	mov.b32 	%r126, %f181;
	// begin inline asm
	shfl.sync.down.b32 %r125, %r126, %r127, %r138, %r139;
	// end inline asm
	setp.gt.s32 	%p15, %r89, 23;
	mov.b32 	%f182, %r125;
	mov.b32 	%f183, %r120;
	add.f32 	%f83, %f180, %f183;
	add.f32 	%f84, %f181, %f182;
	selp.f32 	%f433, %f180, %f83, %p15;
	selp.f32 	%f432, %f181, %f84, %p15;
	mov.b32 	%r131, %f433;
	mov.b32 	%r137, 16;
	// begin inline asm
	shfl.sync.down.b32 %r130, %r131, %r137, %r138, %r139;
	// end inline asm
	mov.b32 	%r136, %f432;
	// begin inline asm
	shfl.sync.down.b32 %r135, %r136, %r137, %r138, %r139;
	// end inline asm
	setp.gt.s32 	%p16, %r89, 15;
	@%p16 bra 	$L__BB15_51;
	mov.b32 	%f184, %r135;
	mov.b32 	%f185, %r130;
	add.f32 	%f433, %f83, %f185;
	add.f32 	%f432, %f84, %f184;
	setp.ne.s32 	%p17, %r89, 0;
	@%p17 bra 	$L__BB15_51;
	shr.u32 	%r140, %r16, 2;
	and.b32  	%r141, %r140, 248;
	mov.u32 	%r142, _ZZN3cub18CUB_300001_SM_10006detail6reduce28DeviceReduceSingleTileKernelINS2_10policy_hubI6float2yN4cuda3std3__44plusIS5_EEE10Policy1000EPS5_SD_iSA_S5_S5_NS8_10__identityEEEvT0_T1_T2_T3_T4_T6_E12temp_storage;
	add.s32 	%r143, %r142, %r141;
	st.shared.v2.f32 	[%r143+16], {%f433, %f432};
$L__BB15_51:
	bar.sync 	0;
	setp.ne.s32 	%p18, %r16, 0;
	@%p18 bra 	$L__BB15_53;
	ld.shared.v2.f32 	{%f186, %f187}, [_ZZN3cub18CUB_300001_SM_10006detail6reduce28DeviceReduceSingleTileKernelINS2_10policy_hubI6float2yN4cuda3std3__44plusIS5_EEE10Policy1000EPS5_SD_iSA_S5_S5_NS8_10__identityEEEvT0_T1_T2_T3_T4_T6_E12temp_storage+24];
	add.f32 	%f188, %f433, %f186;
	add.f32 	%f189, %f432, %f187;
	ld.shared.v2.f32 	{%f190, %f191}, [_ZZN3cub18CUB_300001_SM_10006detail6reduce28DeviceReduceSingleTileKernelINS2_10policy_hubI6float2yN4cuda3std3__44plusIS5_EEE10Policy1000EPS5_SD_iSA_S5_S5_NS8_10__identityEEEvT0_T1_T2_T3_T4_T6_E12temp_storage+32];
	add.f32 	%f192, %f188, %f190;
	add.f32 	%f193, %f189, %f191;
	ld.shared.v2.f32 	{%f194, %f195}, [_ZZN3cub18CUB_300001_SM_10006detail6reduce28DeviceReduceSingleTileKernelINS2_10policy_hubI6float2yN4cuda3std3__44plusIS5_EEE10Policy1000EPS5_SD_iSA_S5_S5_NS8_10__identityEEEvT0_T1_T2_T3_T4_T6_E12temp_storage+40];
	add.f32 	%f196, %f192, %f194;
	add.f32 	%f197, %f193, %f195;
	ld.shared.v2.f32 	{%f198, %f199}, [_ZZN3cub18CUB_300001_SM_10006detail6reduce28DeviceReduceSingleTileKernelINS2_10policy_hubI6float2yN4cuda3std3__44plusIS5_EEE10Policy1000EPS5_SD_iSA_S5_S5_NS8_10__identityEEEvT0_T1_T2_T3_T4_T6_E12temp_storage+48];
	add.f32 	%f200, %f196, %f198;
	add.f32 	%f201, %f197, %f199;
	ld.shared.v2.f32 	{%f202, %f203}, [_ZZN3cub18CUB_300001_SM_10006detail6reduce28DeviceReduceSingleTileKernelINS2_10policy_hubI6float2yN4cuda3std3__44plusIS5_EEE10Policy1000EPS5_SD_iSA_S5_S5_NS8_10__identityEEEvT0_T1_T2_T3_T4_T6_E12temp_storage+56];
	add.f32 	%f204, %f200, %f202;
	add.f32 	%f205, %f201, %f203;
	ld.shared.v2.f32 	{%f206, %f207}, [_ZZN3cub18CUB_300001_SM_10006detail6reduce28DeviceReduceSingleTileKernelINS2_10policy_hubI6float2yN4cuda3std3__44plusIS5_EEE10Policy1000EPS5_SD_iSA_S5_S5_NS8_10__identityEEEvT0_T1_T2_T3_T4_T6_E12temp_storage+64];
	add.f32 	%f208, %f204, %f206;
	add.f32 	%f209, %f205, %f207;
	ld.shared.v2.f32 	{%f210, %f211}, [_ZZN3cub18CUB_300001_SM_10006detail6reduce28DeviceReduceSingleTileKernelINS2_10policy_hubI6float2yN4cuda3std3__44plusIS5_EEE10Policy1000EPS5_SD_iSA_S5_S5_NS8_10__identityEEEvT0_T1_T2_T3_T4_T6_E12temp_storage+72];
	add.f32 	%f212, %f208, %f210;
	add.f32 	%f213, %f209, %f211;
	ld.shared.v2.f32 	{%f214, %f215}, [_ZZN3cub18CUB_300001_SM_10006detail6reduce28DeviceReduceSingleTileKernelINS2_10policy_hubI6float2yN4cuda3std3__44plusIS5_EEE10Policy1000EPS5_SD_iSA_S5_S5_NS8_10__identityEEEvT0_T1_T2_T3_T4_T6_E12temp_storage+80];
	add.f32 	%f216, %f212, %f214;
	add.f32 	%f217, %f213, %f215;
	ld.shared.v2.f32 	{%f218, %f219}, [_ZZN3cub18CUB_300001_SM_10006detail6reduce28DeviceReduceSingleTileKernelINS2_10policy_hubI6float2yN4cuda3std3__44plusIS5_EEE10Policy1000EPS5_SD_iSA_S5_S5_NS8_10__identityEEEvT0_T1_T2_T3_T4_T6_E12temp_storage+88];
	add.f32 	%f220, %f216, %f218;
	add.f32 	%f221, %f217, %f219;
	ld.shared.v2.f32 	{%f222, %f223}, [_ZZN3cub18CUB_300001_SM_10006detail6reduce28DeviceReduceSingleTileKernelINS2_10policy_hubI6float2yN4cuda3std3__44plusIS5_EEE10Policy1000EPS5_SD_iSA_S5_S5_NS8_10__identityEEEvT0_T1_T2_T3_T4_T6_E12temp_storage+96];
	add.f32 	%f224, %f220, %f222;
	add.f32 	%f225, %f221, %f223;
	ld.shared.v2.f32 	{%f226, %f227}, [_ZZN3cub18CUB_300001_SM_10006detail6reduce28DeviceReduceSingleTileKernelINS2_10policy_hubI6float2yN4cuda3std3__44plusIS5_EEE10Policy1000EPS5_SD_iSA_S5_S5_NS8_10__identityEEEvT0_T1_T2_T3_T4_T6_E12temp_storage+104];
	add.f32 	%f228, %f224, %f226;
	add.f32 	%f229, %f225, %f227;
	ld.shared.v2.f32 	{%f230, %f231}, [_ZZN3cub18CUB_300001_SM_10006detail6reduce28DeviceReduceSingleTileKernelINS2_10policy_hubI6float2yN4cuda3std3__44plusIS5_EEE10Policy1000EPS5_SD_iSA_S5_S5_NS8_10__identityEEEvT0_T1_T2_T3_T4_T6_E12temp_storage+112];
	add.f32 	%f232, %f228, %f230;
	add.f32 	%f233, %f229, %f231;
	ld.shared.v2.f32 	{%f234, %f235}, [_ZZN3cub18CUB_300001_SM_10006detail6reduce28DeviceReduceSingleTileKernelINS2_10policy_hubI6float2yN4cuda3std3__44plusIS5_EEE10Policy1000EPS5_SD_iSA_S5_S5_NS8_10__identityEEEvT0_T1_T2_T3_T4_T6_E12temp_storage+120];
	add.f32 	%f236, %f232, %f234;
	add.f32 	%f237, %f233, %f235;
	ld.shared.v2.f32 	{%f238, %f239}, [_ZZN3cub18CUB_300001_SM_10006detail6reduce28DeviceReduceSingleTileKernelINS2_10policy_hubI6float2yN4cuda3std3__44plusIS5_EEE10Policy1000EPS5_SD_iSA_S5_S5_NS8_10__identityEEEvT0_T1_T2_T3_T4_T6_E12temp_storage+128];
	add.f32 	%f240, %f236, %f238;
	add.f32 	%f241, %f237, %f239;
	ld.shared.v2.f32 	{%f242, %f243}, [_ZZN3cub18CUB_300001_SM_10006detail6reduce28DeviceReduceSingleTileKernelINS2_10policy_hubI6float2yN4cuda3std3__44plusIS5_EEE10Policy1000EPS5_SD_iSA_S5_S5_NS8_10__identityEEEvT0_T1_T2_T3_T4_T6_E12temp_storage+136];
	add.f32 	%f433, %f240, %f242;
	add.f32 	%f432, %f241, %f243;
$L__BB15_53:
	mov.u32 	%r279, %tid.x;
	setp.ne.s32 	%p57, %r279, 0;
	@%p57 bra 	$L__BB15_55;
	add.f32 	%f400, %f95, %f433;
	add.f32 	%f401, %f96, %f432;
	st.global.v2.f32 	[%rd1], {%f400, %f401};
$L__BB15_55:
	ret;

}
	// .globl	_ZN3cub18CUB_300001_SM_10006detail10radix_sort31DeviceRadixSortSingleTileKernelINS1_5radix10policy_hubIi6float2yE10Policy1000ELNS0_9SortOrderE0EiS6_yNS1_21identity_decomposer_tEEEvPKT1_PSB_PKT2_PSF_T3_iiT4_
.visible .entry _ZN3cub18CUB_300001_SM_10006detail10radix_sort31DeviceRadixSortSingleTileKernelINS1_5radix10policy_hubIi6float2yE10Policy1000ELNS0_9SortOrderE0EiS6_yNS1_21identity_decomposer_tEEEvPKT1_PSB_PKT2_PSF_T3_iiT4_(
	.param .u64 .ptr .align 1 _ZN3cub18CUB_300001_SM_10006detail10radix_sort31DeviceRadixSortSingleTileKernelINS1_5radix10policy_hubIi6float2yE10Policy1000ELNS0_9SortOrderE0EiS6_yNS1_21identity_decomposer_tEEEvPKT1_PSB_PKT2_PSF_T3_iiT4__param_0,
	.param .u64 .ptr .align 1 _ZN3cub18CUB_300001_SM_10006detail10radix_sort31DeviceRadixSortSingleTileKernelINS1_5radix10policy_hubIi6float2yE10Policy1000ELNS0_9SortOrderE0EiS6_yNS1_21identity_decomposer_tEEEvPKT1_PSB_PKT2_PSF_T3_iiT4__param_1,
	.param .u64 .ptr .align 1 _ZN3cub18CUB_300001_SM_10006detail10radix_sort31DeviceRadixSortSingleTileKernelINS1_5radix10policy_hubIi6float2yE10Policy1000ELNS0_9SortOrderE0EiS6_yNS1_21identity_decomposer_tEEEvPKT1_PSB_PKT2_PSF_T3_iiT4__param_2,
	.param .u64 .ptr .align 1 _ZN3cub18CUB_300001_SM_10006detail10radix_sort31DeviceRadixSortSingleTileKernelINS1_5radix10policy_hubIi6float2yE10Policy1000ELNS0_9SortOrderE0EiS6_yNS1_21identity_decomposer_tEEEvPKT1_PSB_PKT2_PSF_T3_iiT4__param_3,
	.param .u64 _ZN3cub18CUB_300001_SM_10006detail10radix_sort31DeviceRadixSortSingleTileKernelINS1_5radix10policy_hubIi6float2yE10Policy1000ELNS0_9SortOrderE0EiS6_yNS1_21identity_decomposer_tEEEvPKT1_PSB_PKT2_PSF_T3_iiT4__param_4,
	.param .u32 _ZN3cub18CUB_300001_SM_10006detail10radix_sort31DeviceRadixSortSingleTileKernelINS1_5radix10policy_hubIi6float2yE10Policy1000ELNS0_9SortOrderE0EiS6_yNS1_21identity_decomposer_tEEEvPKT1_PSB_PKT2_PSF_T3_iiT4__param_5,
	.param .u32 _ZN3cub18CUB_300001_SM_10006detail10radix_sort31DeviceRadixSortSingleTileKernelINS1_5radix10policy_hubIi6float2yE10Policy1000ELNS0_9SortOrderE0EiS6_yNS1_21identity_decomposer_tEEEvPKT1_PSB_PKT2_PSF_T3_iiT4__param_6,
	.param .align 1 .b8 _ZN3cub18CUB_300001_SM_10006detail10radix_sort31DeviceRadixSortSingleTileKernelINS1_5radix10policy_hubIi6float2yE10Policy1000ELNS0_9SortOrderE0EiS6_yNS1_21identity_decomposer_tEEEvPKT1_PSB_PKT2_PSF_T3_iiT4__param_7[1]
)
.maxntid 256
.minnctapersm 1
{
	.reg .pred 	%p<43>;
	.reg .b16 	%rs<19>;
	.reg .b32 	%r<479>;
	.reg .b32 	%f<136>;
	.reg .b64 	%rd<28>;
	// demoted variable
	.shared .align 16 .b8 _ZZN3cub18CUB_300001_SM_10006detail10radix_sort31DeviceRadixSortSingleTileKernelINS1_5radix10policy_hubIi6float2yE10Policy1000ELNS0_9SortOrderE0EiS6_yNS1_21identity_decomposer_tEEEvPKT1_PSB_PKT2_PSF_T3_iiT4_E12temp_storage[33856];
	ld.param.u64 	%rd10, [_ZN3cub18CUB_300001_SM_10006detail10radix_sort31DeviceRadixSortSingleTileKernelINS1_5radix10policy_hubIi6float2yE10Policy1000ELNS0_9SortOrderE0EiS6_yNS1_21identity_decomposer_tEEEvPKT1_PSB_PKT2_PSF_T3_iiT4__param_0];
	ld.param.u64 	%rd6, [_ZN3cub18CUB_300001_SM_10006detail10radix_sort31DeviceRadixSortSingleTileKernelINS1_5radix10policy_hubIi6float2yE10Policy1000ELNS0_9SortOrderE0EiS6_yNS1_21identity_decomposer_tEEEvPKT1_PSB_PKT2_PSF_T3_iiT4__param_1];
	ld.param.u64 	%rd7, [_ZN3cub18CUB_300001_SM_10006detail10radix_sort31DeviceRadixSortSingleTileKernelINS1_5radix10policy_hubIi6float2yE10Policy1000ELNS0_9SortOrderE0EiS6_yNS1_21identity_decomposer_tEEEvPKT1_PSB_PKT2_PSF_T3_iiT4__param_2];
	ld.param.u64 	%rd8, [_ZN3cub18CUB_300001_SM_10006detail10radix_sort31DeviceRadixSortSingleTileKernelINS1_5radix10policy_hubIi6float2yE10Policy1000ELNS0_9SortOrderE0EiS6_yNS1_21identity_decomposer_tEEEvPKT1_PSB_PKT2_PSF_T3_iiT4__param_3];
	ld.param.u64 	%rd9, [_ZN3cub18CUB_300001_SM_10006detail10radix_sort31DeviceRadixSortSingleTileKernelINS1_5radix10policy_hubIi6float2yE10Policy1000ELNS0_9SortOrderE0EiS6_yNS1_21identity_decomposer_tEEEvPKT1_PSB_PKT2_PSF_T3_iiT4__param_4];
	ld.param.u32 	%r130, [_ZN3cub18CUB_300001_SM_10006detail10radix_sort31DeviceRadixSortSingleTileKernelINS1_5radix10policy_hubIi6float2yE10Policy1000ELNS0_9SortOrderE0EiS6_yNS1_21identity_decomposer_tEEEvPKT1_PSB_PKT2_PSF_T3_iiT4__param_5];
	ld.param.u32 	%r131, [_ZN3cub18CUB_300001_SM_10006detail10radix_sort31DeviceRadixSortSingleTileKernelINS1_5radix10policy_hubIi6float2yE10Policy1000ELNS0_9SortOrderE0EiS6_yNS1_21identity_decomposer_tEEEvPKT1_PSB_PKT2_PSF_T3_iiT4__param_6];
	cvta.to.global.u64 	%rd11, %rd10;
	cvt.u32.u64 	%r1, %rd9;
	mov.u32 	%r2, %tid.x;
	mul.lo.s32 	%r3, %r2, 9;
	setp.ge.s32 	%p1, %r3, %r1;
	mul.wide.u32 	%rd12, %r3, 4;
	add.s64 	%rd1, %rd11, %rd12;
	mov.b32 	%r476, -1;
	@%p1 bra 	$L__BB16_2;
	ld.global.u32 	%r133, [%rd1];
	xor.b32  	%r476, %r133, -2147483648;
$L__BB16_2:
	add.s32 	%r6, %r3, 1;
	setp.ge.s32 	%p2, %r6, %r1;
	mov.b32 	%r475, -1;
	@%p2 bra 	$L__BB16_4;
	ld.global.u32 	%r135, [%rd1+4];
	xor.b32  	%r475, %r135, -2147483648;
$L__BB16_4:
	add.s32 	%r9, %r3, 2;
	setp.ge.s32 	%p3, %r9, %r1;
	mov.b32 	%r474, -1;
	@%p3 bra 	$L__BB16_6;
	ld.global.u32 	%r137, [%rd1+8];
	xor.b32  	%r474, %r137, -2147483648;
$L__BB16_6:
	add.s32 	%r12, %r3, 3;
	setp.ge.s32 	%p4, %r12, %r1;
	mov.b32 	%r473, -1;
	@%p4 bra 	$L__BB16_8;
	ld.global.u32 	%r139, [%rd1+12];
	xor.b32  	%r473, %r139, -2147483648;
$L__BB16_8:
	add.s32 	%r15, %r3, 4;
	setp.ge.s32 	%p5, %r15, %r1;
	mov.b32 	%r472, -1;
	@%p5 bra 	$L__BB16_10;
	ld.global.u32 	%r141, [%rd1+16];
	xor.b32  	%r472, %r141, -2147483648;
$L__BB16_10:
	add.s32 	%r18, %r3, 5;
	setp.ge.s32 	%p6, %r18, %r1;
	mov.b32 	%r471, -1;
	@%p6 bra 	$L__BB16_12;
	ld.global.u32 	%r143, [%rd1+20];
	xor.b32  	%r471, %r143, -2147483648;
$L__BB16_12:
	add.s32 	%r21, %r3, 6;
	setp.ge.s32 	%p7, %r21, %r1;
	mov.b32 	%r470, -1;
	@%p7 bra 	$L__BB16_14;
	ld.global.u32 	%r145, [%rd1+24];
	xor.b32  	%r470, %r145, -2147483648;
$L__BB16_14:
	add.s32 	%r24, %r3, 7;
	setp.ge.s32 	%p8, %r24, %r1;
	mov.b32 	%r469, -1;
	@%p8 bra 	$L__BB16_16;
	ld.global.u32 	%r147, [%rd1+28];
	xor.b32  	%r469, %r147, -2147483648;
$L__BB16_16:
	add.s32 	%r27, %r3, 8;
	setp.ge.s32 	%p9, %r27, %r1;
	mov.b32 	%r468, -1;
	@%p9 bra 	$L__BB16_18;
	ld.global.u32 	%r149, [%rd1+32];
	xor.b32  	%r468, %r149, -2147483648;
$L__BB16_18:
	bar.sync 	0;
	mov.b64 	{%r150, %r151}, %rd9;
	shfl.sync.idx.b32	%r30|%p10, %r150, 0, 31, -1;
	shfl.sync.idx.b32	%r152|%p11, %r151, 0, 31, -1;
	mov.b64 	%rd2, {%r30, %r152};
	setp.ge.s32 	%p12, %r3, %r30;
	cvta.to.global.u64 	%rd13, %rd7;
	mul.wide.u32 	%rd14, %r3, 8;
	add.s64 	%rd3, %rd13, %rd14;
	@%p12 bra 	$L__BB16_20;
	ld.global.v2.f32 	{%f135, %f134}, [%rd3];
$L__BB16_20:
	setp.ge.s32 	%p13, %r6, %r30;
	@%p13 bra 	$L__BB16_22;
	ld.global.v2.f32 	{%f133, %f132}, [%rd3+8];
$L__BB16_22:
	setp.ge.s32 	%p14, %r9, %r30;
	@%p14 bra 	$L__BB16_24;
	ld.global.v2.f32 	{%f131, %f130}, [%rd3+16];
$L__BB16_24:
	setp.ge.s32 	%p15, %r12, %r30;
	@%p15 bra 	$L__BB16_26;
	ld.global.v2.f32 	{%f129, %f128}, [%rd3+24];
$L__BB16_26:
	setp.ge.s32 	%p16, %r15, %r30;
	@%p16 bra 	$L__BB16_28;
	ld.global.v2.f32 	{%f127, %f126}, [%rd3+32];
$L__BB16_28:
	setp.ge.s32 	%p17, %r18, %r30;
	@%p17 bra 	$L__BB16_30;
	ld.global.v2.f32 	{%f125, %f124}, [%rd3+40];
$L__BB16_30:
	setp.ge.s32 	%p18, %r21, %r30;
	@%p18 bra 	$L__BB16_32;
	ld.global.v2.f32 	{%f123, %f122}, [%rd3+48];
$L__BB16_32:
	setp.ge.s32 	%p19, %r24, %r30;
	@%p19 bra 	$L__BB16_34;
	ld.global.v2.f32 	{%f121, %f120}, [%rd3+56];
$L__BB16_34:
	setp.ge.s32 	%p20, %r27, %r30;
	@%p20 bra 	$L__BB16_36;
	ld.global.v2.f32 	{%f119, %f118}, [%rd3+64];
$L__BB16_36:
	bar.sync 	0;
	shr.u32 	%r31, %r2, 5;
	shl.b32 	%r154, %r2, 2;
	mov.u32 	%r155, _ZZN3cub18CUB_300001_SM_10006detail10radix_sort31DeviceRadixSortSingleTileKernelINS1_5radix10policy_hubIi6float2yE10Policy1000ELNS0_9SortOrderE0EiS6_yNS1_21identity_decomposer_tEEEvPKT1_PSB_PKT2_PSF_T3_iiT4_E12temp_storage;
	add.s32 	%r32, %r155, %r154;
	shl.b32 	%r156, %r2, 7;
	add.s32 	%r33, %r32, %r156;
	shl.b32 	%r157, %r31, 2;
	add.s32 	%r158, %r155, %r157;
	add.s32 	%r34, %r158, 33792;
	mad.lo.s32 	%r35, %r2, -96, %r33;
	mad.lo.s32 	%r36, %r2, 36, %r35;
	add.s32 	%r467, %r130, 6;
	sub.s32 	%r466, %r131, %r130;
$L__BB16_37:
	add.s32 	%r188, %r467, -6;
	min.s32 	%r161, %r466, 6;
	mov.b32 	%r217, 0;
	st.shared.u32 	[%r32], %r217;
	st.shared.u32 	[%r32+1024], %r217;
	st.shared.u32 	[%r32+2048], %r217;
	st.shared.u32 	[%r32+3072], %r217;
	st.shared.u32 	[%r32+4096], %r217;
	st.shared.u32 	[%r32+5120], %r217;
	st.shared.u32 	[%r32+6144], %r217;
	st.shared.u32 	[%r32+7168], %r217;
	st.shared.u32 	[%r32+8192], %r217;
	st.shared.u32 	[%r32+9216], %r217;
	st.shared.u32 	[%r32+10240], %r217;
	st.shared.u32 	[%r32+11264], %r217;
	st.shared.u32 	[%r32+12288], %r217;
	st.shared.u32 	[%r32+13312], %r217;
	st.shared.u32 	[%r32+14336], %r217;
	st.shared.u32 	[%r32+15360], %r217;
	st.shared.u32 	[%r32+16384], %r217;
	st.shared.u32 	[%r32+17408], %r217;
	st.shared.u32 	[%r32+18432], %r217;
	st.shared.u32 	[%r32+19456], %r217;
	st.shared.u32 	[%r32+20480], %r217;
	st.shared.u32 	[%r32+21504], %r217;
	st.shared.u32 	[%r32+22528], %r217;
	st.shared.u32 	[%r32+23552], %r217;
	st.shared.u32 	[%r32+24576], %r217;
	st.shared.u32 	[%r32+25600], %r217;
	st.shared.u32 	[%r32+26624], %r217;
	st.shared.u32 	[%r32+27648], %r217;
	st.shared.u32 	[%r32+28672], %r217;
	st.shared.u32 	[%r32+29696], %r217;
	st.shared.u32 	[%r32+30720], %r217;
	st.shared.u32 	[%r32+31744], %r217;
	st.shared.u32 	[%r32+32768], %r217;
	// begin inline asm
	bmsk.clamp.b32 %r159, %r217, %r161;
	// end inline asm
	// begin inline asm
	shr.b32 %r162, %r476, %r188;
	// end inline asm
	and.b32  	%r220, %r159, %r162;
	shl.b32 	%r221, %r220, 10;
	and.b32  	%r222, %r221, 31744;
	add.s32 	%r223, %r32, %r222;
	shr.u32 	%r224, %r220, 4;
	and.b32  	%r225, %r224, 268435454;
	add.s32 	%r51, %r223, %r225;
	ld.shared.u16 	%rs1, [%r51];
	add.s16 	%rs10, %rs1, 1;
	st.shared.u16 	[%r51], %rs10;
	// begin inline asm
	shr.b32 %r165, %r475, %r188;
	// end inline asm
	and.b32  	%r226, %r159, %r165;
	shl.b32 	%r227, %r226, 10;
	and.b32  	%r228, %r227, 31744;
	add.s32 	%r229, %r32, %r228;
	shr.u32 	%r230, %r226, 4;
	and.b32  	%r231, %r230, 268435454;
	add.s32 	%r52, %r229, %r231;
	ld.shared.u16 	%rs2, [%r52];
	add.s16 	%rs11, %rs2, 1;
	st.shared.u16 	[%r52], %rs11;
	// begin inline asm
	shr.b32 %r168, %r474, %r188;
	// end inline asm
	and.b32  	%r232, %r159, %r168;
	shl.b32 	%r233, %r232, 10;
	and.b32  	%r234, %r233, 31744;
	add.s32 	%r235, %r32, %r234;
	shr.u32 	%r236, %r232, 4;
	and.b32  	%r237, %r236, 268435454;
	add.s32 	%r53, %r235, %r237;
	ld.shared.u16 	%rs3, [%r53];
	add.s16 	%rs12, %rs3, 1;
	st.shared.u16 	[%r53], %rs12;
	// begin inline asm
	shr.b32 %r171, %r473, %r188;
	// end inline asm
	and.b32  	%r238, %r159, %r171;
	shl.b32 	%r239, %r238, 10;
	and.b32  	%r240, %r239, 31744;
	add.s32 	%r241, %r32, %r240;
	shr.u32 	%r242, %r238, 4;
	and.b32  	%r243, %r242, 268435454;
	add.s32 	%r54, %r241, %r243;
	ld.shared.u16 	%rs4, [%r54];
	add.s16 	%rs13, %rs4, 1;
	st.shared.u16 	[%r54], %rs13;
	// begin inline asm
	shr.b32 %r174, %r472, %r188;
	// end inline asm
	and.b32  	%r244, %r159, %r174;
	shl.b32 	%r245, %r244, 10;
	and.b32  	%r246, %r245, 31744;
	add.s32 	%r247, %r32, %r246;
	shr.u32 	%r248, %r244, 4;
	and.b32  	%r249, %r248, 268435454;
	add.s32 	%r55, %r247, %r249;
	ld.shared.u16 	%rs5, [%r55];
	add.s16 	%rs14, %rs5, 1;
	st.shared.u16 	[%r55], %rs14;
	// begin inline asm
	shr.b32 %r177, %r471, %r188;
	// end inline asm
	and.b32  	%r250, %r159, %r177;
	shl.b32 	%r251, %r250, 10;
	and.b32  	%r252, %r251, 31744;
	add.s32 	%r253, %r32, %r252;
	shr.u32 	%r254, %r250, 4;
	and.b32  	%r255, %r254, 268435454;
	add.s32 	%r56, %r253, %r255;
	ld.shared.u16 	%rs6, [%r56];
	add.s16 	%rs15, %rs6, 1;
	st.shared.u16 	[%r56], %rs15;
	// begin inline asm
	shr.b32 %r180, %r470, %r188;
	// end inline asm
	and.b32  	%r256, %r159, %r180;
	shl.b32 	%r257, %r256, 10;
	and.b32  	%r258, %r257, 31744;
	add.s32 	%r259, %r32, %r258;
	shr.u32 	%r260, %r256, 4;
	and.b32  	%r261, %r260, 268435454;
	add.s32 	%r57, %r259, %r261;
	ld.shared.u16 	%rs7, [%r57];
	add.s16 	%rs16, %rs7, 1;
	st.shared.u16 	[%r57], %rs16;
	// begin inline asm
	shr.b32 %r183, %r469, %r188;
	// end inline asm
	and.b32  	%r262, %r159, %r183;
	shl.b32 	%r263, %r262, 10;
	and.b32  	%r264, %r263, 31744;
	add.s32 	%r265, %r32, %r264;
	shr.u32 	%r266, %r262, 4;
	and.b32  	%r267, %r266, 268435454;
	add.s32 	%r58, %r265, %r267;
	ld.shared.u16 	%rs8, [%r58];
	add.s16 	%rs17, %rs8, 1;
	st.shared.u16 	[%r58], %rs17;
	// begin inline asm
	shr.b32 %r186, %r468, %r188;
	// end inline asm
	and.b32  	%r268, %r159, %r186;
	shl.b32 	%r269, %r268, 10;
	and.b32  	%r270, %r269, 31744;
	add.s32 	%r271, %r32, %r270;
	shr.u32 	%r272, %r268, 4;
	and.b32  	%r273, %r272, 268435454;
	add.s32 	%r59, %r271, %r273;
	ld.shared.u16 	%rs9, [%r59];
	add.s16 	%rs18, %rs9, 1;
	st.shared.u16 	[%r59], %rs18;
	bar.sync 	0;
	ld.shared.u32 	%r60, [%r33];
	ld.shared.u32 	%r274, [%r33+4];
	ld.shared.u32 	%r275, [%r33+8];
	ld.shared.u32 	%r276, [%r33+12];
	ld.shared.u32 	%r277, [%r33+16];
	ld.shared.u32 	%r278, [%r33+20];
	ld.shared.u32 	%r279, [%r33+24];
	ld.shared.u32 	%r280, [%r33+28];
	ld.shared.u32 	%r281, [%r33+32];
	ld.shared.u32 	%r282, [%r33+36];
	ld.shared.u32 	%r283, [%r33+40];
	ld.shared.u32 	%r284, [%r33+44];
	ld.shared.u32 	%r285, [%r33+48];
	ld.shared.u32 	%r286, [%r33+52];
	ld.shared.u32 	%r287, [%r33+56];
	ld.shared.u32 	%r288, [%r33+60];
	ld.shared.u32 	%r289, [%r33+64];
	ld.shared.u32 	%r290, [%r33+68];
	ld.shared.u32 	%r291, [%r33+72];
	ld.shared.u32 	%r292, [%r33+76];
	ld.shared.u32 	%r293, [%r33+80];
	ld.shared.u32 	%r294, [%r33+84];
	ld.shared.u32 	%r295, [%r33+88];
	ld.shared.u32 	%r296, [%r33+92];
	ld.shared.u32 	%r297, [%r33+96];
	ld.shared.u32 	%r298, [%r33+100];
	ld.shared.u32 	%r299, [%r33+104];
	ld.shared.u32 	%r300, [%r33+108];
	ld.shared.u32 	%r301, [%r33+112];
	ld.shared.u32 	%r302, [%r33+116];
	ld.shared.u32 	%r303, [%r33+120];
	ld.shared.u32 	%r304, [%r33+124];
	ld.shared.u32 	%r305, [%r33+128];
	add.s32 	%r61, %r274, %r60;
	add.s32 	%r62, %r275, %r61;
	add.s32 	%r63, %r276, %r62;
	add.s32 	%r64, %r277, %r63;
	add.s32 	%r65, %r278, %r64;
	add.s32 	%r66, %r279, %r65;
	add.s32 	%r67, %r280, %r66;
	add.s32 	%r68, %r281, %r67;
	add.s32 	%r69, %r282, %r68;
	add.s32 	%r70, %r283, %r69;
	add.s32 	%r71, %r284, %r70;
	add.s32 	%r72, %r285, %r71;
	add.s32 	%r73, %r286, %r72;
	add.s32 	%r74, %r287, %r73;
	add.s32 	%r75, %r288, %r74;
	add.s32 	%r76, %r289, %r75;
	add.s32 	%r77, %r290, %r76;
	add.s32 	%r78, %r291, %r77;
	add.s32 	%r79, %r292, %r78;
	add.s32 	%r80, %r293, %r79;
	add.s32 	%r81, %r294, %r80;
	add.s32 	%r82, %r295, %r81;
	add.s32 	%r83, %r296, %r82;
	add.s32 	%r84, %r297, %r83;
	add.s32 	%r85, %r298, %r84;
	add.s32 	%r86, %r299, %r85;
	add.s32 	%r87, %r300, %r86;
	add.s32 	%r88, %r301, %r87;
	add.s32 	%r89, %r302, %r88;
	add.s32 	%r90, %r303, %r89;
	add.s32 	%r91, %r304, %r90;
	add.s32 	%r194, %r305, %r91;
	// begin inline asm
	mov.u32 %r189, %laneid;
	// end inline asm
	mov.b32 	%r192, 1;
	mov.b32 	%r219, -1;
	// begin inline asm
	{  .reg .u32 r0;  .reg .pred p;  shfl.sync.up.b32 r0|p, %r194, %r192, %r217, %r219;  @p add.u32 r0, r0, %r194;  mov.u32 %r190, r0;}
	// end inline asm
	mov.b32 	%r198, 2;
	// begin inline asm
	{  .reg .u32 r0;  .reg .pred p;  shfl.sync.up.b32 r0|p, %r190, %r198, %r217, %r219;  @p add.u32 r0, r0, %r190;  mov.u32 %r196, r0;}
	// end inline asm
	mov.b32 	%r204, 4;
	// begin inline asm
	{  .reg .u32 r0;  .reg .pred p;  shfl.sync.up.b32 r0|p, %r196, %r204, %r217, %r219;  @p add.u32 r0, r0, %r196;  mov.u32 %r202, r0;}
	// end inline asm
	mov.b32 	%r210, 8;
	// begin inline asm
	{  .reg .u32 r0;  .reg .pred p;  shfl.sync.up.b32 r0|p, %r202, %r210, %r217, %r219;  @p add.u32 r0, r0, %r202;  mov.u32 %r208, r0;}
	// end inline asm
	mov.b32 	%r216, 16;
	// begin inline asm
	{  .reg .u32 r0;  .reg .pred p;  shfl.sync.up.b32 r0|p, %r208, %r216, %r217, %r219;  @p add.u32 r0, r0, %r208;  mov.u32 %r214, r0;}
	// end inline asm
	setp.ne.s32 	%p21, %r189, 31;
	@%p21 bra 	$L__BB16_39;
	st.shared.u32 	[%r34], %r214;
$L__BB16_39:
	sub.s32 	%r306, %r214, %r194;
	setp.gt.u32 	%p22, %r2, 31;
	setp.eq.s32 	%p23, %r31, 7;
	setp.eq.s32 	%p24, %r31, 6;
	setp.eq.s32 	%p25, %r31, 5;
	setp.eq.s32 	%p26, %r31, 4;
	setp.eq.s32 	%p27, %r31, 3;
	setp.eq.s32 	%p28, %r31, 2;
	setp.eq.s32 	%p29, %r31, 1;
	bar.sync 	0;
	ld.shared.v4.u32 	{%r307, %r308, %r309, %r310}, [_ZZN3cub18CUB_300001_SM_10006detail10radix_sort31DeviceRadixSortSingleTileKernelINS1_5radix10policy_hubIi6float2yE10Policy1000ELNS0_9SortOrderE0EiS6_yNS1_21identity_decomposer_tEEEvPKT1_PSB_PKT2_PSF_T3_iiT4_E12temp_storage+33792];
	selp.b32 	%r311, %r307, %r477, %p29;
	add.s32 	%r312, %r308, %r307;
	selp.b32 	%r313, %r312, %r311, %p28;
	add.s32 	%r314, %r312, %r309;
	selp.b32 	%r315, %r314, %r313, %p27;
	add.s32 	%r316, %r314, %r310;
	selp.b32 	%r317, %r316, %r315, %p26;
	ld.shared.v4.u32 	{%r318, %r319, %r320, %r321}, [_ZZN3cub18CUB_300001_SM_10006detail10radix_sort31DeviceRadixSortSingleTileKernelINS1_5radix10policy_hubIi6float2yE10Policy1000ELNS0_9SortOrderE0EiS6_yNS1_21identity_decomposer_tEEEvPKT1_PSB_PKT2_PSF_T3_iiT4_E12temp_storage+33808];
	add.s32 	%r322, %r316, %r318;
	selp.b32 	%r323, %r322, %r317, %p25;
	add.s32 	%r324, %r322, %r319;
	selp.b32 	%r325, %r324, %r323, %p24;
	add.s32 	%r326, %r324, %r320;
	selp.b32 	%r477, %r326, %r325, %p23;
	add.s32 	%r96, %r326, %r321;
	setp.ne.s32 	%p30, %r189, 0;
	selp.b32 	%r327, %r306, 0, %p30;
	add.s32 	%r328, %r477, %r327;
	or.pred  	%p31, %p22, %p30;
	selp.b32 	%r478, %r328, %r306, %p22;
	@%p31 bra 	$L__BB16_41;
	shl.b32 	%r478, %r96, 16;
	st.shared.u32 	[_ZZN3cub18CUB_300001_SM_10006detail10radix_sort31DeviceRadixSortSingleTileKernelINS1_5radix10policy_hubIi6float2yE10Policy1000ELNS0_9SortOrderE0EiS6_yNS1_21identity_decomposer_tEEEvPKT1_PSB_PKT2_PSF_T3_iiT4_E12temp_storage+33832], %r478;
$L__BB16_41:
	setp.eq.s32 	%p32, %r2, 0;
	bar.sync 	0;
	ld.shared.u32 	%r329, [_ZZN3cub18CUB_300001_SM_10006detail10radix_sort31DeviceRadixSortSingleTileKernelINS1_5radix10policy_hubIi6float2yE10Policy1000ELNS0_9SortOrderE0EiS6_yNS1_21identity_decomposer_tEEEvPKT1_PSB_PKT2_PSF_T3_iiT4_E12temp_storage+33832];
	selp.b32 	%r330, 0, %r329, %p32;
	add.s32 	%r331, %r478, %r330;
	add.s32 	%r332, %r60, %r331;
	add.s32 	%r333, %r61, %r331;
	add.s32 	%r334, %r62, %r331;
	add.s32 	%r335, %r63, %r331;
	add.s32 	%r336, %r64, %r331;
	add.s32 	%r337, %r65, %r331;
	add.s32 	%r338, %r66, %r331;
	add.s32 	%r339, %r67, %r331;
	add.s32 	%r340, %r68, %r331;
	add.s32 	%r341, %r69, %r331;
	add.s32 	%r342, %r70, %r331;
	add.s32 	%r343, %r71, %r331;
	add.s32 	%r344, %r72, %r331;
	add.s32 	%r345, %r73, %r331;
	add.s32 	%r346, %r74, %r331;
	add.s32 	%r347, %r75, %r331;
	add.s32 	%r348, %r76, %r331;
	add.s32 	%r349, %r77, %r331;
	add.s32 	%r350, %r78, %r331;
	add.s32 	%r351, %r79, %r331;
	add.s32 	%r352, %r80, %r331;
	add.s32 	%r353, %r81, %r331;
	add.s32 	%r354, %r82, %r331;
	add.s32 	%r355, %r83, %r331;
	add.s32 	%r356, %r84, %r331;
	add.s32 	%r357, %r85, %r331;
	add.s32 	%r358, %r86, %r331;
	add.s32 	%r359, %r87, %r331;
	add.s32 	%r360, %r88, %r331;
	add.s32 	%r361, %r89, %r331;
	add.s32 	%r362, %r90, %r331;
	add.s32 	%r363, %r91, %r331;
	st.shared.u32 	[%r33], %r331;
	st.shared.u32 	[%r33+4], %r332;
	st.shared.u32 	[%r33+8], %r333;
	st.shared.u32 	[%r33+12], %r334;
	st.shared.u32 	[%r33+16], %r335;
	st.shared.u32 	[%r33+20], %r336;
	st.shared.u32 	[%r33+24], %r337;
	st.shared.u32 	[%r33+28], %r338;
	st.shared.u32 	[%r33+32], %r339;
	st.shared.u32 	[%r33+36], %r340;
	st.shared.u32 	[%r33+40], %r341;
	st.shared.u32 	[%r33+44], %r342;
	st.shared.u32 	[%r33+48], %r343;
	st.shared.u32 	[%r33+52], %r344;
	st.shared.u32 	[%r33+56], %r345;
	st.shared.u32 	[%r33+60], %r346;
	st.shared.u32 	[%r33+64], %r347;
	st.shared.u32 	[%r33+68], %r348;
	st.shared.u32 	[%r33+72], %r349;
	st.shared.u32 	[%r33+76], %r350;
	st.shared.u32 	[%r33+80], %r351;
	st.shared.u32 	[%r33+84], %r352;
	st.shared.u32 	[%r33+88], %r353;
	st.shared.u32 	[%r33+92], %r354;
	st.shared.u32 	[%r33+96], %r355;
	st.shared.u32 	[%r33+100], %r356;
	st.shared.u32 	[%r33+104], %r357;
	st.shared.u32 	[%r33+108], %r358;
	st.shared.u32 	[%r33+112], %r359;
	st.shared.u32 	[%r33+116], %r360;
	st.shared.u32 	[%r33+120], %r361;
	st.shared.u32 	[%r33+124], %r362;
	st.shared.u32 	[%r33+128], %r363;
	bar.sync 	0;
	cvt.u32.u16 	%r364, %rs1;
	ld.shared.u16 	%r365, [%r51];
	add.s32 	%r100, %r365, %r364;
	cvt.u32.u16 	%r366, %rs2;
	ld.shared.u16 	%r367, [%r52];
	add.s32 	%r101, %r367, %r366;
	cvt.u32.u16 	%r368, %rs3;
	ld.shared.u16 	%r369, [%r53];
	add.s32 	%r102, %r369, %r368;
	cvt.u32.u16 	%r370, %rs4;
	ld.shared.u16 	%r371, [%r54];
	add.s32 	%r103, %r371, %r370;
	cvt.u32.u16 	%r372, %rs5;
	ld.shared.u16 	%r373, [%r55];
	add.s32 	%r104, %r373, %r372;
	cvt.u32.u16 	%r374, %rs6;
	ld.shared.u16 	%r375, [%r56];
	add.s32 	%r105, %r375, %r374;
	cvt.u32.u16 	%r376, %rs7;
	ld.shared.u16 	%r377, [%r57];
	add.s32 	%r106, %r377, %r376;
	cvt.u32.u16 	%r378, %rs8;
	ld.shared.u16 	%r379, [%r58];
	add.s32 	%r107, %r379, %r378;
	cvt.u32.u16 	%r380, %rs9;
	ld.shared.u16 	%r381, [%r59];
	add.s32 	%r108, %r381, %r380;
	bar.sync 	0;
	setp.lt.s32 	%p33, %r467, %r131;
	@%p33 bra 	$L__BB16_61;
	cvt.u64.u32 	%rd15, %r2;
	shl.b32 	%r382, %r100, 2;
	mov.u32 	%r383, _ZZN3cub18CUB_300001_SM_10006detail10radix_sort31DeviceRadixSortSingleTileKernelINS1_5radix10policy_hubIi6float2yE10Policy1000ELNS0_9SortOrderE0EiS6_yNS1_21identity_decomposer_tEEEvPKT1_PSB_PKT2_PSF_T3_iiT4_E12temp_storage;
	add.s32 	%r384, %r383, %r382;
	st.shared.u32 	[%r384], %r476;
	shl.b32 	%r385, %r101, 2;
	add.s32 	%r386, %r383, %r385;
	st.shared.u32 	[%r386], %r475;
	shl.b32 	%r387, %r102, 2;
	add.s32 	%r388, %r383, %r387;
	st.shared.u32 	[%r388], %r474;
	shl.b32 	%r389, %r103, 2;
	add.s32 	%r390, %r383, %r389;
	st.shared.u32 	[%r390], %r473;
	shl.b32 	%r391, %r104, 2;
	add.s32 	%r392, %r383, %r391;
	st.shared.u32 	[%r392], %r472;
	shl.b32 	%r393, %r105, 2;
	add.s32 	%r394, %r383, %r393;
	st.shared.u32 	[%r394], %r471;
	shl.b32 	%r395, %r106, 2;
	add.s32 	%r396, %r383, %r395;
	st.shared.u32 	[%r396], %r470;
	shl.b32 	%r397, %r107, 2;
	add.s32 	%r398, %r383, %r397;
	st.shared.u32 	[%r398], %r469;
	shl.b32 	%r399, %r108, 2;
	add.s32 	%r400, %r383, %r399;
	st.shared.u32 	[%r400], %r468;
	bar.sync 	0;
	mad.lo.s32 	%r401, %r2, -68, %r36;
	ld.shared.u32 	%r109, [%r401];
	ld.shared.u32 	%r110, [%r401+1024];
	ld.shared.u32 	%r111, [%r401+2048];
	ld.shared.u32 	%r112, [%r401+3072];
	ld.shared.u32 	%r113, [%r401+4096];
	ld.shared.u32 	%r114, [%r401+5120];
	ld.shared.u32 	%r115, [%r401+6144];
	ld.shared.u32 	%r116, [%r401+7168];
	ld.shared.u32 	%r117, [%r401+8192];
	bar.sync 	0;
	add.s32 	%r402, %r384, %r382;
	st.shared.v2.f32 	[%r402], {%f135, %f134};
	add.s32 	%r403, %r386, %r385;
	st.shared.v2.f32 	[%r403], {%f133, %f132};
	add.s32 	%r404, %r388, %r387;
	st.shared.v2.f32 	[%r404], {%f131, %f130};
	add.s32 	%r405, %r390, %r389;
	st.shared.v2.f32 	[%r405], {%f129, %f128};
	add.s32 	%r406, %r392, %r391;
	st.shared.v2.f32 	[%r406], {%f127, %f126};
	add.s32 	%r407, %r394, %r393;
	st.shared.v2.f32 	[%r407], {%f125, %f124};
	add.s32 	%r408, %r396, %r395;
	st.shared.v2.f32 	[%r408], {%f123, %f122};
	add.s32 	%r409, %r398, %r397;
	st.shared.v2.f32 	[%r409], {%f121, %f120};
	add.s32 	%r410, %r400, %r399;
	st.shared.v2.f32 	[%r410], {%f119, %f118};
	bar.sync 	0;
	shl.b32 	%r411, %r2, 2;
	add.s32 	%r118, %r401, %r411;
	ld.shared.v2.f32 	{%f55, %f56}, [%r118+2048];
	ld.shared.v2.f32 	{%f57, %f58}, [%r118+4096];
	ld.shared.v2.f32 	{%f59, %f60}, [%r118+6144];
	ld.shared.v2.f32 	{%f61, %f62}, [%r118+8192];
	ld.shared.v2.f32 	{%f63, %f64}, [%r118+10240];
	ld.shared.v2.f32 	{%f65, %f66}, [%r118+12288];
	ld.shared.v2.f32 	{%f67, %f68}, [%r118+14336];
	ld.shared.v2.f32 	{%f69, %f70}, [%r118+16384];
	setp.gt.u64 	%p34, %rd2, %rd15;
	cvta.to.global.u64 	%rd16, %rd6;
	mul.wide.u32 	%rd17, %r2, 4;
	add.s64 	%rd4, %rd16, %rd17;
	cvta.to.global.u64 	%rd18, %rd8;
	mul.wide.u32 	%rd19, %r2, 8;
	add.s64 	%rd5, %rd18, %rd19;
	@%p34 bra 	$L__BB16_43;
	bra.uni 	$L__BB16_44;
$L__BB16_43:
	xor.b32  	%r412, %r109, -2147483648;
	ld.shared.v2.f32 	{%f98, %f99}, [%r118];
	st.global.u32 	[%rd4], %r412;
	st.global.v2.f32 	[%rd5], {%f98, %f99};
$L__BB16_44:
	add.s32 	%r413, %r2, 256;
	cvt.u64.u32 	%rd20, %r413;
	setp.le.u64 	%p35, %rd2, %rd20;
	@%p35 bra 	$L__BB16_46;
	xor.b32  	%r414, %r110, -2147483648;
	st.global.u32 	[%rd4+1024], %r414;
	st.global.v2.f32 	[%rd5+2048], {%f55, %f56};
$L__BB16_46:
	add.s32 	%r415, %r2, 512;
	cvt.u64.u32 	%rd21, %r415;
	setp.le.u64 	%p36, %rd2, %rd21;
	@%p36 bra 	$L__BB16_48;
	xor.b32  	%r416, %r111, -2147483648;
	st.global.u32 	[%rd4+2048], %r416;
	st.global.v2.f32 	[%rd5+4096], {%f57, %f58};
$L__BB16_48:
	add.s32 	%r417, %r2, 768;
	cvt.u64.u32 	%rd22, %r417;
	setp.le.u64 	%p37, %rd2, %rd22;
	@%p37 bra 	$L__BB16_50;
	xor.b32  	%r418, %r112, -2147483648;
	st.global.u32 	[%rd4+3072], %r418;
	st.global.v2.f32 	[%rd5+6144], {%f59, %f60};
$L__BB16_50:
	or.b32  	%r419, %r2, 1024;
	cvt.u64.u32 	%rd23, %r419;
	setp.le.u64 	%p38, %rd2, %rd23;
	@%p38 bra 	$L__BB16_52;
	xor.b32  	%r420, %r113, -2147483648;
	st.global.u32 	[%rd4+4096], %r420;
	st.global.v2.f32 	[%rd5+8192], {%f61, %f62};
$L__BB16_52:
	add.s32 	%r421, %r2, 1280;
	cvt.u64.u32 	%rd24, %r421;
	setp.le.u64 	%p39, %rd2, %rd24;
	@%p39 bra 	$L__BB16_54;
	xor.b32  	%r422, %r114, -2147483648;
	st.global.u32 	[%rd4+5120], %r422;
	st.global.v2.f32 	[%rd5+10240], {%f63, %f64};
$L__BB16_54:
	add.s32 	%r423, %r2, 1536;
	cvt.u64.u32 	%rd25, %r423;
	setp.le.u64 	%p40, %rd2, %rd25;
	@%p40 bra 	$L__BB16_56;
	xor.b32  	%r424, %r115, -2147483648;
	st.global.u32 	[%rd4+6144], %r424;
	st.global.v2.f32 	[%rd5+12288], {%f65, %f66};
$L__BB16_56:
	add.s32 	%r425, %r2, 1792;
	cvt.u64.u32 	%rd26, %r425;
	setp.le.u64 	%p41, %rd2, %rd26;
	@%p41 bra 	$L__BB16_58;
	xor.b32  	%r426, %r116, -2147483648;
	st.global.u32 	[%rd4+7168], %r426;
	st.global.v2.f32 	[%rd5+14336], {%f67, %f68};
$L__BB16_58:
	or.b32  	%r427, %r2, 2048;
	cvt.u64.u32 	%rd27, %r427;
	setp.le.u64 	%p42, %rd2, %rd27;
	@%p42 bra 	$L__BB16_60;
	xor.b32  	%r428, %r117, -2147483648;
	st.global.u32 	[%rd4+8192], %r428;
	st.global.v2.f32 	[%rd5+16384], {%f69, %f70};
$L__BB16_60:
	ret;
$L__BB16_61:
	shl.b32 	%r429, %r100, 2;
	mov.u32 	%r430, _ZZN3cub18CUB_300001_SM_10006detail10radix_sort31DeviceRadixSortSingleTileKernelINS1_5radix10policy_hubIi6float2yE10Policy1000ELNS0_9SortOrderE0EiS6_yNS1_21identity_decomposer_tEEEvPKT1_PSB_PKT2_PSF_T3_iiT4_E12temp_storage;
	add.s32 	%r431, %r430, %r429;
	st.shared.u32 	[%r431], %r476;
	shl.b32 	%r432, %r101, 2;
	add.s32 	%r433, %r430, %r432;
	st.shared.u32 	[%r433], %r475;
	shl.b32 	%r434, %r102, 2;
	add.s32 	%r435, %r430, %r434;
	st.shared.u32 	[%r435], %r474;
	shl.b32 	%r436, %r103, 2;
	add.s32 	%r437, %r430, %r436;
	st.shared.u32 	[%r437], %r473;
	shl.b32 	%r438, %r104, 2;
	add.s32 	%r439, %r430, %r438;
	st.shared.u32 	[%r439], %r472;
	shl.b32 	%r440, %r105, 2;
	add.s32 	%r441, %r430, %r440;
	st.shared.u32 	[%r441], %r471;
	shl.b32 	%r442, %r106, 2;
	add.s32 	%r443, %r430, %r442;
	st.shared.u32 	[%r443], %r470;
	shl.b32 	%r444, %r107, 2;
	add.s32 	%r445, %r430, %r444;
	st.shared.u32 	[%r445], %r469;
	shl.b32 	%r446, %r108, 2;
	add.s32 	%r447, %r430, %r446;
	st.shared.u32 	[%r447], %r468;
	bar.sync 	0;
	ld.shared.u32 	%r476, [%r35];
	ld.shared.u32 	%r475, [%r35+4];
	ld.shared.u32 	%r474, [%r35+8];
	ld.shared.u32 	%r473, [%r35+12];
	ld.shared.u32 	%r472, [%r35+16];
	ld.shared.u32 	%r471, [%r35+20];
	ld.shared.u32 	%r470, [%r35+24];
	ld.shared.u32 	%r469, [%r35+28];
	ld.shared.u32 	%r468, [%r35+32];
	bar.sync 	0;
	add.s32 	%r448, %r431, %r429;
	st.shared.v2.f32 	[%r448], {%f135, %f134};
	add.s32 	%r449, %r433, %r432;
	st.shared.v2.f32 	[%r449], {%f133, %f132};
	add.s32 	%r450, %r435, %r434;
	st.shared.v2.f32 	[%r450], {%f131, %f130};
	add.s32 	%r451, %r437, %r436;
	st.shared.v2.f32 	[%r451], {%f129, %f128};
	add.s32 	%r452, %r439, %r438;
	st.shared.v2.f32 	[%r452], {%f127, %f126};
	add.s32 	%r453, %r441, %r440;
	st.shared.v2.f32 	[%r453], {%f125, %f124};
	add.s32 	%r454, %r443, %r442;
	st.shared.v2.f32 	[%r454], {%f123, %f122};
	add.s32 	%r455, %r445, %r444;
	st.shared.v2.f32 	[%r455], {%f121, %f120};
	add.s32 	%r456, %r447, %r446;
	st.shared.v2.f32 	[%r456], {%f119, %f118};
	bar.sync 	0;
	ld.shared.v2.f32 	{%f135, %f134}, [%r36];
	ld.shared.v2.f32 	{%f133, %f132}, [%r36+8];
	ld.shared.v2.f32 	{%f131, %f130}, [%r36+16];
	ld.shared.v2.f32 	{%f129, %f128}, [%r36+24];
	ld.shared.v2.f32 	{%f127, %f126}, [%r36+32];
	ld.shared.v2.f32 	{%f125, %f124}, [%r36+40];
	ld.shared.v2.f32 	{%f123, %f122}, [%r36+48];
	ld.shared.v2.f32 	{%f121, %f120}, [%r36+56];
	ld.shared.v2.f32 	{%f119, %f118}, [%r36+64];
	bar.sync 	0;
	add.s32 	%r467, %r467, 6;
	add.s32 	%r466, %r466, -6;
	bra.uni 	$L__BB16_37;

}
	// .globl	_ZN3cub18CUB_300001_SM_10006detail10radix_sort30DeviceRadixSortHistogramKernelINS1_5radix10policy_hubIi6float2yE10Policy1000ELNS0_9SortOrderE0EiyNS1_21identity_decomposer_tEEEvPT2_PKT1_SB_iiT3_
.visible .entry _ZN3cub18CUB_300001_SM_10006detail10radix_sort30DeviceRadixSortHistogramKernelINS1_5radix10policy_hubIi6float2yE10Policy1000ELNS0_9SortOrderE0EiyNS1_21identity_decomposer_tEEEvPT2_PKT1_SB_iiT3_(
	.param .u64 .ptr .align 1 _ZN3cub18CUB_300001_SM_10006detail10radix_sort30DeviceRadixSortHistogramKernelINS1_5radix10policy_hubIi6float2yE10Policy1000ELNS0_9SortOrderE0EiyNS1_21identity_decomposer_tEEEvPT2_PKT1_SB_iiT3__param_0,
	.param .u64 .ptr .align 1 _ZN3cub18CUB_300001_SM_10006detail10radix_sort30DeviceRadixSortHistogramKernelINS1_5radix10policy_hubIi6float2yE10Policy1000ELNS0_9SortOrderE0EiyNS1_21identity_decomposer_tEEEvPT2_PKT1_SB_iiT3__param_1,
	.param .u64 _ZN3cub18CUB_300001_SM_10006detail10radix_sort30DeviceRadixSortHistogramKernelINS1_5radix10policy_hubIi6float2yE10Policy1000ELNS0_9SortOrderE0EiyNS1_21identity_decomposer_tEEEvPT2_PKT1_SB_iiT3__param_2,
	.param .u32 _ZN3cub18CUB_300001_SM_10006detail10radix_sort30DeviceRadixSortHistogramKernelINS1_5radix10policy_hubIi6float2yE10Policy1000ELNS0_9SortOrderE0EiyNS1_21identity_decomposer_tEEEvPT2_PKT1_SB_iiT3__param_3,
	.param .u32 _ZN3cub18CUB_300001_SM_10006detail10radix_sort30DeviceRadixSortHistogramKernelINS1_5radix10policy_hubIi6float2yE10Policy1000ELNS0_9SortOrderE0EiyNS1_21identity_decomposer_tEEEvPT2_PKT1_SB_iiT3__param_4,
	.param .align 1 .b8 _ZN3cub18CUB_300001_SM_10006detail10radix_sort30DeviceRadixSortHistogramKernelINS1_5radix10policy_hubIi6float2yE10Policy1000ELNS0_9SortOrderE0EiyNS1_21identity_decomposer_tEEEvPT2_PKT1_SB_iiT3__param_5[1]
)
.maxntid 128
{
	.reg .pred 	%p<91>;
	.reg .b32 	%r<486>;
	.reg .b64 	%rd<137>;
	// demoted variable
	.shared .align 4 .b8 _ZZN3cub18CUB_300001_SM_10006detail10radix_sort30DeviceRadixSortHistogramKernelINS1_5radix10policy_hubIi6float2yE10Policy1000ELNS0_9SortOrderE0EiyNS1_21identity_decomposer_tEEEvPT2_PKT1_SB_iiT3_E12temp_storage[4096];
	ld.param.u64 	%rd18, [_ZN3cub18CUB_300001_SM_10006detail10radix_sort30DeviceRadixSortHistogramKernelINS1_5radix10policy_hubIi6float2yE10Policy1000ELNS0_9SortOrderE0EiyNS1_21identity_decomposer_tEEEvPT2_PKT1_SB_iiT3__param_0];
	ld.param.u64 	%rd19, [_ZN3cub18CUB_300001_SM_10006detail10radix_sort30DeviceRadixSortHistogramKernelINS1_5radix10policy_hubIi6float2yE10Policy1000ELNS0_9SortOrderE0EiyNS1_21identity_decomposer_tEEEvPT2_PKT1_SB_iiT3__param_1];
	ld.param.u64 	%rd17, [_ZN3cub18CUB_300001_SM_10006detail10radix_sort30DeviceRadixSortHistogramKernelINS1_5radix10policy_hubIi6float2yE10Policy1000ELNS0_9SortOrderE0EiyNS1_21identity_decomposer_tEEEvPT2_PKT1_SB_iiT3__param_2];
	ld.param.u32 	%r174, [_ZN3cub18CUB_300001_SM_10006detail10radix_sort30DeviceRadixSortHistogramKernelINS1_5radix10policy_hubIi6float2yE10Policy1000ELNS0_9SortOrderE0EiyNS1_21identity_decomposer_tEEEvPT2_PKT1_SB_iiT3__param_3];
	ld.param.u32 	%r175, [_ZN3cub18CUB_300001_SM_10006detail10radix_sort30DeviceRadixSortHistogramKernelINS1_5radix10policy_hubIi6float2yE10Policy1000ELNS0_9SortOrderE0EiyNS1_21identity_decomposer_tEEEvPT2_PKT1_SB_iiT3__param_4];
	cvta.to.global.u64 	%rd1, %rd19;
	cvta.to.global.u64 	%rd2, %rd18;
	setp.eq.s64 	%p2, %rd17, 0;
	@%p2 bra 	$L__BB17_153;
	sub.s32 	%r176, %r175, %r174;
	add.s32 	%r177, %r176, 7;
	shr.s32 	%r178, %r177, 31;
	shr.u32 	%r179, %r178, 29;
	add.s32 	%r180, %r177, %r179;
	shr.s32 	%r181, %r180, 3;
	mov.u32 	%r182, %tid.x;
	setp.gt.u32 	%p3, %r182, 255;
	setp.lt.s32 	%p4, %r177, 8;
	mov.u32 	%r183, %ctaid.x;
	shl.b32 	%r184, %r183, 11;
	cvt.u64.u32 	%rd3, %r184;
	mov.u32 	%r185, %nctaid.x;
	shl.b32 	%r186, %r185, 11;
	cvt.u64.u32 	%rd4, %r186;
	add.s32 	%r1, %r181, -1;
	and.b32  	%r2, %r181, 15;
	and.b32  	%r3, %r181, 7;
	add.s32 	%r4, %r3, -1;
	and.b32  	%r5, %r181, 3;
	or.pred  	%p1, %p3, %p4;
	shl.b32 	%r187, %r182, 2;
	mov.u32 	%r188, _ZZN3cub18CUB_300001_SM_10006detail10radix_sort30DeviceRadixSortHistogramKernelINS1_5radix10policy_hubIi6float2yE10Policy1000ELNS0_9SortOrderE0EiyNS1_21identity_decomposer_tEEEvPT2_PKT1_SB_iiT3_E12temp_storage;
	add.s32 	%r6, %r188, %r187;
	and.b32  	%r7, %r181, 268435440;
	cvt.u64.u32 	%rd5, %r182;
	add.s32 	%r8, %r182, 128;
	add.s32 	%r9, %r182, 256;
	add.s32 	%r10, %r182, 384;
	add.s32 	%r11, %r182, 512;
	add.s32 	%r12, %r182, 640;
	add.s32 	%r13, %r182, 768;
	or.b32  	%r14, %r182, 1024;
	add.s32 	%r15, %r182, 1920;
	and.b32  	%r16, %r181, 268435448;
	and.b32  	%r17, %r181, 1;
	neg.s32 	%r18, %r7;
	add.s32 	%r19, %r6, 8192;
	add.s64 	%rd21, %rd17, -1;
	shr.u64 	%rd22, %rd21, 30;
	add.s64 	%rd23, %rd22, 1;
	min.u64 	%rd6, %rd23, %rd17;
	mov.b64 	%rd135, 0;
$L__BB17_2:
	@%p1 bra 	$L__BB17_30;
	setp.lt.u32 	%p5, %r1, 15;
	mov.b32 	%r439, 0;
	@%p5 bra 	$L__BB17_6;
	mov.u32 	%r436, %r19;
	mov.u32 	%r437, %r18;
$L__BB17_5:
	.pragma "nounroll";
	mov.b32 	%r190, 0;
	st.shared.u32 	[%r436+-8192], %r190;
	st.shared.u32 	[%r436+-7168], %r190;
	st.shared.u32 	[%r436+-6144], %r190;
	st.shared.u32 	[%r436+-5120], %r190;
	st.shared.u32 	[%r436+-4096], %r190;
	st.shared.u32 	[%r436+-3072], %r190;
	st.shared.u32 	[%r436+-2048], %r190;
	st.shared.u32 	[%r436+-1024], %r190;
	st.shared.u32 	[%r436], %r190;
	st.shared.u32 	[%r436+1024], %r190;
	st.shared.u32 	[%r436+2048], %r190;
	st.shared.u32 	[%r436+3072], %r190;
	st.shared.u32 	[%r436+4096], %r190;
	st.shared.u32 	[%r436+5120], %r190;
	st.shared.u32 	[%r436+6144], %r190;
	st.shared.u32 	[%r436+7168], %r190;
	add.s32 	%r437, %r437, 16;
	add.s32 	%r436, %r436, 16384;
	setp.ne.s32 	%p6, %r437, 0;
	mov.u32 	%r439, %r7;
	@%p6 bra 	$L__BB17_5;
$L__BB17_6:
	add.s32 	%r25, %r2, -1;
	setp.eq.s32 	%p7, %r2, 0;
	@%p7 bra 	$L__BB17_16;
	setp.lt.u32 	%p8, %r25, 7;
	@%p8 bra 	$L__BB17_9;
	shl.b32 	%r191, %r439, 10;
	add.s32 	%r192, %r6, %r191;
	mov.b32 	%r193, 0;
	st.shared.u32 	[%r192], %r193;
	st.shared.u32 	[%r192+1024], %r193;
	st.shared.u32 	[%r192+2048], %r193;
	st.shared.u32 	[%r192+3072], %r193;
	st.shared.u32 	[%r192+4096], %r193;
	st.shared.u32 	[%r192+5120], %r193;
	st.shared.u32 	[%r192+6144], %r193;
	st.shared.u32 	[%r192+7168], %r193;
	add.s32 	%r439, %r439, 8;
$L__BB17_9:
	setp.eq.s32 	%p9, %r3, 0;
	@%p9 bra 	$L__BB17_16;
	setp.lt.u32 	%p10, %r4, 3;
	@%p10 bra 	$L__BB17_12;
	shl.b32 	%r194, %r439, 10;
	add.s32 	%r195, %r6, %r194;
	mov.b32 	%r196, 0;
	st.shared.u32 	[%r195], %r196;
	st.shared.u32 	[%r195+1024], %r196;
	st.shared.u32 	[%r195+2048], %r196;
	st.shared.u32 	[%r195+3072], %r196;
	add.s32 	%r439, %r439, 4;
$L__BB17_12:
	setp.eq.s32 	%p11, %r5, 0;
	@%p11 bra 	$L__BB17_16;
	setp.eq.s32 	%p12, %r5, 1;
	shl.b32 	%r197, %r439, 10;
	add.s32 	%r30, %r6, %r197;
	mov.b32 	%r198, 0;
	st.shared.u32 	[%r30], %r198;
	@%p12 bra 	$L__BB17_16;
	setp.eq.s32 	%p13, %r5, 2;
	mov.b32 	%r199, 0;
	st.shared.u32 	[%r30+1024], %r199;
	@%p13 bra 	$L__BB17_16;
	mov.b32 	%r200, 0;
	st.shared.u32 	[%r30+2048], %r200;
$L__BB17_16:
	cvt.u32.u64 	%r201, %rd5;
	setp.gt.u32 	%p14, %r201, 127;
	@%p14 bra 	$L__BB17_30;
	setp.lt.u32 	%p15, %r1, 15;
	mov.b32 	%r443, 0;
	@%p15 bra 	$L__BB17_20;
	mov.b32 	%r441, 0;
$L__BB17_19:
	.pragma "nounroll";
	shl.b32 	%r204, %r441, 10;
	add.s32 	%r205, %r6, %r204;
	mov.b32 	%r206, 0;
	st.shared.u32 	[%r205+512], %r206;
	st.shared.u32 	[%r205+1536], %r206;
	st.shared.u32 	[%r205+2560], %r206;
	st.shared.u32 	[%r205+3584], %r206;
	st.shared.u32 	[%r205+4608], %r206;
	st.shared.u32 	[%r205+5632], %r206;
	st.shared.u32 	[%r205+6656], %r206;
	st.shared.u32 	[%r205+7680], %r206;
	st.shared.u32 	[%r205+8704], %r206;
	st.shared.u32 	[%r205+9728], %r206;
	st.shared.u32 	[%r205+10752], %r206;
	st.shared.u32 	[%r205+11776], %r206;
	st.shared.u32 	[%r205+12800], %r206;
	st.shared.u32 	[%r205+13824], %r206;
	st.shared.u32 	[%r205+14848], %r206;
	st.shared.u32 	[%r205+15872], %r206;
	add.s32 	%r441, %r441, 16;
	setp.ne.s32 	%p16, %r441, %r7;
	mov.u32 	%r443, %r7;
	@%p16 bra 	$L__BB17_19;
$L__BB17_20:
	setp.eq.s32 	%p17, %r2, 0;
	@%p17 bra 	$L__BB17_30;
	setp.lt.u32 	%p18, %r25, 7;
	@%p18 bra 	$L__BB17_23;
	shl.b32 	%r207, %r443, 10;
	add.s32 	%r208, %r6, %r207;
	mov.b32 	%r209, 0;
	st.shared.u32 	[%r208+512], %r209;
	st.shared.u32 	[%r208+1536], %r209;
	st.shared.u32 	[%r208+2560], %r209;
	st.shared.u32 	[%r208+3584], %r209;
	st.shared.u32 	[%r208+4608], %r209;
	st.shared.u32 	[%r208+5632], %r209;
	st.shared.u32 	[%r208+6656], %r209;
	st.shared.u32 	[%r208+7680], %r209;
	add.s32 	%r443, %r443, 8;
$L__BB17_23:
	setp.eq.s32 	%p19, %r3, 0;
	@%p19 bra 	$L__BB17_30;
	setp.lt.u32 	%p20, %r4, 3;
	@%p20 bra 	$L__BB17_26;
	shl.b32 	%r210, %r443, 10;
	add.s32 	%r211, %r6, %r210;
	mov.b32 	%r212, 0;
	st.shared.u32 	[%r211+512], %r212;
	st.shared.u32 	[%r211+1536], %r212;
	st.shared.u32 	[%r211+2560], %r212;
	st.shared.u32 	[%r211+3584], %r212;
	add.s32 	%r443, %r443, 4;
$L__BB17_26:
	setp.eq.s32 	%p21, %r5, 0;
	@%p21 bra 	$L__BB17_30;
	setp.eq.s32 	%p22, %r5, 1;
	shl.b32 	%r213, %r443, 10;
	add.s32 	%r38, %r6, %r213;
	mov.b32 	%r214, 0;
	st.shared.u32 	[%r38+512], %r214;
	@%p22 bra 	$L__BB17_30;
	setp.eq.s32 	%p23, %r5, 2;
	mov.b32 	%r215, 0;
	st.shared.u32 	[%r38+1536], %r215;
	@%p23 bra 	$L__BB17_30;
	mov.b32 	%r216, 0;
	st.shared.u32 	[%r38+2560], %r216;
$L__BB17_30:
	bar.sync 	0;
	bar.sync 	0;
	shl.b64 	%rd8, %rd135, 30;
	sub.s64 	%rd24, %rd17, %rd8;
	min.u64 	%rd9, %rd24, 1073741824;
	setp.le.u64 	%p24, %rd9, %rd3;
	@%p24 bra 	$L__BB17_70;
	mov.u64 	%rd136, %rd3;
$L__BB17_32:
	add.s64 	%rd11, %rd136, %rd8;
	sub.s64 	%rd12, %rd17, %rd11;
	setp.lt.u64 	%p25, %rd12, 2048;
	@%p25 bra 	$L__BB17_34;
	add.s64 	%rd27, %rd11, %rd5;
	shl.b64 	%rd28, %rd27, 2;
	add.s64 	%rd29, %rd1, %rd28;
	ld.global.u32 	%r475, [%rd29];
	ld.global.u32 	%r474, [%rd29+512];
	ld.global.u32 	%r473, [%rd29+1024];
	ld.global.u32 	%r472, [%rd29+1536];
	ld.global.u32 	%r471, [%rd29+2048];
	ld.global.u32 	%r470, [%rd29+2560];
	ld.global.u32 	%r469, [%rd29+3072];
	ld.global.u32 	%r468, [%rd29+3584];
	ld.global.u32 	%r467, [%rd29+4096];
	ld.global.u32 	%r466, [%rd29+4608];
	ld.global.u32 	%r465, [%rd29+5120];
	ld.global.u32 	%r464, [%rd29+5632];
	ld.global.u32 	%r463, [%rd29+6144];
	ld.global.u32 	%r462, [%rd29+6656];
	ld.global.u32 	%r461, [%rd29+7168];
	ld.global.u32 	%r460, [%rd29+7680];
	bra.uni 	$L__BB17_66;
$L__BB17_34:
	cvt.u32.u64 	%r218, %rd5;
	cvt.u32.u64 	%r55, %rd12;
	setp.ge.s32 	%p26, %r218, %r55;
	add.s64 	%rd25, %rd11, %rd5;
	shl.b64 	%rd26, %rd25, 2;
	add.s64 	%rd13, %rd1, %rd26;
	mov.b32 	%r475, 2147483647;
	@%p26 bra 	$L__BB17_36;
	ld.global.u32 	%r475, [%rd13];
$L__BB17_36:
	setp.ge.s32 	%p27, %r8, %r55;
	mov.b32 	%r474, 2147483647;
	@%p27 bra 	$L__BB17_38;
	ld.global.u32 	%r474, [%rd13+512];
$L__BB17_38:
	setp.ge.s32 	%p28, %r9, %r55;
	mov.b32 	%r473, 2147483647;
	@%p28 bra 	$L__BB17_40;
	ld.global.u32 	%r473, [%rd13+1024];
$L__BB17_40:
	setp.ge.s32 	%p29, %r10, %r55;
	mov.b32 	%r472, 2147483647;
	@%p29 bra 	$L__BB17_42;
	ld.global.u32 	%r472, [%rd13+1536];
$L__BB17_42:
	setp.ge.s32 	%p30, %r11, %r55;
	mov.b32 	%r471, 2147483647;
	@%p30 bra 	$L__BB17_44;
	ld.global.u32 	%r471, [%rd13+2048];
$L__BB17_44:
	setp.ge.s32 	%p31, %r12, %r55;
	mov.b32 	%r470, 2147483647;
	@%p31 bra 	$L__BB17_46;
	ld.global.u32 	%r470, [%rd13+2560];
$L__BB17_46:
	setp.ge.s32 	%p32, %r13, %r55;
	mov.b32 	%r469, 2147483647;
	@%p32 bra 	$L__BB17_48;
	ld.global.u32 	%r469, [%rd13+3072];
$L__BB17_48:
	mov.u32 	%r226, %tid.x;
	add.s32 	%r227, %r226, 896;
	setp.ge.s32 	%p33, %r227, %r55;
	mov.b32 	%r468, 2147483647;
	@%p33 bra 	$L__BB17_50;
	ld.global.u32 	%r468, [%rd13+3584];
$L__BB17_50:
	setp.ge.s32 	%p34, %r14, %r55;
	mov.b32 	%r467, 2147483647;
	@%p34 bra 	$L__BB17_52;
	ld.global.u32 	%r467, [%rd13+4096];
$L__BB17_52:
	add.s32 	%r231, %r226, 1152;
	setp.ge.s32 	%p35, %r231, %r55;
	mov.b32 	%r466, 2147483647;
	@%p35 bra 	$L__BB17_54;
	ld.global.u32 	%r466, [%rd13+4608];
$L__BB17_54:
	add.s32 	%r234, %r226, 1280;
	setp.ge.s32 	%p36, %r234, %r55;
	mov.b32 	%r465, 2147483647;
	@%p36 bra 	$L__BB17_56;
	ld.global.u32 	%r465, [%rd13+5120];
$L__BB17_56:
	add.s32 	%r237, %r226, 1408;
	setp.ge.s32 	%p37, %r237, %r55;
	mov.b32 	%r464, 2147483647;
	@%p37 bra 	$L__BB17_58;
	ld.global.u32 	%r464, [%rd13+5632];
$L__BB17_58:
	add.s32 	%r240, %r226, 1536;
	setp.ge.s32 	%p38, %r240, %r55;
	mov.b32 	%r463, 2147483647;
	@%p38 bra 	$L__BB17_60;
	ld.global.u32 	%r463, [%rd13+6144];
$L__BB17_60:
	add.s32 	%r243, %r226, 1664;
	setp.ge.s32 	%p39, %r243, %r55;
	mov.b32 	%r462, 2147483647;
	@%p39 bra 	$L__BB17_62;
	ld.global.u32 	%r462, [%rd13+6656];
$L__BB17_62:
	add.s32 	%r246, %r226, 1792;
	setp.ge.s32 	%p40, %r246, %r55;
	mov.b32 	%r461, 2147483647;
	@%p40 bra 	$L__BB17_64;
	ld.global.u32 	%r461, [%rd13+7168];
$L__BB17_64:
	setp.ge.s32 	%p41, %r15, %r55;
	mov.b32 	%r460, 2147483647;
	@%p41 bra 	$L__BB17_66;
	ld.global.u32 	%r460, [%rd13+7680];
$L__BB17_66:
	setp.le.s32 	%p42, %r175, %r174;
	@%p42 bra 	$L__BB17_69;
	xor.b32  	%r103, %r460, -2147483648;
	xor.b32  	%r104, %r461, -2147483648;
	xor.b32  	%r105, %r462, -2147483648;
	xor.b32  	%r106, %r463, -2147483648;
	xor.b32  	%r107, %r464, -2147483648;
	xor.b32  	%r108, %r465, -2147483648;
	xor.b32  	%r109, %r466, -2147483648;
	xor.b32  	%r110, %r467, -2147483648;
	xor.b32  	%r111, %r468, -2147483648;
	xor.b32  	%r112, %r469, -2147483648;
	xor.b32  	%r113, %r470, -2147483648;
	xor.b32  	%r114, %r471, -2147483648;
	xor.b32  	%r115, %r472, -2147483648;
	xor.b32  	%r116, %r473, -2147483648;
	xor.b32  	%r117, %r474, -2147483648;
	xor.b32  	%r118, %r475, -2147483648;
	mov.b32 	%r476, 0;
	mov.u32 	%r477, %r174;
$L__BB17_68:
	sub.s32 	%r249, %r175, %r477;
	shl.b32 	%r250, %r476, 10;
	mov.u32 	%r251, _ZZN3cub18CUB_300001_SM_10006detail10radix_sort30DeviceRadixSortHistogramKernelINS1_5radix10policy_hubIi6float2yE10Policy1000ELNS0_9SortOrderE0EiyNS1_21identity_decomposer_tEEEvPT2_PKT1_SB_iiT3_E12temp_storage;
	add.s32 	%r252, %r251, %r250;
	min.s32 	%r253, %r249, 8;
	mov.b32 	%r254, -1;
	shl.b32 	%r255, %r254, %r253;
	not.b32 	%r256, %r255;
	shr.u32 	%r257, %r118, %r477;
	and.b32  	%r258, %r257, %r256;
	shl.b32 	%r259, %r258, 2;
	add.s32 	%r260, %r252, %r259;
	atom.shared.add.u32 	%r261, [%r260], 1;
	shr.u32 	%r262, %r117, %r477;
	and.b32  	%r263, %r262, %r256;
	shl.b32 	%r264, %r263, 2;
	add.s32 	%r265, %r252, %r264;
	atom.shared.add.u32 	%r266, [%r265], 1;
	shr.u32 	%r267, %r116, %r477;
	and.b32  	%r268, %r267, %r256;
	shl.b32 	%r269, %r268, 2;
	add.s32 	%r270, %r252, %r269;
	atom.shared.add.u32 	%r271, [%r270], 1;
	shr.u32 	%r272, %r115, %r477;
	and.b32  	%r273, %r272, %r256;
	shl.b32 	%r274, %r273, 2;
	add.s32 	%r275, %r252, %r274;
	atom.shared.add.u32 	%r276, [%r275], 1;
	shr.u32 	%r277, %r114, %r477;
	and.b32  	%r278, %r277, %r256;
	shl.b32 	%r279, %r278, 2;
	add.s32 	%r280, %r252, %r279;
	atom.shared.add.u32 	%r281, [%r280], 1;
	shr.u32 	%r282, %r113, %r477;
	and.b32  	%r283, %r282, %r256;
	shl.b32 	%r284, %r283, 2;
	add.s32 	%r285, %r252, %r284;
	atom.shared.add.u32 	%r286, [%r285], 1;
	shr.u32 	%r287, %r112, %r477;
	and.b32  	%r288, %r287, %r256;
	shl.b32 	%r289, %r288, 2;
	add.s32 	%r290, %r252, %r289;
	atom.shared.add.u32 	%r291, [%r290], 1;
	shr.u32 	%r292, %r111, %r477;
	and.b32  	%r293, %r292, %r256;
	shl.b32 	%r294, %r293, 2;
	add.s32 	%r295, %r252, %r294;
	atom.shared.add.u32 	%r296, [%r295], 1;
	shr.u32 	%r297, %r110, %r477;
	and.b32  	%r298, %r297, %r256;
	shl.b32 	%r299, %r298, 2;
	add.s32 	%r300, %r252, %r299;
	atom.shared.add.u32 	%r301, [%r300], 1;
	shr.u32 	%r302, %r109, %r477;
	and.b32  	%r303, %r302, %r256;
	shl.b32 	%r304, %r303, 2;
	add.s32 	%r305, %r252, %r304;
	atom.shared.add.u32 	%r306, [%r305], 1;
	shr.u32 	%r307, %r108, %r477;
	and.b32  	%r308, %r307, %r256;
	shl.b32 	%r309, %r308, 2;
	add.s32 	%r310, %r252, %r309;
	atom.shared.add.u32 	%r311, [%r310], 1;
	shr.u32 	%r312, %r107, %r477;
	and.b32  	%r313, %r312, %r256;
	shl.b32 	%r314, %r313, 2;
	add.s32 	%r315, %r252, %r314;
	atom.shared.add.u32 	%r316, [%r315], 1;
	shr.u32 	%r317, %r106, %r477;
	and.b32  	%r318, %r317, %r256;
	shl.b32 	%r319, %r318, 2;
	add.s32 	%r320, %r252, %r319;
	atom.shared.add.u32 	%r321, [%r320], 1;
	shr.u32 	%r322, %r105, %r477;
	and.b32  	%r323, %r322, %r256;
	shl.b32 	%r324, %r323, 2;
	add.s32 	%r325, %r252, %r324;
	atom.shared.add.u32 	%r326, [%r325], 1;
	shr.u32 	%r327, %r104, %r477;
	and.b32  	%r328, %r327, %r256;
	shl.b32 	%r329, %r328, 2;
	add.s32 	%r330, %r252, %r329;
	atom.shared.add.u32 	%r331, [%r330], 1;
	shr.u32 	%r332, %r103, %r477;
	and.b32  	%r333, %r332, %r256;
	shl.b32 	%r334, %r333, 2;
	add.s32 	%r335, %r252, %r334;
	atom.shared.add.u32 	%r336, [%r335], 1;
	add.s32 	%r477, %r477, 8;
	add.s32 	%r476, %r476, 1;
	setp.lt.s32 	%p43, %r477, %r175;
	@%p43 bra 	$L__BB17_68;
$L__BB17_69:
	add.s64 	%rd136, %rd136, %rd4;
	setp.lt.u64 	%p44, %rd136, %rd9;
	@%p44 bra 	$L__BB17_32;
$L__BB17_70:
	bar.sync 	0;
	@%p1 bra 	$L__BB17_152;
	setp.lt.u32 	%p45, %r1, 7;
	mov.b32 	%r480, 0;
	@%p45 bra 	$L__BB17_90;
	mov.b32 	%r478, 0;
$L__BB17_73:
	.pragma "nounroll";
	shl.b32 	%r339, %r478, 10;
	add.s32 	%r124, %r6, %r339;
	ld.shared.u32 	%r125, [%r124];
	setp.eq.s32 	%p46, %r125, 0;
	@%p46 bra 	$L__BB17_75;
	cvt.u32.u64 	%r340, %rd5;
	shl.b32 	%r341, %r478, 8;
	add.s32 	%r342, %r341, %r340;
	mul.wide.u32 	%rd30, %r342, 8;
	add.s64 	%rd31, %rd2, %rd30;
	cvt.u64.u32 	%rd32, %r125;
	atom.global.add.u64 	%rd33, [%rd31], %rd32;
$L__BB17_75:
	ld.shared.u32 	%r126, [%r124+1024];
	setp.eq.s32 	%p47, %r126, 0;
	@%p47 bra 	$L__BB17_77;
	cvt.u32.u64 	%r343, %rd5;
	shl.b32 	%r344, %r478, 8;
	add.s32 	%r345, %r344, %r343;
	add.s32 	%r346, %r345, 256;
	mul.wide.u32 	%rd34, %r346, 8;
	add.s64 	%rd35, %rd2, %rd34;
	cvt.u64.u32 	%rd36, %r126;
	atom.global.add.u64 	%rd37, [%rd35], %rd36;
$L__BB17_77:
	ld.shared.u32 	%r127, [%r124+2048];
	setp.eq.s32 	%p48, %r127, 0;
	@%p48 bra 	$L__BB17_79;
	cvt.u32.u64 	%r347, %rd5;
	shl.b32 	%r348, %r478, 8;
	add.s32 	%r349, %r348, %r347;
	add.s32 	%r350, %r349, 512;
	mul.wide.u32 	%rd38, %r350, 8;
	add.s64 	%rd39, %rd2, %rd38;
	cvt.u64.u32 	%rd40, %r127;
	atom.global.add.u64 	%rd41, [%rd39], %rd40;
$L__BB17_79:
	ld.shared.u32 	%r128, [%r124+3072];
	setp.eq.s32 	%p49, %r128, 0;
	@%p49 bra 	$L__BB17_81;
	cvt.u32.u64 	%r351, %rd5;
	shl.b32 	%r352, %r478, 8;
	add.s32 	%r353, %r352, %r351;
	add.s32 	%r354, %r353, 768;
	mul.wide.u32 	%rd42, %r354, 8;
	add.s64 	%rd43, %rd2, %rd42;
	cvt.u64.u32 	%rd44, %r128;
	atom.global.add.u64 	%rd45, [%rd43], %rd44;
$L__BB17_81:
	ld.shared.u32 	%r129, [%r124+4096];
	setp.eq.s32 	%p50, %r129, 0;
	@%p50 bra 	$L__BB17_83;
	cvt.u32.u64 	%r355, %rd5;
	shl.b32 	%r356, %r478, 8;
	add.s32 	%r357, %r356, %r355;
	add.s32 	%r358, %r357, 1024;
	mul.wide.u32 	%rd46, %r358, 8;
	add.s64 	%rd47, %rd2, %rd46;
	cvt.u64.u32 	%rd48, %r129;
	atom.global.add.u64 	%rd49, [%rd47], %rd48;
$L__BB17_83:
	ld.shared.u32 	%r130, [%r124+5120];
	setp.eq.s32 	%p51, %r130, 0;
	@%p51 bra 	$L__BB17_85;
	cvt.u32.u64 	%r359, %rd5;
	shl.b32 	%r360, %r478, 8;
	add.s32 	%r361, %r360, %r359;
	add.s32 	%r362, %r361, 1280;
	mul.wide.u32 	%rd50, %r362, 8;
	add.s64 	%rd51, %rd2, %rd50;
	cvt.u64.u32 	%rd52, %r130;
	atom.global.add.u64 	%rd53, [%rd51], %rd52;
$L__BB17_85:
	ld.shared.u32 	%r131, [%r124+6144];
	setp.eq.s32 	%p52, %r131, 0;
	@%p52 bra 	$L__BB17_87;
	cvt.u32.u64 	%r363, %rd5;
	shl.b32 	%r364, %r478, 8;
	add.s32 	%r365, %r364, %r363;
	add.s32 	%r366, %r365, 1536;
	mul.wide.u32 	%rd54, %r366, 8;
	add.s64 	%rd55, %rd2, %rd54;
	cvt.u64.u32 	%rd56, %r131;
	atom.global.add.u64 	%rd57, [%rd55], %rd56;
$L__BB17_87:
	ld.shared.u32 	%r132, [%r124+7168];
	setp.eq.s32 	%p53, %r132, 0;
	@%p53 bra 	$L__BB17_89;
	cvt.u32.u64 	%r367, %rd5;
	shl.b32 	%r368, %r478, 8;
	add.s32 	%r369, %r368, %r367;
	add.s32 	%r370, %r369, 1792;
	mul.wide.u32 	%rd58, %r370, 8;
	add.s64 	%rd59, %rd2, %rd58;
	cvt.u64.u32 	%rd60, %r132;
	atom.global.add.u64 	%rd61, [%rd59], %rd60;
$L__BB17_89:
	add.s32 	%r478, %r478, 8;
	setp.ne.s32 	%p54, %r478, %r16;
	mov.u32 	%r480, %r16;
	@%p54 bra 	$L__BB17_73;
$L__BB17_90:
	add.s32 	%r135, %r5, -1;
	setp.eq.s32 	%p55, %r3, 0;
	@%p55 bra 	$L__BB17_111;
	setp.lt.u32 	%p56, %r4, 3;
	@%p56 bra 	$L__BB17_101;
	shl.b32 	%r371, %r480, 10;
	add.s32 	%r136, %r6, %r371;
	ld.shared.u32 	%r137, [%r136];
	setp.eq.s32 	%p57, %r137, 0;
	@%p57 bra 	$L__BB17_94;
	cvt.u32.u64 	%r372, %rd5;
	shl.b32 	%r373, %r480, 8;
	add.s32 	%r374, %r373, %r372;
	mul.wide.u32 	%rd62, %r374, 8;
	add.s64 	%rd63, %rd2, %rd62;
	cvt.u64.u32 	%rd64, %r137;
	atom.global.add.u64 	%rd65, [%rd63], %rd64;
$L__BB17_94:
	ld.shared.u32 	%r138, [%r136+1024];
	setp.eq.s32 	%p58, %r138, 0;
	@%p58 bra 	$L__BB17_96;
	cvt.u32.u64 	%r375, %rd5;
	shl.b32 	%r376, %r480, 8;
	add.s32 	%r377, %r376, %r375;
	add.s32 	%r378, %r377, 256;
	mul.wide.u32 	%rd66, %r378, 8;
	add.s64 	%rd67, %rd2, %rd66;
	cvt.u64.u32 	%rd68, %r138;
	atom.global.add.u64 	%rd69, [%rd67], %rd68;
$L__BB17_96:
	ld.shared.u32 	%r139, [%r136+2048];
	setp.eq.s32 	%p59, %r139, 0;
	@%p59 bra 	$L__BB17_98;
	cvt.u32.u64 	%r379, %rd5;
	shl.b32 	%r380, %r480, 8;
	add.s32 	%r381, %r380, %r379;
	add.s32 	%r382, %r381, 512;
	mul.wide.u32 	%rd70, %r382, 8;
	add.s64 	%rd71, %rd2, %rd70;
	cvt.u64.u32 	%rd72, %r139;
	atom.global.add.u64 	%rd73, [%rd71], %rd72;
$L__BB17_98:
	ld.shared.u32 	%r140, [%r136+3072];
	setp.eq.s32 	%p60, %r140, 0;
	@%p60 bra 	$L__BB17_100;
	cvt.u32.u64 	%r383, %rd5;
	shl.b32 	%r384, %r480, 8;
	add.s32 	%r385, %r384, %r383;
	add.s32 	%r386, %r385, 768;
	mul.wide.u32 	%rd74, %r386, 8;
	add.s64 	%rd75, %rd2, %rd74;
	cvt.u64.u32 	%rd76, %r140;
	atom.global.add.u64 	%rd77, [%rd75], %rd76;
$L__BB17_100:
	add.s32 	%r480, %r480, 4;
$L__BB17_101:
	setp.eq.s32 	%p61, %r5, 0;
	@%p61 bra 	$L__BB17_111;
	setp.eq.s32 	%p62, %r135, 0;
	@%p62 bra 	$L__BB17_108;
	shl.b32 	%r387, %r480, 10;
	add.s32 	%r143, %r6, %r387;
	ld.shared.u32 	%r144, [%r143];
	setp.eq.s32 	%p63, %r144, 0;
	@%p63 bra 	$L__BB17_105;
	cvt.u32.u64 	%r388, %rd5;
	shl.b32 	%r389, %r480, 8;
	add.s32 	%r390, %r389, %r388;
	mul.wide.u32 	%rd78, %r390, 8;
	add.s64 	%rd79, %rd2, %rd78;
	cvt.u64.u32 	%rd80, %r144;
	atom.global.add.u64 	%rd81, [%rd79], %rd80;
$L__BB17_105:
	ld.shared.u32 	%r145, [%r143+1024];
	setp.eq.s32 	%p64, %r145, 0;
	@%p64 bra 	$L__BB17_107;
	cvt.u32.u64 	%r391, %rd5;
	shl.b32 	%r392, %r480, 8;
	add.s32 	%r393, %r392, %r391;
	add.s32 	%r394, %r393, 256;
	mul.wide.u32 	%rd82, %r394, 8;
	add.s64 	%rd83, %rd2, %rd82;
	cvt.u64.u32 	%rd84, %r145;
	atom.global.add.u64 	%rd85, [%rd83], %rd84;
$L__BB17_107:
	add.s32 	%r480, %r480, 2;
$L__BB17_108:
	setp.eq.s32 	%p65, %r17, 0;
	@%p65 bra 	$L__BB17_111;
	shl.b32 	%r395, %r480, 10;
	add.s32 	%r396, %r6, %r395;
	ld.shared.u32 	%r148, [%r396];
	setp.eq.s32 	%p66, %r148, 0;
	@%p66 bra 	$L__BB17_111;
	cvt.u32.u64 	%r397, %rd5;
	shl.b32 	%r398, %r480, 8;
	add.s32 	%r399, %r398, %r397;
	mul.wide.u32 	%rd86, %r399, 8;
	add.s64 	%rd87, %rd2, %rd86;
	cvt.u64.u32 	%rd88, %r148;
	atom.global.add.u64 	%rd89, [%rd87], %rd88;
$L__BB17_111:
	cvt.u32.u64 	%r400, %rd5;
	setp.gt.u32 	%p67, %r400, 127;
	@%p67 bra 	$L__BB17_152;
	setp.lt.u32 	%p68, %r1, 7;
	mov.b32 	%r484, 0;
	@%p68 bra 	$L__BB17_131;
	mov.b32 	%r482, 0;
$L__BB17_114:
	.pragma "nounroll";
	shl.b32 	%r404, %r482, 10;
	add.s32 	%r150, %r6, %r404;
	ld.shared.u32 	%r151, [%r150+512];
	setp.eq.s32 	%p69, %r151, 0;
	shl.b32 	%r405, %r482, 8;
	add.s32 	%r406, %r405, %r400;
	mul.wide.u32 	%rd90, %r406, 8;
	add.s64 	%rd15, %rd2, %rd90;
	@%p69 bra 	$L__BB17_116;
	cvt.u64.u32 	%rd91, %r151;
	atom.global.add.u64 	%rd92, [%rd15+1024], %rd91;
$L__BB17_116:
	ld.shared.u32 	%r152, [%r150+1536];
	setp.eq.s32 	%p70, %r152, 0;
	@%p70 bra 	$L__BB17_118;
	cvt.u64.u32 	%rd93, %r152;
	atom.global.add.u64 	%rd94, [%rd15+3072], %rd93;
$L__BB17_118:
	ld.shared.u32 	%r153, [%r150+2560];
	setp.eq.s32 	%p71, %r153, 0;
	@%p71 bra 	$L__BB17_120;
	cvt.u64.u32 	%rd95, %r153;
	atom.global.add.u64 	%rd96, [%rd15+5120], %rd95;
$L__BB17_120:
	ld.shared.u32 	%r154, [%r150+3584];
	setp.eq.s32 	%p72, %r154, 0;
	@%p72 bra 	$L__BB17_122;
	cvt.u64.u32 	%rd97, %r154;
	atom.global.add.u64 	%rd98, [%rd15+7168], %rd97;
$L__BB17_122:
	ld.shared.u32 	%r155, [%r150+4608];
	setp.eq.s32 	%p73, %r155, 0;
	@%p73 bra 	$L__BB17_124;
	cvt.u64.u32 	%rd99, %r155;
	atom.global.add.u64 	%rd100, [%rd15+9216], %rd99;
$L__BB17_124:
	ld.shared.u32 	%r156, [%r150+5632];
	setp.eq.s32 	%p74, %r156, 0;
	@%p74 bra 	$L__BB17_126;
	cvt.u64.u32 	%rd101, %r156;
	atom.global.add.u64 	%rd102, [%rd15+11264], %rd101;
$L__BB17_126:
	ld.shared.u32 	%r157, [%r150+6656];
	setp.eq.s32 	%p75, %r157, 0;
	@%p75 bra 	$L__BB17_128;
	cvt.u64.u32 	%rd103, %r157;
	atom.global.add.u64 	%rd104, [%rd15+13312], %rd103;
$L__BB17_128:
	ld.shared.u32 	%r158, [%r150+7680];
	setp.eq.s32 	%p76, %r158, 0;
	@%p76 bra 	$L__BB17_130;
	cvt.u64.u32 	%rd105, %r158;
	atom.global.add.u64 	%rd106, [%rd15+15360], %rd105;
$L__BB17_130:
	add.s32 	%r482, %r482, 8;
	setp.ne.s32 	%p77, %r482, %r16;
	mov.u32 	%r484, %r16;
	@%p77 bra 	$L__BB17_114;
$L__BB17_131:
	setp.eq.s32 	%p78, %r3, 0;
	@%p78 bra 	$L__BB17_152;
	setp.lt.u32 	%p79, %r4, 3;
	@%p79 bra 	$L__BB17_142;
	shl.b32 	%r407, %r484, 10;
	add.s32 	%r161, %r6, %r407;
	ld.shared.u32 	%r162, [%r161+512];
	setp.eq.s32 	%p80, %r162, 0;
	@%p80 bra 	$L__BB17_135;
	shl.b32 	%r409, %r484, 8;
	add.s32 	%r410, %r409, %r400;
	mul.wide.u32 	%rd107, %r410, 8;
	add.s64 	%rd108, %rd2, %rd107;
	cvt.u64.u32 	%rd109, %r162;
	atom.global.add.u64 	%rd110, [%rd108+1024], %rd109;
$L__BB17_135:
	ld.shared.u32 	%r163, [%r161+1536];
	setp.eq.s32 	%p81, %r163, 0;
	@%p81 bra 	$L__BB17_137;
	shl.b32 	%r412, %r484, 8;
	add.s32 	%r413, %r412, %r400;
	add.s32 	%r414, %r413, 256;
	mul.wide.u32 	%rd111, %r414, 8;
	add.s64 	%rd112, %rd2, %rd111;
	cvt.u64.u32 	%rd113, %r163;
	atom.global.add.u64 	%rd114, [%rd112+1024], %rd113;
$L__BB17_137:
	ld.shared.u32 	%r164, [%r161+2560];
	setp.eq.s32 	%p82, %r164, 0;
	@%p82 bra 	$L__BB17_139;
	shl.b32 	%r416, %r484, 8;
	add.s32 	%r417, %r416, %r400;
	add.s32 	%r418, %r417, 512;
	mul.wide.u32 	%rd115, %r418, 8;
	add.s64 	%rd116, %rd2, %rd115;
	cvt.u64.u32 	%rd117, %r164;
	atom.global.add.u64 	%rd118, [%rd116+1024], %rd117;
$L__BB17_139:
	ld.shared.u32 	%r165, [%r161+3584];
	setp.eq.s32 	%p83, %r165, 0;
	@%p83 bra 	$L__BB17_141;
	shl.b32 	%r420, %r484, 8;
	add.s32 	%r421, %r420, %r400;
	add.s32 	%r422, %r421, 768;
	mul.wide.u32 	%rd119, %r422, 8;
	add.s64 	%rd120, %rd2, %rd119;
	cvt.u64.u32 	%rd121, %r165;
	atom.global.add.u64 	%rd122, [%rd120+1024], %rd121;
$L__BB17_141:
	add.s32 	%r484, %r484, 4;
$L__BB17_142:
	setp.eq.s32 	%p84, %r5, 0;
	@%p84 bra 	$L__BB17_152;
	setp.eq.s32 	%p85, %r135, 0;
	@%p85 bra 	$L__BB17_149;
	shl.b32 	%r423, %r484, 10;
	add.s32 	%r168, %r6, %r423;
	ld.shared.u32 	%r169, [%r168+512];
	setp.eq.s32 	%p86, %r169, 0;
	@%p86 bra 	$L__BB17_146;
	shl.b32 	%r425, %r484, 8;
	add.s32 	%r426, %r425, %r400;
	mul.wide.u32 	%rd123, %r426, 8;
	add.s64 	%rd124, %rd2, %rd123;
	cvt.u64.u32 	%rd125, %r169;
	atom.global.add.u64 	%rd126, [%rd124+1024], %rd125;
$L__BB17_146:
	ld.shared.u32 	%r170, [%r168+1536];
	setp.eq.s32 	%p87, %r170, 0;
	@%p87 bra 	$L__BB17_148;
	shl.b32 	%r428, %r484, 8;
	add.s32 	%r429, %r428, %r400;
	add.s32 	%r430, %r429, 256;
	mul.wide.u32 	%rd127, %r430, 8;
	add.s64 	%rd128, %rd2, %rd127;
	cvt.u64.u32 	%rd129, %r170;
	atom.global.add.u64 	%rd130, [%rd128+1024], %rd129;
$L__BB17_148:
	add.s32 	%r484, %r484, 2;
$L__BB17_149:
	setp.eq.s32 	%p88, %r17, 0;
	@%p88 bra 	$L__BB17_152;
	shl.b32 	%r431, %r484, 10;
	add.s32 	%r432, %r6, %r431;
	ld.shared.u32 	%r173, [%r432+512];
	setp.eq.s32 	%p89, %r173, 0;
	@%p89 bra 	$L__BB17_152;
	shl.b32 	%r434, %r484, 8;
	add.s32 	%r435, %r434, %r400;
	mul.wide.u32 	%rd131, %r435, 8;
	add.s64 	%rd132, %rd2, %rd131;
	cvt.u64.u32 	%rd133, %r173;
	atom.global.add.u64 	%rd134, [%rd132+1024], %rd133;
$L__BB17_152:
	bar.sync 	0;
	add.s64 	%rd135, %rd135, 1;
	setp.ne.s64 	%p90, %rd135, %rd6;
	@%p90 bra 	$L__BB17_2;
$L__BB17_153:
	ret;

}
	// .globl	_ZN3cub18CUB_300001_SM_10006detail10radix_sort33DeviceRadixSortExclusiveSumKernelINS1_5radix10policy_hubIi6float2yE10Policy1000EyEEvPT0_
.visible .entry _ZN3cub18CUB_300001_SM_10006detail10radix_sort33DeviceRadixSortExclusiveSumKernelINS1_5radix10policy_hubIi6float2yE10Policy1000EyEEvPT0_(
	.param .u64 .ptr .align 1 _ZN3cub18CUB_300001_SM_10006detail10radix_sort33DeviceRadixSortExclusiveSumKernelINS1_5radix10policy_hubIi6float2yE10Policy1000EyEEvPT0__param_0
)
{
	.reg .pred 	%p<4>;
	.reg .b32 	%r<28>;
	.reg .b64 	%rd<54>;
	// demoted variable
	.shared .align 16 .b8 _ZZN3cub18CUB_300001_SM_10006detail10radix_sort33DeviceRadixSortExclusiveSumKernelINS1_5radix10policy_hubIi6float2yE10Policy1000EyEEvPT0_E12temp_storage[2336];
	ld.param.u64 	%rd5, [_ZN3cub18CUB_300001_SM_10006detail10radix_sort33DeviceRadixSortExclusiveSumKernelINS1_5radix10policy_hubIi6float2yE10Policy1000EyEEvPT0__param_0];
	cvta.to.global.u64 	%rd6, %rd5;
	mov.u32 	%r3, %ctaid.x;
	shl.b32 	%r4, %r3, 8;
	mov.u32 	%r1, %tid.x;
	setp.gt.u32 	%p1, %r1, 255;
	add.s32 	%r5, %r4, %r1;
	mul.wide.s32 	%rd7, %r5, 8;
	add.s64 	%rd1, %rd6, %rd7;
	@%p1 bra 	$L__BB18_2;
	ld.global.u64 	%rd53, [%rd1];
$L__BB18_2:
	shr.u32 	%r6, %r1, 3;
	add.s32 	%r7, %r6, %r1;
	shl.b32 	%r8, %r7, 3;
	mov.u32 	%r9, _ZZN3cub18CUB_300001_SM_10006detail10radix_sort33DeviceRadixSortExclusiveSumKernelINS1_5radix10policy_hubIi6float2yE10Policy1000EyEEvPT0_E12temp_storage;
	add.s32 	%r10, %r9, %r8;
	add.s32 	%r2, %r10, 16;
	st.shared.u64 	[%r10+16], %rd53;
	bar.sync 	0;
	setp.gt.u32 	%p2, %r1, 31;
	@%p2 bra 	$L__BB18_4;
	mad.lo.s32 	%r27, %r1, 72, %r9;
	ld.shared.u64 	%rd23, [%r27+16];
	ld.shared.u64 	%rd24, [%r27+24];
	ld.shared.u64 	%rd25, [%r27+32];
	ld.shared.u64 	%rd26, [%r27+40];
	ld.shared.u64 	%rd27, [%r27+48];
	ld.shared.u64 	%rd28, [%r27+56];
	ld.shared.u64 	%rd29, [%r27+64];
	ld.shared.u64 	%rd30, [%r27+72];
	add.s64 	%rd31, %rd24, %rd23;
	add.s64 	%rd32, %rd31, %rd25;
	add.s64 	%rd33, %rd32, %rd26;
	add.s64 	%rd34, %rd33, %rd27;
	add.s64 	%rd35, %rd34, %rd28;
	add.s64 	%rd36, %rd35, %rd29;
	add.s64 	%rd10, %rd36, %rd30;
	mov.b32 	%r11, 1;
	mov.b32 	%r24, 0;
	mov.b32 	%r25, -1;
	// begin inline asm
	{  .reg .u64 r0;  .reg .u32 lo;  .reg .u32 hi;  .reg .pred p;  mov.b64 {lo, hi}, %rd10;  shfl.sync.up.b32 lo|p, lo, %r11, %r24, %r25;  shfl.sync.up.b32 hi|p, hi, %r11, %r24, %r25;  mov.b64 r0, {lo, hi};  @p add.u64 r0, r0, %rd10;  mov.u64 %rd8, r0;}
	// end inline asm
	mov.b32 	%r14, 2;
	// begin inline asm
	{  .reg .u64 r0;  .reg .u32 lo;  .reg .u32 hi;  .reg .pred p;  mov.b64 {lo, hi}, %rd8;  shfl.sync.up.b32 lo|p, lo, %r14, %r24, %r25;  shfl.sync.up.b32 hi|p, hi, %r14, %r24, %r25;  mov.b64 r0, {lo, hi};  @p add.u64 r0, r0, %rd8;  mov.u64 %rd11, r0;}
	// end inline asm
	mov.b32 	%r17, 4;
	// begin inline asm
	{  .reg .u64 r0;  .reg .u32 lo;  .reg .u32 hi;  .reg .pred p;  mov.b64 {lo, hi}, %rd11;  shfl.sync.up.b32 lo|p, lo, %r17, %r24, %r25;  shfl.sync.up.b32 hi|p, hi, %r17, %r24, %r25;  mov.b64 r0, {lo, hi};  @p add.u64 r0, r0, %rd11;  mov.u64 %rd14, r0;}
	// end inline asm
	mov.b32 	%r20, 8;
	// begin inline asm
	{  .reg .u64 r0;  .reg .u32 lo;  .reg .u32 hi;  .reg .pred p;  mov.b64 {lo, hi}, %rd14;  shfl.sync.up.b32 lo|p, lo, %r20, %r24, %r25;  shfl.sync.up.b32 hi|p, hi, %r20, %r24, %r25;  mov.b64 r0, {lo, hi};  @p add.u64 r0, r0, %rd14;  mov.u64 %rd17, r0;}
	// end inline asm
	mov.b32 	%r23, 16;
	// begin inline asm
	{  .reg .u64 r0;  .reg .u32 lo;  .reg .u32 hi;  .reg .pred p;  mov.b64 {lo, hi}, %rd17;  shfl.sync.up.b32 lo|p, lo, %r23, %r24, %r25;  shfl.sync.up.b32 hi|p, hi, %r23, %r24, %r25;  mov.b64 r0, {lo, hi};  @p add.u64 r0, r0, %rd17;  mov.u64 %rd20, r0;}
	// end inline asm
	sub.s64 	%rd37, %rd20, %rd10;
	ld.shared.u64 	%rd38, [%r27+16];
	ld.shared.u64 	%rd39, [%r27+24];
	ld.shared.u64 	%rd40, [%r27+32];
	ld.shared.u64 	%rd41, [%r27+40];
	ld.shared.u64 	%rd42, [%r27+48];
	ld.shared.u64 	%rd43, [%r27+56];
	ld.shared.u64 	%rd44, [%r27+64];
	add.s64 	%rd45, %rd38, %rd37;
	add.s64 	%rd46, %rd39, %rd45;
	add.s64 	%rd47, %rd40, %rd46;
	add.s64 	%rd48, %rd41, %rd47;
	add.s64 	%rd49, %rd42, %rd48;
	add.s64 	%rd50, %rd43, %rd49;
	add.s64 	%rd51, %rd44, %rd50;
	st.shared.u64 	[%r27+16], %rd37;
	st.shared.u64 	[%r27+24], %rd45;
	st.shared.u64 	[%r27+32], %rd46;
	st.shared.u64 	[%r27+40], %rd47;
	st.shared.u64 	[%r27+48], %rd48;
	st.shared.u64 	[%r27+56], %rd49;
	st.shared.u64 	[%r27+64], %rd50;
	st.shared.u64 	[%r27+72], %rd51;
$L__BB18_4:
	setp.gt.u32 	%p3, %r1, 255;
	bar.sync 	0;
	@%p3 bra 	$L__BB18_6;
	ld.shared.u64 	%rd52, [%r2];
	st.global.u64 	[%rd1], %rd52;
$L__BB18_6:
	ret;

}
	// .globl	_ZN3cub18CUB_300001_SM_10006detail10radix_sort29DeviceRadixSortOnesweepKernelINS1_5radix10policy_hubIi6float2yE10Policy1000ELNS0_9SortOrderE0EiS6_yiiNS1_21identity_decomposer_tEEEvPT5_SC_PT3_PKSD_PT1_PKSH_PT2_PKSL_T4_iiT6_
.visible .entry _ZN3cub18CUB_300001_SM_10006detail10radix_sort29DeviceRadixSortOnesweepKernelINS1_5radix10policy_hubIi6float2yE10Policy1000ELNS0_9SortOrderE0EiS6_yiiNS1_21identity_decomposer_tEEEvPT5_SC_PT3_PKSD_PT1_PKSH_PT2_PKSL_T4_iiT6_(
	.param .u64 .ptr .align 1 _ZN3cub18CUB_300001_SM_10006detail10radix_sort29DeviceRadixSortOnesweepKernelINS1_5radix10policy_hubIi6float2yE10Policy1000ELNS0_9SortOrderE0EiS6_yiiNS1_21identity_decomposer_tEEEvPT5_SC_PT3_PKSD_PT1_PKSH_PT2_PKSL_T4_iiT6__param_0,
	.param .u64 .ptr .align 1 _ZN3cub18CUB_300001_SM_10006detail10radix_sort29DeviceRadixSortOnesweepKernelINS1_5radix10policy_hubIi6float2yE10Policy1000ELNS0_9SortOrderE0EiS6_yiiNS1_21identity_decomposer_tEEEvPT5_SC_PT3_PKSD_PT1_PKSH_PT2_PKSL_T4_iiT6__param_1,
	.param .u64 .ptr .align 1 _ZN3cub18CUB_300001_SM_10006detail10radix_sort29DeviceRadixSortOnesweepKernelINS1_5radix10policy_hubIi6float2yE10Policy1000ELNS0_9SortOrderE0EiS6_yiiNS1_21identity_decomposer_tEEEvPT5_SC_PT3_PKSD_PT1_PKSH_PT2_PKSL_T4_iiT6__param_2,
	.param .u64 .ptr .align 1 _ZN3cub18CUB_300001_SM_10006detail10radix_sort29DeviceRadixSortOnesweepKernelINS1_5radix10policy_hubIi6float2yE10Policy1000ELNS0_9SortOrderE0EiS6_yiiNS1_21identity_decomposer_tEEEvPT5_SC_PT3_PKSD_PT1_PKSH_PT2_PKSL_T4_iiT6__param_3,
	.param .u64 .ptr .align 1 _ZN3cub18CUB_300001_SM_10006detail10radix_sort29DeviceRadixSortOnesweepKernelINS1_5radix10policy_hubIi6float2yE10Policy1000ELNS0_9SortOrderE0EiS6_yiiNS1_21identity_decomposer_tEEEvPT5_SC_PT3_PKSD_PT1_PKSH_PT2_PKSL_T4_iiT6__param_4,
	.param .u64 .ptr .align 1 _ZN3cub18CUB_300001_SM_10006detail10radix_sort29DeviceRadixSortOnesweepKernelINS1_5radix10policy_hubIi6float2yE10Policy1000ELNS0_9SortOrderE0EiS6_yiiNS1_21identity_decomposer_tEEEvPT5_SC_PT3_PKSD_PT1_PKSH_PT2_PKSL_T4_iiT6__param_5,
	.param .u64 .ptr .align 1 _ZN3cub18CUB_300001_SM_10006detail10radix_sort29DeviceRadixSortOnesweepKernelINS1_5radix10policy_hubIi6float2yE10Policy1000ELNS0_9SortOrderE0EiS6_yiiNS1_21identity_decomposer_tEEEvPT5_SC_PT3_PKSD_PT1_PKSH_PT2_PKSL_T4_iiT6__param_6,
	.param .u64 .ptr .align 1 _ZN3cub18CUB_300001_SM_10006detail10radix_sort29DeviceRadixSortOnesweepKernelINS1_5radix10policy_hubIi6float2yE10Policy1000ELNS0_9SortOrderE0EiS6_yiiNS1_21identity_decomposer_tEEEvPT5_SC_PT3_PKSD_PT1_PKSH_PT2_PKSL_T4_iiT6__param_7,
	.param .u32 _ZN3cub18CUB_300001_SM_10006detail10radix_sort29DeviceRadixSortOnesweepKernelINS1_5radix10policy_hubIi6float2yE10Policy1000ELNS0_9SortOrderE0EiS6_yiiNS1_21identity_decomposer_tEEEvPT5_SC_PT3_PKSD_PT1_PKSH_PT2_PKSL_T4_iiT6__param_8,
	.param .u32 _ZN3cub18CUB_300001_SM_10006detail10radix_sort29DeviceRadixSortOnesweepKernelINS1_5radix10policy_hubIi6float2yE10Policy1000ELNS0_9SortOrderE0EiS6_yiiNS1_21identity_decomposer_tEEEvPT5_SC_PT3_PKSD_PT1_PKSH_PT2_PKSL_T4_iiT6__param_9,
	.param .u32 _ZN3cub18CUB_300001_SM_10006detail10radix_sort29DeviceRadixSortOnesweepKernelINS1_5radix10policy_hubIi6float2yE10Policy1000ELNS0_9SortOrderE0EiS6_yiiNS1_21identity_decomposer_tEEEvPT5_SC_PT3_PKSD_PT1_PKSH_PT2_PKSL_T4_iiT6__param_10,
	.param .align 1 .b8 _ZN3cub18CUB_300001_SM_10006detail10radix_sort29DeviceRadixSortOnesweepKernelINS1_5radix10policy_hubIi6float2yE10Policy1000ELNS0_9SortOrderE0EiS6_yiiNS1_21identity_decomposer_tEEEvPT5_SC_PT3_PKSD_PT1_PKSH_PT2_PKSL_T4_iiT6__param_11[1]
)
.maxntid 384
{
	.reg .pred 	%p<177>;
	.reg .b32 	%r<1649>;
	.reg .b32 	%f<413>;
	.reg .b64 	%rd<303>;
	// demoted variable
	.shared .align 16 .b8 _ZZN3cub18CUB_300001_SM_10006detail10radix_sort29DeviceRadixSortOnesweepKernelINS1_5radix10policy_hubIi6float2yE10Policy1000ELNS0_9SortOrderE0EiS6_yiiNS1_21identity_decomposer_tEEEvPT5_SC_PT3_PKSD_PT1_PKSH_PT2_PKSL_T4_iiT6_E1s[45056];
	ld.param.u64 	%rd44, [_ZN3cub18CUB_300001_SM_10006detail10radix_sort29DeviceRadixSortOnesweepKernelINS1_5radix10policy_hubIi6float2yE10Policy1000ELNS0_9SortOrderE0EiS6_yiiNS1_21identity_decomposer_tEEEvPT5_SC_PT3_PKSD_PT1_PKSH_PT2_PKSL_T4_iiT6__param_0];
	ld.param.u64 	%rd40, [_ZN3cub18CUB_300001_SM_10006detail10radix_sort29DeviceRadixSortOnesweepKernelINS1_5radix10policy_hubIi6float2yE10Policy1000ELNS0_9SortOrderE0EiS6_yiiNS1_21identity_decomposer_tEEEvPT5_SC_PT3_PKSD_PT1_PKSH_PT2_PKSL_T4_iiT6__param_1];
	ld.param.u64 	%rd41, [_ZN3cub18CUB_300001_SM_10006detail10radix_sort29DeviceRadixSortOnesweepKernelINS1_5radix10policy_hubIi6float2yE10Policy1000ELNS0_9SortOrderE0EiS6_yiiNS1_21identity_decomposer_tEEEvPT5_SC_PT3_PKSD_PT1_PKSH_PT2_PKSL_T4_iiT6__param_2];
	ld.param.u64 	%rd42, [_ZN3cub18CUB_300001_SM_10006detail10radix_sort29DeviceRadixSortOnesweepKernelINS1_5radix10policy_hubIi6float2yE10Policy1000ELNS0_9SortOrderE0EiS6_yiiNS1_21identity_decomposer_tEEEvPT5_SC_PT3_PKSD_PT1_PKSH_PT2_PKSL_T4_iiT6__param_3];
	ld.param.u64 	%rd45, [_ZN3cub18CUB_300001_SM_10006detail10radix_sort29DeviceRadixSortOnesweepKernelINS1_5radix10policy_hubIi6float2yE10Policy1000ELNS0_9SortOrderE0EiS6_yiiNS1_21identity_decomposer_tEEEvPT5_SC_PT3_PKSD_PT1_PKSH_PT2_PKSL_T4_iiT6__param_4];
	ld.param.u64 	%rd46, [_ZN3cub18CUB_300001_SM_10006detail10radix_sort29DeviceRadixSortOnesweepKernelINS1_5radix10policy_hubIi6float2yE10Policy1000ELNS0_9SortOrderE0EiS6_yiiNS1_21identity_decomposer_tEEEvPT5_SC_PT3_PKSD_PT1_PKSH_PT2_PKSL_T4_iiT6__param_5];
	ld.param.u64 	%rd47, [_ZN3cub18CUB_300001_SM_10006detail10radix_sort29DeviceRadixSortOnesweepKernelINS1_5radix10policy_hubIi6float2yE10Policy1000ELNS0_9SortOrderE0EiS6_yiiNS1_21identity_decomposer_tEEEvPT5_SC_PT3_PKSD_PT1_PKSH_PT2_PKSL_T4_iiT6__param_6];
	ld.param.u64 	%rd43, [_ZN3cub18CUB_300001_SM_10006detail10radix_sort29DeviceRadixSortOnesweepKernelINS1_5radix10policy_hubIi6float2yE10Policy1000ELNS0_9SortOrderE0EiS6_yiiNS1_21identity_decomposer_tEEEvPT5_SC_PT3_PKSD_PT1_PKSH_PT2_PKSL_T4_iiT6__param_7];
	ld.param.u32 	%r256, [_ZN3cub18CUB_300001_SM_10006detail10radix_sort29DeviceRadixSortOnesweepKernelINS1_5radix10policy_hubIi6float2yE10Policy1000ELNS0_9SortOrderE0EiS6_yiiNS1_21identity_decomposer_tEEEvPT5_SC_PT3_PKSD_PT1_PKSH_PT2_PKSL_T4_iiT6__param_8];
	ld.param.u32 	%r257, [_ZN3cub18CUB_300001_SM_10006detail10radix_sort29DeviceRadixSortOnesweepKernelINS1_5radix10policy_hubIi6float2yE10Policy1000ELNS0_9SortOrderE0EiS6_yiiNS1_21identity_decomposer_tEEEvPT5_SC_PT3_PKSD_PT1_PKSH_PT2_PKSL_T4_iiT6__param_9];
	ld.param.u32 	%r258, [_ZN3cub18CUB_300001_SM_10006detail10radix_sort29DeviceRadixSortOnesweepKernelINS1_5radix10policy_hubIi6float2yE10Policy1000ELNS0_9SortOrderE0EiS6_yiiNS1_21identity_decomposer_tEEEvPT5_SC_PT3_PKSD_PT1_PKSH_PT2_PKSL_T4_iiT6__param_10];
	cvta.to.global.u64 	%rd1, %rd47;
	cvta.to.global.u64 	%rd2, %rd45;
	cvta.to.global.u64 	%rd3, %rd44;
	cvta.to.global.u64 	%rd4, %rd46;
	mov.u32 	%r1, %tid.x;
	shr.u32 	%r2, %r1, 5;
	// begin inline asm
	mov.u32 %r259, %laneid;
	// end inline asm
	setp.ne.s32 	%p1, %r1, 0;
	@%p1 bra 	$L__BB19_2;
	cvta.to.global.u64 	%rd48, %rd40;
	atom.global.add.u32 	%r260, [%rd48], 1;
	st.shared.u32 	[_ZZN3cub18CUB_300001_SM_10006detail10radix_sort29DeviceRadixSortOnesweepKernelINS1_5radix10policy_hubIi6float2yE10Policy1000ELNS0_9SortOrderE0EiS6_yiiNS1_21identity_decomposer_tEEEvPT5_SC_PT3_PKSD_PT1_PKSH_PT2_PKSL_T4_iiT6_E1s+43008], %r260;
$L__BB19_2:
	bar.sync 	0;
	ld.shared.u32 	%r4, [_ZZN3cub18CUB_300001_SM_10006detail10radix_sort29DeviceRadixSortOnesweepKernelINS1_5radix10policy_hubIi6float2yE10Policy1000ELNS0_9SortOrderE0EiS6_yiiNS1_21identity_decomposer_tEEEvPT5_SC_PT3_PKSD_PT1_PKSH_PT2_PKSL_T4_iiT6_E1s+43008];
	mul.lo.s32 	%r261, %r4, 5376;
	add.s32 	%r5, %r261, 5376;
	setp.gt.s32 	%p2, %r5, %r256;
	cvt.s64.s32 	%rd5, %r261;
	@%p2 bra 	$L__BB19_4;
	and.b32  	%r262, %r1, 31;
	and.b32  	%r263, %r1, 992;
	mul.lo.s32 	%r264, %r263, 14;
	or.b32  	%r265, %r264, %r262;
	cvt.u64.u32 	%rd49, %r265;
	add.s64 	%rd50, %rd49, %rd5;
	shl.b64 	%rd51, %rd50, 2;
	add.s64 	%rd52, %rd4, %rd51;
	ld.global.u32 	%r1603, [%rd52];
	ld.global.u32 	%r1602, [%rd52+128];
	ld.global.u32 	%r1601, [%rd52+256];
	ld.global.u32 	%r1600, [%rd52+384];
	ld.global.u32 	%r1599, [%rd52+512];
	ld.global.u32 	%r1598, [%rd52+640];
	ld.global.u32 	%r1597, [%rd52+768];
	ld.global.u32 	%r1596, [%rd52+896];
	ld.global.u32 	%r1595, [%rd52+1024];
	ld.global.u32 	%r1594, [%rd52+1152];
	ld.global.u32 	%r1593, [%rd52+1280];
	ld.global.u32 	%r1592, [%rd52+1408];
	ld.global.u32 	%r1591, [%rd52+1536];
	ld.global.u32 	%r1590, [%rd52+1664];
	bra.uni 	$L__BB19_32;
$L__BB19_4:
	cvt.u32.u64 	%r267, %rd5;
	sub.s32 	%r20, %r256, %r267;
	and.b32  	%r268, %r1, 31;
	and.b32  	%r269, %r1, 992;
	mul.lo.s32 	%r270, %r269, 14;
	or.b32  	%r21, %r270, %r268;
	setp.ge.s32 	%p3, %r21, %r20;
	cvt.u64.u32 	%rd53, %r21;
	add.s64 	%rd54, %rd53, %rd5;
	shl.b64 	%rd55, %rd54, 2;
	add.s64 	%rd6, %rd4, %rd55;
	mov.b32 	%r1603, 2147483647;
	@%p3 bra 	$L__BB19_6;
	ld.global.u32 	%r1603, [%rd6];
$L__BB19_6:
	add.s32 	%r272, %r21, 32;
	setp.ge.s32 	%p4, %r272, %r20;
	mov.b32 	%r1602, 2147483647;
	@%p4 bra 	$L__BB19_8;
	ld.global.u32 	%r1602, [%rd6+128];
$L__BB19_8:
	add.s32 	%r274, %r21, 64;
	setp.ge.s32 	%p5, %r274, %r20;
	mov.b32 	%r1601, 2147483647;
	@%p5 bra 	$L__BB19_10;
	ld.global.u32 	%r1601, [%rd6+256];
$L__BB19_10:
	add.s32 	%r276, %r21, 96;
	setp.ge.s32 	%p6, %r276, %r20;
	mov.b32 	%r1600, 2147483647;
	@%p6 bra 	$L__BB19_12;
	ld.global.u32 	%r1600, [%rd6+384];
$L__BB19_12:
	add.s32 	%r278, %r21, 128;
	setp.ge.s32 	%p7, %r278, %r20;
	mov.b32 	%r1599, 2147483647;
	@%p7 bra 	$L__BB19_14;
	ld.global.u32 	%r1599, [%rd6+512];
$L__BB19_14:
	add.s32 	%r280, %r21, 160;
	setp.ge.s32 	%p8, %r280, %r20;
	mov.b32 	%r1598, 2147483647;
	@%p8 bra 	$L__BB19_16;
	ld.global.u32 	%r1598, [%rd6+640];
$L__BB19_16:
	add.s32 	%r282, %r21, 192;
	setp.ge.s32 	%p9, %r282, %r20;
	mov.b32 	%r1597, 2147483647;
	@%p9 bra 	$L__BB19_18;
	ld.global.u32 	%r1597, [%rd6+768];
$L__BB19_18:
	add.s32 	%r284, %r21, 224;
	setp.ge.s32 	%p10, %r284, %r20;
	mov.b32 	%r1596, 2147483647;
	@%p10 bra 	$L__BB19_20;
	ld.global.u32 	%r1596, [%rd6+896];
$L__BB19_20:
	add.s32 	%r286, %r21, 256;
	setp.ge.s32 	%p11, %r286, %r20;
	mov.b32 	%r1595, 2147483647;
	@%p11 bra 	$L__BB19_22;
	ld.global.u32 	%r1595, [%rd6+1024];
$L__BB19_22:
	add.s32 	%r288, %r21, 288;
	setp.ge.s32 	%p12, %r288, %r20;
	mov.b32 	%r1594, 2147483647;
	@%p12 bra 	$L__BB19_24;
	ld.global.u32 	%r1594, [%rd6+1152];
$L__BB19_24:
	add.s32 	%r290, %r21, 320;
	setp.ge.s32 	%p13, %r290, %r20;
	mov.b32 	%r1593, 2147483647;
	@%p13 bra 	$L__BB19_26;
	ld.global.u32 	%r1593, [%rd6+1280];
$L__BB19_26:
	add.s32 	%r292, %r21, 352;
	setp.ge.s32 	%p14, %r292, %r20;
	mov.b32 	%r1592, 2147483647;
	@%p14 bra 	$L__BB19_28;
	ld.global.u32 	%r1592, [%rd6+1408];
$L__BB19_28:
	add.s32 	%r294, %r21, 384;
	setp.ge.s32 	%p15, %r294, %r20;
	mov.b32 	%r1591, 2147483647;
	@%p15 bra 	$L__BB19_30;
	ld.global.u32 	%r1591, [%rd6+1536];
$L__BB19_30:
	add.s32 	%r296, %r21, 416;
	setp.ge.s32 	%p16, %r296, %r20;
	mov.b32 	%r1590, 2147483647;
	@%p16 bra 	$L__BB19_32;
	ld.global.u32 	%r1590, [%rd6+1664];
$L__BB19_32:
	xor.b32  	%r1630, %r1603, -2147483648;
	xor.b32  	%r1629, %r1602, -2147483648;
	xor.b32  	%r1628, %r1601, -2147483648;
	xor.b32  	%r1627, %r1600, -2147483648;
	xor.b32  	%r1626, %r1599, -2147483648;
	xor.b32  	%r1625, %r1598, -2147483648;
	xor.b32  	%r1624, %r1597, -2147483648;
	xor.b32  	%r1623, %r1596, -2147483648;
	xor.b32  	%r1622, %r1595, -2147483648;
	xor.b32  	%r1621, %r1594, -2147483648;
	xor.b32  	%r1620, %r1593, -2147483648;
	xor.b32  	%r1619, %r1592, -2147483648;
	xor.b32  	%r1618, %r1591, -2147483648;
	xor.b32  	%r1617, %r1590, -2147483648;
	mov.b32 	%r297, -1;
	shl.b32 	%r298, %r297, %r258;
	not.b32 	%r77, %r298;
	shl.b32 	%r299, %r2, 10;
	mov.u32 	%r300, _ZZN3cub18CUB_300001_SM_10006detail10radix_sort29DeviceRadixSortOnesweepKernelINS1_5radix10policy_hubIi6float2yE10Policy1000ELNS0_9SortOrderE0EiS6_yiiNS1_21identity_decomposer_tEEEvPT5_SC_PT3_PKSD_PT1_PKSH_PT2_PKSL_T4_iiT6_E1s;
	add.s32 	%r78, %r300, %r299;
	setp.gt.s32 	%p17, %r259, 255;
	@%p17 bra 	$L__BB19_45;
	max.s32 	%r301, %r259, 224;
	sub.s32 	%r302, %r301, %r259;
	add.s32 	%r303, %r302, 31;
	shr.u32 	%r304, %r303, 5;
	add.s32 	%r79, %r304, 1;
	and.b32  	%r80, %r79, 15;
	setp.lt.u32 	%p18, %r303, 480;
	mov.u32 	%r1607, %r259;
	@%p18 bra 	$L__BB19_36;
	and.b32  	%r305, %r79, 268435440;
	neg.s32 	%r1605, %r305;
	shl.b32 	%r307, %r259, 2;
	add.s32 	%r308, %r299, %r307;
	mov.u32 	%r309, _ZZN3cub18CUB_300001_SM_10006detail10radix_sort29DeviceRadixSortOnesweepKernelINS1_5radix10policy_hubIi6float2yE10Policy1000ELNS0_9SortOrderE0EiS6_yiiNS1_21identity_decomposer_tEEEvPT5_SC_PT3_PKSD_PT1_PKSH_PT2_PKSL_T4_iiT6_E1s;
	add.s32 	%r310, %r308, %r309;
	add.s32 	%r1604, %r310, 1024;
	mov.u32 	%r1607, %r259;
$L__BB19_35:
	.pragma "nounroll";
	mov.b32 	%r311, 0;
	st.shared.u32 	[%r1604+-1024], %r311;
	st.shared.u32 	[%r1604+-896], %r311;
	st.shared.u32 	[%r1604+-768], %r311;
	st.shared.u32 	[%r1604+-640], %r311;
	st.shared.u32 	[%r1604+-512], %r311;
	st.shared.u32 	[%r1604+-384], %r311;
	st.shared.u32 	[%r1604+-256], %r311;
	st.shared.u32 	[%r1604+-128], %r311;
	st.shared.u32 	[%r1604], %r311;
	st.shared.u32 	[%r1604+128], %r311;
	st.shared.u32 	[%r1604+256], %r311;
	st.shared.u32 	[%r1604+384], %r311;
	st.shared.u32 	[%r1604+512], %r311;
	st.shared.u32 	[%r1604+640], %r311;
	st.shared.u32 	[%r1604+768], %r311;
	st.shared.u32 	[%r1604+896], %r311;
	add.s32 	%r1607, %r1607, 512;
	add.s32 	%r1605, %r1605, 16;
	add.s32 	%r1604, %r1604, 2048;
	setp.ne.s32 	%p19, %r1605, 0;
	@%p19 bra 	$L__BB19_35;
$L__BB19_36:
	setp.eq.s32 	%p20, %r80, 0;
	@%p20 bra 	$L__BB19_45;
	and.b32  	%r90, %r79, 7;
	setp.lt.u32 	%p21, %r80, 8;
	@%p21 bra 	$L__BB19_39;
	shl.b32 	%r312, %r1607, 2;
	add.s32 	%r313, %r78, %r312;
	mov.b32 	%r314, 0;
	st.shared.u32 	[%r313], %r314;
	st.shared.u32 	[%r313+128], %r314;
	st.shared.u32 	[%r313+256], %r314;
	st.shared.u32 	[%r313+384], %r314;
	st.shared.u32 	[%r313+512], %r314;
	st.shared.u32 	[%r313+640], %r314;
	st.shared.u32 	[%r313+768], %r314;
	st.shared.u32 	[%r313+896], %r314;
	add.s32 	%r1607, %r1607, 256;
$L__BB19_39:
	setp.eq.s32 	%p22, %r90, 0;
	@%p22 bra 	$L__BB19_45;
	and.b32  	%r93, %r79, 3;
	setp.lt.u32 	%p23, %r90, 4;
	@%p23 bra 	$L__BB19_42;
	shl.b32 	%r315, %r1607, 2;
	add.s32 	%r316, %r78, %r315;
	mov.b32 	%r317, 0;
	st.shared.u32 	[%r316], %r317;
	st.shared.u32 	[%r316+128], %r317;
	st.shared.u32 	[%r316+256], %r317;
	st.shared.u32 	[%r316+384], %r317;
	add.s32 	%r1607, %r1607, 128;
$L__BB19_42:
	setp.eq.s32 	%p24, %r93, 0;
	@%p24 bra 	$L__BB19_45;
	shl.b32 	%r319, %r1607, 2;
	add.s32 	%r320, %r299, %r319;
	mov.u32 	%r321, _ZZN3cub18CUB_300001_SM_10006detail10radix_sort29DeviceRadixSortOnesweepKernelINS1_5radix10policy_hubIi6float2yE10Policy1000ELNS0_9SortOrderE0EiS6_yiiNS1_21identity_decomposer_tEEEvPT5_SC_PT3_PKSD_PT1_PKSH_PT2_PKSL_T4_iiT6_E1s;
	add.s32 	%r1611, %r321, %r320;
	neg.s32 	%r1610, %r93;
$L__BB19_44:
	.pragma "nounroll";
	mov.b32 	%r322, 0;
	st.shared.u32 	[%r1611], %r322;
	add.s32 	%r1611, %r1611, 128;
	add.s32 	%r1610, %r1610, 1;
	setp.ne.s32 	%p25, %r1610, 0;
	@%p25 bra 	$L__BB19_44;
$L__BB19_45:
	bar.warp.sync 	-1;
	shr.u32 	%r324, %r1630, %r257;
	and.b32  	%r102, %r324, %r77;
	shl.b32 	%r325, %r102, 2;
	add.s32 	%r326, %r78, %r325;
	atom.shared.add.u32 	%r327, [%r326], 1;
	shr.u32 	%r328, %r1629, %r257;
	and.b32  	%r329, %r328, %r77;
	shl.b32 	%r330, %r329, 2;
	add.s32 	%r331, %r78, %r330;
	atom.shared.add.u32 	%r332, [%r331], 1;
	shr.u32 	%r333, %r1628, %r257;
	and.b32  	%r334, %r333, %r77;
	shl.b32 	%r335, %r334, 2;
	add.s32 	%r336, %r78, %r335;
	atom.shared.add.u32 	%r337, [%r336], 1;
	shr.u32 	%r338, %r1627, %r257;
	and.b32  	%r339, %r338, %r77;
	shl.b32 	%r340, %r339, 2;
	add.s32 	%r341, %r78, %r340;
	atom.shared.add.u32 	%r342, [%r341], 1;
	shr.u32 	%r343, %r1626, %r257;
	and.b32  	%r344, %r343, %r77;
	shl.b32 	%r345, %r344, 2;
	add.s32 	%r346, %r78, %r345;
	atom.shared.add.u32 	%r347, [%r346], 1;
	shr.u32 	%r348, %r1625, %r257;
	and.b32  	%r349, %r348, %r77;
	shl.b32 	%r350, %r349, 2;
	add.s32 	%r351, %r78, %r350;
	atom.shared.add.u32 	%r352, [%r351], 1;
	shr.u32 	%r353, %r1624, %r257;
	and.b32  	%r354, %r353, %r77;
	shl.b32 	%r355, %r354, 2;
	add.s32 	%r356, %r78, %r355;
	atom.shared.add.u32 	%r357, [%r356], 1;
	shr.u32 	%r358, %r1623, %r257;
	and.b32  	%r359, %r358, %r77;
	shl.b32 	%r360, %r359, 2;
	add.s32 	%r361, %r78, %r360;
	atom.shared.add.u32 	%r362, [%r361], 1;
	shr.u32 	%r363, %r1622, %r257;
	and.b32  	%r364, %r363, %r77;
	shl.b32 	%r365, %r364, 2;
	add.s32 	%r366, %r78, %r365;
	atom.shared.add.u32 	%r367, [%r366], 1;
	shr.u32 	%r368, %r1621, %r257;
	and.b32  	%r369, %r368, %r77;
	shl.b32 	%r370, %r369, 2;
	add.s32 	%r371, %r78, %r370;
	atom.shared.add.u32 	%r372, [%r371], 1;
	shr.u32 	%r373, %r1620, %r257;
	and.b32  	%r374, %r373, %r77;
	shl.b32 	%r375, %r374, 2;
	add.s32 	%r376, %r78, %r375;
	atom.shared.add.u32 	%r377, [%r376], 1;
	shr.u32 	%r378, %r1619, %r257;
	and.b32  	%r379, %r378, %r77;
	shl.b32 	%r380, %r379, 2;
	add.s32 	%r381, %r78, %r380;
	atom.shared.add.u32 	%r382, [%r381], 1;
	shr.u32 	%r383, %r1618, %r257;
	and.b32  	%r384, %r383, %r77;
	shl.b32 	%r385, %r384, 2;
	add.s32 	%r386, %r78, %r385;
	atom.shared.add.u32 	%r387, [%r386], 1;
	shr.u32 	%r388, %r1617, %r257;
	and.b32  	%r389, %r388, %r77;
	shl.b32 	%r390, %r389, 2;
	add.s32 	%r391, %r78, %r390;
	atom.shared.add.u32 	%r392, [%r391], 1;
	bar.sync 	0;
	setp.gt.u32 	%p26, %r1, 255;
	shl.b32 	%r393, %r1, 2;
	mov.u32 	%r394, _ZZN3cub18CUB_300001_SM_10006detail10radix_sort29DeviceRadixSortOnesweepKernelINS1_5radix10policy_hubIi6float2yE10Policy1000ELNS0_9SortOrderE0EiS6_yiiNS1_21identity_decomposer_tEEEvPT5_SC_PT3_PKSD_PT1_PKSH_PT2_PKSL_T4_iiT6_E1s;
	add.s32 	%r103, %r394, %r393;
	mov.b32 	%r1612, 0;
	@%p26 bra 	$L__BB19_47;
	ld.shared.u32 	%r395, [%r103];
	mov.b32 	%r396, 0;
	st.shared.u32 	[%r103], %r396;
	ld.shared.u32 	%r397, [%r103+1024];
	st.shared.u32 	[%r103+1024], %r395;
	add.s32 	%r398, %r397, %r395;
	ld.shared.u32 	%r399, [%r103+2048];
	st.shared.u32 	[%r103+2048], %r398;
	add.s32 	%r400, %r399, %r398;
	ld.shared.u32 	%r401, [%r103+3072];
	st.shared.u32 	[%r103+3072], %r400;
	add.s32 	%r402, %r401, %r400;
	ld.shared.u32 	%r403, [%r103+4096];
	st.shared.u32 	[%r103+4096], %r402;
	add.s32 	%r404, %r403, %r402;
	ld.shared.u32 	%r405, [%r103+5120];
	st.shared.u32 	[%r103+5120], %r404;
	add.s32 	%r406, %r405, %r404;
	ld.shared.u32 	%r407, [%r103+6144];
	st.shared.u32 	[%r103+6144], %r406;
	add.s32 	%r408, %r407, %r406;
	ld.shared.u32 	%r409, [%r103+7168];
	st.shared.u32 	[%r103+7168], %r408;
	add.s32 	%r410, %r409, %r408;
	ld.shared.u32 	%r411, [%r103+8192];
	st.shared.u32 	[%r103+8192], %r410;
	add.s32 	%r412, %r411, %r410;
	ld.shared.u32 	%r413, [%r103+9216];
	st.shared.u32 	[%r103+9216], %r412;
	add.s32 	%r414, %r413, %r412;
	ld.shared.u32 	%r415, [%r103+10240];
	st.shared.u32 	[%r103+10240], %r414;
	add.s32 	%r416, %r415, %r414;
	ld.shared.u32 	%r417, [%r103+11264];
	st.shared.u32 	[%r103+11264], %r416;
	add.s32 	%r1612, %r417, %r416;
$L__BB19_47:
	shl.b32 	%r418, %r4, 8;
	add.s32 	%r419, %r418, %r1;
	mul.wide.s32 	%rd56, %r419, 4;
	add.s64 	%rd7, %rd3, %rd56;
	@%p26 bra 	$L__BB19_49;
	or.b32  	%r420, %r1612, 1073741824;
	st.volatile.global.u32 	[%rd7], %r420;
$L__BB19_49:
	setp.lt.u32 	%p28, %r1, 256;
	setp.eq.s32 	%p29, %r1612, 5376;
	and.pred  	%p30, %p28, %p29;
	selp.u32 	%r421, 1, 0, %p30;
	{ 
	.reg .pred 	%p1; 
	.reg .pred 	%p2; 
	setp.ne.u32 	%p1, %r421, 0; 
	bar.red.or.pred 	%p2, 0, %p1; 
	selp.u32 	%r422, 1, 0, %p2; 
	}
	setp.eq.s32 	%p31, %r422, 0;
	and.b32  	%r423, %r1, 992;
	and.b32  	%r424, %r1, 31;
	mul.lo.s32 	%r425, %r423, 14;
	or.b32  	%r426, %r425, %r424;
	cvt.u64.u32 	%rd8, %r426;
	add.s64 	%rd57, %rd8, %rd5;
	cvta.to.global.u64 	%rd58, %rd43;
	shl.b64 	%rd59, %rd57, 3;
	add.s64 	%rd9, %rd58, %rd59;
	cvt.u64.u32 	%rd10, %r1;
	cvta.to.global.u64 	%rd60, %rd41;
	mul.wide.u32 	%rd61, %r1, 8;
	add.s64 	%rd11, %rd60, %rd61;
	cvta.to.global.u64 	%rd62, %rd42;
	add.s64 	%rd12, %rd62, %rd61;
	@%p31 bra 	$L__BB19_151;
	setp.gt.u32 	%p33, %r1, %r102;
	selp.b32 	%r106, 5376, 0, %p33;
	shl.b32 	%r427, %r1, 3;
	mov.u32 	%r428, _ZZN3cub18CUB_300001_SM_10006detail10radix_sort29DeviceRadixSortOnesweepKernelINS1_5radix10policy_hubIi6float2yE10Policy1000ELNS0_9SortOrderE0EiS6_yiiNS1_21identity_decomposer_tEEEvPT5_SC_PT3_PKSD_PT1_PKSH_PT2_PKSL_T4_iiT6_E1s;
	add.s32 	%r429, %r428, %r427;
	add.s32 	%r107, %r429, 43008;
	@%p26 bra 	$L__BB19_58;
	ld.global.u64 	%rd63, [%rd12];
	cvt.u64.u32 	%rd64, %r106;
	sub.s64 	%rd301, %rd63, %rd64;
	st.shared.u64 	[%r107], %rd301;
	setp.lt.s32 	%p34, %r4, 1;
	mov.u32 	%r1616, %r1612;
	@%p34 bra 	$L__BB19_57;
	mov.b32 	%r1614, -1;
	mov.u32 	%r1613, %r4;
	mov.u32 	%r1616, %r1612;
$L__BB19_53:
	add.s32 	%r111, %r1613, -1;
	shl.b32 	%r431, %r111, 8;
	add.s32 	%r432, %r431, %r1;
	mul.wide.s32 	%rd65, %r432, 4;
	add.s64 	%rd14, %rd3, %rd65;
$L__BB19_54:
	membar.cta;
	ld.volatile.global.u32 	%r112, [%rd14];
	setp.eq.s32 	%p35, %r112, 0;
	@%p35 bra 	$L__BB19_54;
	and.b32  	%r433, %r112, 1073741823;
	add.s32 	%r1616, %r433, %r1616;
	setp.gt.s32 	%p36, %r112, -1;
	vote.sync.ballot.b32 	%r1614, %p36, %r1614;
	setp.gt.u32 	%p38, %r1613, 1;
	and.pred  	%p39, %p36, %p38;
	mov.u32 	%r1613, %r111;
	@%p39 bra 	$L__BB19_53;
	ld.shared.u64 	%rd301, [%r107];
$L__BB19_57:
	or.b32  	%r434, %r1616, -2147483648;
	st.volatile.global.u32 	[%rd7], %r434;
	sub.s32 	%r435, %r1616, %r1612;
	cvt.s64.s32 	%rd66, %r435;
	add.s64 	%rd67, %rd301, %rd66;
	st.shared.u64 	[%r107], %rd67;
$L__BB19_58:
	setp.lt.s32 	%p41, %r5, %r256;
	setp.eq.s64 	%p42, %rd41, 0;
	or.pred  	%p43, %p42, %p41;
	or.pred  	%p44, %p26, %p43;
	@%p44 bra 	$L__BB19_60;
	ld.shared.u64 	%rd68, [%r107];
	cvt.u64.u32 	%rd69, %r106;
	cvt.s64.s32 	%rd70, %r1612;
	add.s64 	%rd71, %rd69, %rd70;
	add.s64 	%rd72, %rd71, %rd68;
	st.global.u64 	[%rd11], %rd72;
$L__BB19_60:
	setp.gt.s32 	%p45, %r5, %r256;
	bar.sync 	0;
	shl.b32 	%r436, %r102, 3;
	mov.u32 	%r437, _ZZN3cub18CUB_300001_SM_10006detail10radix_sort29DeviceRadixSortOnesweepKernelINS1_5radix10policy_hubIi6float2yE10Policy1000ELNS0_9SortOrderE0EiS6_yiiNS1_21identity_decomposer_tEEEvPT5_SC_PT3_PKSD_PT1_PKSH_PT2_PKSL_T4_iiT6_E1s;
	add.s32 	%r438, %r437, %r436;
	ld.shared.u64 	%rd17, [%r438+43008];
	@%p45 bra 	$L__BB19_62;
	add.s64 	%rd73, %rd17, %rd8;
	shl.b64 	%rd74, %rd73, 2;
	add.s64 	%rd75, %rd2, %rd74;
	st.global.u32 	[%rd75], %r1603;
	st.global.u32 	[%rd75+128], %r1602;
	st.global.u32 	[%rd75+256], %r1601;
	st.global.u32 	[%rd75+384], %r1600;
	st.global.u32 	[%rd75+512], %r1599;
	st.global.u32 	[%rd75+640], %r1598;
	st.global.u32 	[%rd75+768], %r1597;
	st.global.u32 	[%rd75+896], %r1596;
	st.global.u32 	[%rd75+1024], %r1595;
	st.global.u32 	[%rd75+1152], %r1594;
	st.global.u32 	[%rd75+1280], %r1593;
	st.global.u32 	[%rd75+1408], %r1592;
	st.global.u32 	[%rd75+1536], %r1591;
	st.global.u32 	[%rd75+1664], %r1590;
	bra.uni 	$L__BB19_90;
$L__BB19_62:
	cvt.u32.u64 	%r439, %rd8;
	mad.lo.s32 	%r116, %r4, -5376, %r256;
	setp.ge.s32 	%p46, %r439, %r116;
	add.s64 	%rd76, %rd17, %rd8;
	shl.b64 	%rd77, %rd76, 2;
	add.s64 	%rd18, %rd2, %rd77;
	@%p46 bra 	$L__BB19_64;
	st.global.u32 	[%rd18], %r1603;
$L__BB19_64:
	add.s32 	%r441, %r439, 32;
	setp.ge.s32 	%p47, %r441, %r116;
	@%p47 bra 	$L__BB19_66;
	st.global.u32 	[%rd18+128], %r1602;
$L__BB19_66:
	add.s32 	%r443, %r439, 64;
	setp.ge.s32 	%p48, %r443, %r116;
	@%p48 bra 	$L__BB19_68;
	st.global.u32 	[%rd18+256], %r1601;
$L__BB19_68:
	add.s32 	%r445, %r439, 96;
	setp.ge.s32 	%p49, %r445, %r116;
	@%p49 bra 	$L__BB19_70;
	st.global.u32 	[%rd18+384], %r1600;
$L__BB19_70:
	add.s32 	%r447, %r439, 128;
	setp.ge.s32 	%p50, %r447, %r116;
	@%p50 bra 	$L__BB19_72;
	st.global.u32 	[%rd18+512], %r1599;
$L__BB19_72:
	add.s32 	%r449, %r439, 160;
	setp.ge.s32 	%p51, %r449, %r116;
	@%p51 bra 	$L__BB19_74;
	st.global.u32 	[%rd18+640], %r1598;
$L__BB19_74:
	add.s32 	%r451, %r439, 192;
	setp.ge.s32 	%p52, %r451, %r116;
	@%p52 bra 	$L__BB19_76;
	st.global.u32 	[%rd18+768], %r1597;
$L__BB19_76:
	add.s32 	%r453, %r439, 224;
	setp.ge.s32 	%p53, %r453, %r116;
	@%p53 bra 	$L__BB19_78;
	st.global.u32 	[%rd18+896], %r1596;
$L__BB19_78:
	add.s32 	%r455, %r439, 256;
	setp.ge.s32 	%p54, %r455, %r116;
	@%p54 bra 	$L__BB19_80;
	st.global.u32 	[%rd18+1024], %r1595;
$L__BB19_80:
	add.s32 	%r457, %r439, 288;
	setp.ge.s32 	%p55, %r457, %r116;
	@%p55 bra 	$L__BB19_82;
	st.global.u32 	[%rd18+1152], %r1594;
$L__BB19_82:
	add.s32 	%r459, %r439, 320;
	setp.ge.s32 	%p56, %r459, %r116;
	@%p56 bra 	$L__BB19_84;
	st.global.u32 	[%rd18+1280], %r1593;
$L__BB19_84:
	add.s32 	%r461, %r439, 352;
	setp.ge.s32 	%p57, %r461, %r116;
	@%p57 bra 	$L__BB19_86;
	st.global.u32 	[%rd18+1408], %r1592;
$L__BB19_86:
	add.s32 	%r463, %r439, 384;
	setp.ge.s32 	%p58, %r463, %r116;
	@%p58 bra 	$L__BB19_88;
	st.global.u32 	[%rd18+1536], %r1591;
$L__BB19_88:
	add.s32 	%r465, %r439, 416;
	setp.ge.s32 	%p59, %r465, %r116;
	@%p59 bra 	$L__BB19_90;
	st.global.u32 	[%rd18+1664], %r1590;
$L__BB19_90:
	@%p45 bra 	$L__BB19_92;
	ld.global.v2.f32 	{%f358, %f357}, [%rd9];
	ld.global.v2.f32 	{%f356, %f355}, [%rd9+256];
	ld.global.v2.f32 	{%f354, %f353}, [%rd9+512];
	ld.global.v2.f32 	{%f352, %f351}, [%rd9+768];
	ld.global.v2.f32 	{%f350, %f349}, [%rd9+1024];
	ld.global.v2.f32 	{%f348, %f347}, [%rd9+1280];
	ld.global.v2.f32 	{%f346, %f345}, [%rd9+1536];
	ld.global.v2.f32 	{%f344, %f343}, [%rd9+1792];
	ld.global.v2.f32 	{%f342, %f341}, [%rd9+2048];
	ld.global.v2.f32 	{%f340, %f339}, [%rd9+2304];
	ld.global.v2.f32 	{%f338, %f337}, [%rd9+2560];
	ld.global.v2.f32 	{%f336, %f335}, [%rd9+2816];
	ld.global.v2.f32 	{%f334, %f333}, [%rd9+3072];
	ld.global.v2.f32 	{%f332, %f331}, [%rd9+3328];
	bra.uni 	$L__BB19_120;
$L__BB19_92:
	cvt.u32.u64 	%r466, %rd8;
	cvt.u32.u64 	%r467, %rd5;
	sub.s32 	%r117, %r256, %r467;
	setp.ge.s32 	%p61, %r466, %r117;
	@%p61 bra 	$L__BB19_94;
	ld.global.v2.f32 	{%f358, %f357}, [%rd9];
$L__BB19_94:
	add.s32 	%r469, %r466, 32;
	setp.ge.s32 	%p62, %r469, %r117;
	@%p62 bra 	$L__BB19_96;
	ld.global.v2.f32 	{%f356, %f355}, [%rd9+256];
$L__BB19_96:
	add.s32 	%r471, %r466, 64;
	setp.ge.s32 	%p63, %r471, %r117;
	@%p63 bra 	$L__BB19_98;
	ld.global.v2.f32 	{%f354, %f353}, [%rd9+512];
$L__BB19_98:
	cvt.u32.u64 	%r472, %rd8;
	add.s32 	%r473, %r472, 96;
	setp.ge.s32 	%p64, %r473, %r117;
	@%p64 bra 	$L__BB19_100;
	ld.global.v2.f32 	{%f352, %f351}, [%rd9+768];
$L__BB19_100:
	cvt.u32.u64 	%r474, %rd8;
	add.s32 	%r475, %r474, 128;
	setp.ge.s32 	%p65, %r475, %r117;
	@%p65 bra 	$L__BB19_102;
	ld.global.v2.f32 	{%f350, %f349}, [%rd9+1024];
$L__BB19_102:
	cvt.u32.u64 	%r476, %rd8;
	add.s32 	%r477, %r476, 160;
	setp.ge.s32 	%p66, %r477, %r117;
	@%p66 bra 	$L__BB19_104;
	ld.global.v2.f32 	{%f348, %f347}, [%rd9+1280];
$L__BB19_104:
	cvt.u32.u64 	%r478, %rd8;
	add.s32 	%r479, %r478, 192;
	setp.ge.s32 	%p67, %r479, %r117;
	@%p67 bra 	$L__BB19_106;
	ld.global.v2.f32 	{%f346, %f345}, [%rd9+1536];
$L__BB19_106:
	cvt.u32.u64 	%r480, %rd8;
	add.s32 	%r481, %r480, 224;
	setp.ge.s32 	%p68, %r481, %r117;
	@%p68 bra 	$L__BB19_108;
	ld.global.v2.f32 	{%f344, %f343}, [%rd9+1792];
$L__BB19_108:
	cvt.u32.u64 	%r482, %rd8;
	add.s32 	%r483, %r482, 256;
	setp.ge.s32 	%p69, %r483, %r117;
	@%p69 bra 	$L__BB19_110;
	ld.global.v2.f32 	{%f342, %f341}, [%rd9+2048];
$L__BB19_110:
	cvt.u32.u64 	%r484, %rd8;
	add.s32 	%r485, %r484, 288;
	setp.ge.s32 	%p70, %r485, %r117;
	@%p70 bra 	$L__BB19_112;
	ld.global.v2.f32 	{%f340, %f339}, [%rd9+2304];
$L__BB19_112:
	cvt.u32.u64 	%r486, %rd8;
	add.s32 	%r487, %r486, 320;
	setp.ge.s32 	%p71, %r487, %r117;
	@%p71 bra 	$L__BB19_114;
	ld.global.v2.f32 	{%f338, %f337}, [%rd9+2560];
$L__BB19_114:
	cvt.u32.u64 	%r488, %rd8;
	add.s32 	%r489, %r488, 352;
	setp.ge.s32 	%p72, %r489, %r117;
	@%p72 bra 	$L__BB19_116;
	ld.global.v2.f32 	{%f336, %f335}, [%rd9+2816];
$L__BB19_116:
	cvt.u32.u64 	%r490, %rd8;
	add.s32 	%r491, %r490, 384;
	setp.ge.s32 	%p73, %r491, %r117;
	@%p73 bra 	$L__BB19_118;
	ld.global.v2.f32 	{%f334, %f333}, [%rd9+3072];
$L__BB19_118:
	cvt.u32.u64 	%r492, %rd8;
	add.s32 	%r493, %r492, 416;
	setp.ge.s32 	%p74, %r493, %r117;
	@%p74 bra 	$L__BB19_120;
	ld.global.v2.f32 	{%f332, %f331}, [%rd9+3328];
$L__BB19_120:
	@%p45 bra 	$L__BB19_122;
	add.s64 	%rd78, %rd17, %rd8;
	shl.b64 	%rd79, %rd78, 3;
	add.s64 	%rd80, %rd1, %rd79;
	st.global.v2.f32 	[%rd80], {%f358, %f357};
	st.global.v2.f32 	[%rd80+256], {%f356, %f355};
	st.global.v2.f32 	[%rd80+512], {%f354, %f353};
	st.global.v2.f32 	[%rd80+768], {%f352, %f351};
	st.global.v2.f32 	[%rd80+1024], {%f350, %f349};
	st.global.v2.f32 	[%rd80+1280], {%f348, %f347};
	st.global.v2.f32 	[%rd80+1536], {%f346, %f345};
	st.global.v2.f32 	[%rd80+1792], {%f344, %f343};
	st.global.v2.f32 	[%rd80+2048], {%f342, %f341};
	st.global.v2.f32 	[%rd80+2304], {%f340, %f339};
	st.global.v2.f32 	[%rd80+2560], {%f338, %f337};
	st.global.v2.f32 	[%rd80+2816], {%f336, %f335};
	st.global.v2.f32 	[%rd80+3072], {%f334, %f333};
	st.global.v2.f32 	[%rd80+3328], {%f332, %f331};
	bra.uni 	$L__BB19_150;
$L__BB19_122:
	cvt.u32.u64 	%r494, %rd8;
	mad.lo.s32 	%r118, %r4, -5376, %r256;
	setp.ge.s32 	%p76, %r494, %r118;
	add.s64 	%rd81, %rd17, %rd8;
	shl.b64 	%rd82, %rd81, 3;
	add.s64 	%rd19, %rd1, %rd82;
	@%p76 bra 	$L__BB19_124;
	st.global.v2.f32 	[%rd19], {%f358, %f357};
$L__BB19_124:
	cvt.u32.u64 	%r495, %rd8;
	add.s32 	%r496, %r495, 32;
	setp.ge.s32 	%p77, %r496, %r118;
	@%p77 bra 	$L__BB19_126;
	st.global.v2.f32 	[%rd19+256], {%f356, %f355};
$L__BB19_126:
	cvt.u32.u64 	%r497, %rd8;
	add.s32 	%r498, %r497, 64;
	setp.ge.s32 	%p78, %r498, %r118;
	@%p78 bra 	$L__BB19_128;
	st.global.v2.f32 	[%rd19+512], {%f354, %f353};
$L__BB19_128:
	cvt.u32.u64 	%r499, %rd8;
	add.s32 	%r500, %r499, 96;
	setp.ge.s32 	%p79, %r500, %r118;
	@%p79 bra 	$L__BB19_130;
	st.global.v2.f32 	[%rd19+768], {%f352, %f351};
$L__BB19_130:
	cvt.u32.u64 	%r501, %rd8;
	add.s32 	%r502, %r501, 128;
	setp.ge.s32 	%p80, %r502, %r118;
	@%p80 bra 	$L__BB19_132;
	st.global.v2.f32 	[%rd19+1024], {%f350, %f349};
$L__BB19_132:
	cvt.u32.u64 	%r503, %rd8;
	add.s32 	%r504, %r503, 160;
	setp.ge.s32 	%p81, %r504, %r118;
	@%p81 bra 	$L__BB19_134;
	st.global.v2.f32 	[%rd19+1280], {%f348, %f347};
$L__BB19_134:
	cvt.u32.u64 	%r505, %rd8;
	add.s32 	%r506, %r505, 192;
	setp.ge.s32 	%p82, %r506, %r118;
	@%p82 bra 	$L__BB19_136;
	st.global.v2.f32 	[%rd19+1536], {%f346, %f345};
$L__BB19_136:
	cvt.u32.u64 	%r507, %rd8;
	add.s32 	%r508, %r507, 224;
	setp.ge.s32 	%p83, %r508, %r118;
	@%p83 bra 	$L__BB19_138;
	st.global.v2.f32 	[%rd19+1792], {%f344, %f343};
$L__BB19_138:
	cvt.u32.u64 	%r509, %rd8;
	add.s32 	%r510, %r509, 256;
	setp.ge.s32 	%p84, %r510, %r118;
	@%p84 bra 	$L__BB19_140;
	st.global.v2.f32 	[%rd19+2048], {%f342, %f341};
$L__BB19_140:
	cvt.u32.u64 	%r511, %rd8;
	add.s32 	%r512, %r511, 288;
	setp.ge.s32 	%p85, %r512, %r118;
	@%p85 bra 	$L__BB19_142;
	st.global.v2.f32 	[%rd19+2304], {%f340, %f339};
$L__BB19_142:
	cvt.u32.u64 	%r513, %rd8;
	add.s32 	%r514, %r513, 320;
	setp.ge.s32 	%p86, %r514, %r118;
	@%p86 bra 	$L__BB19_144;
	st.global.v2.f32 	[%rd19+2560], {%f338, %f337};
$L__BB19_144:
	cvt.u32.u64 	%r515, %rd8;
	add.s32 	%r516, %r515, 352;
	setp.ge.s32 	%p87, %r516, %r118;
	@%p87 bra 	$L__BB19_146;
	st.global.v2.f32 	[%rd19+2816], {%f336, %f335};
$L__BB19_146:
	add.s32 	%r518, %r515, 384;
	setp.ge.s32 	%p88, %r518, %r118;
	@%p88 bra 	$L__BB19_148;
	st.global.v2.f32 	[%rd19+3072], {%f334, %f333};
$L__BB19_148:
	add.s32 	%r520, %r515, 416;
	setp.ge.s32 	%p89, %r520, %r118;
	@%p89 bra 	$L__BB19_150;
	st.global.v2.f32 	[%rd19+3328], {%f332, %f331};
$L__BB19_150:
	// begin inline asm
	exit;
	// end inline asm
	mov.u32 	%r1617, %r1590;
	mov.u32 	%r1618, %r1591;
	mov.u32 	%r1619, %r1592;
	mov.u32 	%r1620, %r1593;
	mov.u32 	%r1621, %r1594;
	mov.u32 	%r1622, %r1595;
	mov.u32 	%r1623, %r1596;
	mov.u32 	%r1624, %r1597;
	mov.u32 	%r1625, %r1598;
	mov.u32 	%r1626, %r1599;
	mov.u32 	%r1627, %r1600;
	mov.u32 	%r1628, %r1601;
	mov.u32 	%r1629, %r1602;
	mov.u32 	%r1630, %r1603;
$L__BB19_151:
	mul.hi.u32 	%r521, %r1, 357913942;
	add.s32 	%r522, %r521, %r1;
	shl.b32 	%r523, %r522, 2;
	mov.u32 	%r524, _ZZN3cub18CUB_300001_SM_10006detail10radix_sort29DeviceRadixSortOnesweepKernelINS1_5radix10policy_hubIi6float2yE10Policy1000ELNS0_9SortOrderE0EiS6_yiiNS1_21identity_decomposer_tEEEvPT5_SC_PT3_PKSD_PT1_PKSH_PT2_PKSL_T4_iiT6_E1s;
	add.s32 	%r525, %r524, %r523;
	add.s32 	%r133, %r525, 13328;
	st.shared.u32 	[%r525+13328], %r1612;
	bar.sync 	0;
	setp.gt.u32 	%p90, %r1, 31;
	@%p90 bra 	$L__BB19_153;
	mov.u32 	%r556, _ZZN3cub18CUB_300001_SM_10006detail10radix_sort29DeviceRadixSortOnesweepKernelINS1_5radix10policy_hubIi6float2yE10Policy1000ELNS0_9SortOrderE0EiS6_yiiNS1_21identity_decomposer_tEEEvPT5_SC_PT3_PKSD_PT1_PKSH_PT2_PKSL_T4_iiT6_E1s;
	mad.lo.s32 	%r557, %r1, 52, %r556;
	ld.shared.u32 	%r558, [%r557+13328];
	ld.shared.u32 	%r559, [%r557+13332];
	ld.shared.u32 	%r560, [%r557+13336];
	ld.shared.u32 	%r561, [%r557+13340];
	ld.shared.u32 	%r562, [%r557+13344];
	ld.shared.u32 	%r563, [%r557+13348];
	ld.shared.u32 	%r564, [%r557+13352];
	ld.shared.u32 	%r565, [%r557+13356];
	ld.shared.u32 	%r566, [%r557+13360];
	ld.shared.u32 	%r567, [%r557+13364];
	ld.shared.u32 	%r568, [%r557+13368];
	ld.shared.u32 	%r569, [%r557+13372];
	add.s32 	%r570, %r559, %r558;
	add.s32 	%r571, %r570, %r560;
	add.s32 	%r572, %r571, %r561;
	add.s32 	%r573, %r572, %r562;
	add.s32 	%r574, %r573, %r563;
	add.s32 	%r575, %r574, %r564;
	add.s32 	%r576, %r575, %r565;
	add.s32 	%r577, %r576, %r566;
	add.s32 	%r578, %r577, %r567;
	add.s32 	%r579, %r578, %r568;
	add.s32 	%r530, %r579, %r569;
	mov.b32 	%r528, 1;
	mov.b32 	%r553, 0;
	mov.b32 	%r555, -1;
	// begin inline asm
	{  .reg .s32 r0;  .reg .pred p;  shfl.sync.up.b32 r0|p, %r530, %r528, %r553, %r555;  @p add.s32 r0, r0, %r530;  mov.s32 %r526, r0;}
	// end inline asm
	mov.b32 	%r534, 2;
	// begin inline asm
	{  .reg .s32 r0;  .reg .pred p;  shfl.sync.up.b32 r0|p, %r526, %r534, %r553, %r555;  @p add.s32 r0, r0, %r526;  mov.s32 %r532, r0;}
	// end inline asm
	mov.b32 	%r540, 4;
	// begin inline asm
	{  .reg .s32 r0;  .reg .pred p;  shfl.sync.up.b32 r0|p, %r532, %r540, %r553, %r555;  @p add.s32 r0, r0, %r532;  mov.s32 %r538, r0;}
	// end inline asm
	mov.b32 	%r546, 8;
	// begin inline asm
	{  .reg .s32 r0;  .reg .pred p;  shfl.sync.up.b32 r0|p, %r538, %r546, %r553, %r555;  @p add.s32 r0, r0, %r538;  mov.s32 %r544, r0;}
	// end inline asm
	mov.b32 	%r552, 16;
	// begin inline asm
	{  .reg .s32 r0;  .reg .pred p;  shfl.sync.up.b32 r0|p, %r544, %r552, %r553, %r555;  @p add.s32 r0, r0, %r544;  mov.s32 %r550, r0;}
	// end inline asm
	sub.s32 	%r580, %r550, %r530;
	add.s32 	%r581, %r558, %r580;
	add.s32 	%r582, %r559, %r581;
	add.s32 	%r583, %r560, %r582;
	add.s32 	%r584, %r561, %r583;
	add.s32 	%r585, %r562, %r584;
	add.s32 	%r586, %r563, %r585;
	add.s32 	%r587, %r564, %r586;
	add.s32 	%r588, %r565, %r587;
	add.s32 	%r589, %r566, %r588;
	add.s32 	%r590, %r567, %r589;
	add.s32 	%r591, %r568, %r590;
	st.shared.u32 	[%r557+13328], %r580;
	st.shared.u32 	[%r557+13332], %r581;
	st.shared.u32 	[%r557+13336], %r582;
	st.shared.u32 	[%r557+13340], %r583;
	st.shared.u32 	[%r557+13344], %r584;
	st.shared.u32 	[%r557+13348], %r585;
	st.shared.u32 	[%r557+13352], %r586;
	st.shared.u32 	[%r557+13356], %r587;
	st.shared.u32 	[%r557+13360], %r588;
	st.shared.u32 	[%r557+13364], %r589;
	st.shared.u32 	[%r557+13368], %r590;
	st.shared.u32 	[%r557+13372], %r591;
$L__BB19_153:
	bar.sync 	0;
	ld.shared.s32 	%rd21, [%r133];
	@%p26 bra 	$L__BB19_155;
	cvt.u32.u64 	%r592, %rd21;
	ld.shared.u32 	%r594, [%r103];
	add.s32 	%r595, %r594, %r592;
	st.shared.u32 	[%r103], %r595;
	ld.shared.u32 	%r596, [%r103+1024];
	add.s32 	%r597, %r596, %r592;
	st.shared.u32 	[%r103+1024], %r597;
	ld.shared.u32 	%r598, [%r103+2048];
	add.s32 	%r599, %r598, %r592;
	st.shared.u32 	[%r103+2048], %r599;
	ld.shared.u32 	%r600, [%r103+3072];
	add.s32 	%r601, %r600, %r592;
	st.shared.u32 	[%r103+3072], %r601;
	ld.shared.u32 	%r602, [%r103+4096];
	add.s32 	%r603, %r602, %r592;
	st.shared.u32 	[%r103+4096], %r603;
	ld.shared.u32 	%r604, [%r103+5120];
	add.s32 	%r605, %r604, %r592;
	st.shared.u32 	[%r103+5120], %r605;
	ld.shared.u32 	%r606, [%r103+6144];
	add.s32 	%r607, %r606, %r592;
	st.shared.u32 	[%r103+6144], %r607;
	ld.shared.u32 	%r608, [%r103+7168];
	add.s32 	%r609, %r608, %r592;
	st.shared.u32 	[%r103+7168], %r609;
	ld.shared.u32 	%r610, [%r103+8192];
	add.s32 	%r611, %r610, %r592;
	st.shared.u32 	[%r103+8192], %r611;
	ld.shared.u32 	%r612, [%r103+9216];
	add.s32 	%r613, %r612, %r592;
	st.shared.u32 	[%r103+9216], %r613;
	ld.shared.u32 	%r614, [%r103+10240];
	add.s32 	%r615, %r614, %r592;
	st.shared.u32 	[%r103+10240], %r615;
	ld.shared.u32 	%r616, [%r103+11264];
	add.s32 	%r617, %r616, %r592;
	st.shared.u32 	[%r103+11264], %r617;
$L__BB19_155:
	bar.sync 	0;
	// begin inline asm
	mov.u32 %r618, %lanemask_le;
	// end inline asm
	shr.u32 	%r644, %r1630, %r257;
	and.b32  	%r641, %r644, %r77;
	mov.b32 	%r621, 1;
	// begin inline asm
	{
    .reg .pred p;
    and.b32 %r619, %r641, %r621;    setp.ne.u32 p, %r619, 0;
    vote.ballot.sync.b32 %r619, p, 0xffffffff;
    @!p not.b32 %r619, %r619;
}

	// end inline asm
	mov.b32 	%r624, 2;
	// begin inline asm
	{
    .reg .pred p;
    and.b32 %r622, %r641, %r624;    setp.ne.u32 p, %r622, 0;
    vote.ballot.sync.b32 %r622, p, 0xffffffff;
    @!p not.b32 %r622, %r622;
}

	// end inline asm
	and.b32  	%r645, %r622, %r619;
	mov.b32 	%r627, 4;
	// begin inline asm
	{
    .reg .pred p;
    and.b32 %r625, %r641, %r627;    setp.ne.u32 p, %r625, 0;
    vote.ballot.sync.b32 %r625, p, 0xffffffff;
    @!p not.b32 %r625, %r625;
}

	// end inline asm
	and.b32  	%r646, %r625, %r645;
	mov.b32 	%r630, 8;
	// begin inline asm
	{
    .reg .pred p;
    and.b32 %r628, %r641, %r630;    setp.ne.u32 p, %r628, 0;
    vote.ballot.sync.b32 %r628, p, 0xffffffff;
    @!p not.b32 %r628, %r628;
}

	// end inline asm
	and.b32  	%r647, %r628, %r646;
	mov.b32 	%r633, 16;
	// begin inline asm
	{
    .reg .pred p;
    and.b32 %r631, %r641, %r633;    setp.ne.u32 p, %r631, 0;
    vote.ballot.sync.b32 %r631, p, 0xffffffff;
    @!p not.b32 %r631, %r631;
}

	// end inline asm
	and.b32  	%r648, %r631, %r647;
	mov.b32 	%r636, 32;
	// begin inline asm
	{
    .reg .pred p;
    and.b32 %r634, %r641, %r636;    setp.ne.u32 p, %r634, 0;
    vote.ballot.sync.b32 %r634, p, 0xffffffff;
    @!p not.b32 %r634, %r634;
}

	// end inline asm
	and.b32  	%r649, %r634, %r648;
	mov.b32 	%r639, 64;
	// begin inline asm
	{
    .reg .pred p;
    and.b32 %r637, %r641, %r639;    setp.ne.u32 p, %r637, 0;
    vote.ballot.sync.b32 %r637, p, 0xffffffff;
    @!p not.b32 %r637, %r637;
}

	// end inline asm
	and.b32  	%r650, %r637, %r649;
	mov.b32 	%r642, 128;
	// begin inline asm
	{
    .reg .pred p;
    and.b32 %r640, %r641, %r642;    setp.ne.u32 p, %r640, 0;
    vote.ballot.sync.b32 %r640, p, 0xffffffff;
    @!p not.b32 %r640, %r640;
}

	// end inline asm
	and.b32  	%r651, %r640, %r650;
	clz.b32 	%r652, %r651;
	sub.s32 	%r136, 31, %r652;
	and.b32  	%r653, %r618, %r651;
	popc.b32 	%r137, %r653;
	setp.ne.s32 	%p92, %r259, %r136;
	mov.b32 	%r1631, 0;
	@%p92 bra 	$L__BB19_157;
	shl.b32 	%r654, %r641, 2;
	add.s32 	%r655, %r78, %r654;
	atom.shared.add.u32 	%r1631, [%r655], %r137;
$L__BB19_157:
	shfl.sync.idx.b32	%r681|%p93, %r1631, %r136, 31, -1;
	add.s32 	%r140, %r137, %r681;
	shr.u32 	%r682, %r1629, %r257;
	and.b32  	%r678, %r682, %r77;
	mov.b32 	%r658, 1;
	// begin inline asm
	{
    .reg .pred p;
    and.b32 %r656, %r678, %r658;    setp.ne.u32 p, %r656, 0;
    vote.ballot.sync.b32 %r656, p, 0xffffffff;
    @!p not.b32 %r656, %r656;
}

	// end inline asm
	mov.b32 	%r661, 2;
	// begin inline asm
	{
    .reg .pred p;
    and.b32 %r659, %r678, %r661;    setp.ne.u32 p, %r659, 0;
    vote.ballot.sync.b32 %r659, p, 0xffffffff;
    @!p not.b32 %r659, %r659;
}

	// end inline asm
	and.b32  	%r683, %r659, %r656;
	mov.b32 	%r664, 4;
	// begin inline asm
	{
    .reg .pred p;
    and.b32 %r662, %r678, %r664;    setp.ne.u32 p, %r662, 0;
    vote.ballot.sync.b32 %r662, p, 0xffffffff;
    @!p not.b32 %r662, %r662;
}

	// end inline asm
	and.b32  	%r684, %r662, %r683;
	mov.b32 	%r667, 8;
	// begin inline asm
	{
    .reg .pred p;
    and.b32 %r665, %r678, %r667;    setp.ne.u32 p, %r665, 0;
    vote.ballot.sync.b32 %r665, p, 0xffffffff;
    @!p not.b32 %r665, %r665;
}

	// end inline asm
	and.b32  	%r685, %r665, %r684;
	mov.b32 	%r670, 16;
	// begin inline asm
	{
    .reg .pred p;
    and.b32 %r668, %r678, %r670;    setp.ne.u32 p, %r668, 0;
    vote.ballot.sync.b32 %r668, p, 0xffffffff;
    @!p not.b32 %r668, %r668;
}

	// end inline asm
	and.b32  	%r686, %r668, %r685;
	mov.b32 	%r673, 32;
	// begin inline asm
	{
    .reg .pred p;
    and.b32 %r671, %r678, %r673;    setp.ne.u32 p, %r671, 0;
    vote.ballot.sync.b32 %r671, p, 0xffffffff;
    @!p not.b32 %r671, %r671;
}

	// end inline asm
	and.b32  	%r687, %r671, %r686;
	mov.b32 	%r676, 64;
	// begin inline asm
	{
    .reg .pred p;
    and.b32 %r674, %r678, %r676;    setp.ne.u32 p, %r674, 0;
    vote.ballot.sync.b32 %r674, p, 0xffffffff;
    @!p not.b32 %r674, %r674;
}

	// end inline asm
	and.b32  	%r688, %r674, %r687;
	mov.b32 	%r679, 128;
	// begin inline asm
	{
    .reg .pred p;
    and.b32 %r677, %r678, %r679;    setp.ne.u32 p, %r677, 0;
    vote.ballot.sync.b32 %r677, p, 0xffffffff;
    @!p not.b32 %r677, %r677;
}

	// end inline asm
	and.b32  	%r689, %r677, %r688;
	clz.b32 	%r690, %r689;
	sub.s32 	%r142, 31, %r690;
	and.b32  	%r691, %r618, %r689;
	popc.b32 	%r143, %r691;
	setp.ne.s32 	%p94, %r259, %r142;
	mov.b32 	%r1632, 0;
	@%p94 bra 	$L__BB19_159;
	shl.b32 	%r692, %r678, 2;
	add.s32 	%r693, %r78, %r692;
	atom.shared.add.u32 	%r1632, [%r693], %r143;
$L__BB19_159:
	shfl.sync.idx.b32	%r719|%p95, %r1632, %r142, 31, -1;
	add.s32 	%r146, %r143, %r719;
	shr.u32 	%r720, %r1628, %r257;
	and.b32  	%r716, %r720, %r77;
	mov.b32 	%r696, 1;
	// begin inline asm
	{
    .reg .pred p;
    and.b32 %r694, %r716, %r696;    setp.ne.u32 p, %r694, 0;
    vote.ballot.sync.b32 %r694, p, 0xffffffff;
    @!p not.b32 %r694, %r694;
}

	// end inline asm
	mov.b32 	%r699, 2;
	// begin inline asm
	{
    .reg .pred p;
    and.b32 %r697, %r716, %r699;    setp.ne.u32 p, %r697, 0;
    vote.ballot.sync.b32 %r697, p, 0xffffffff;
    @!p not.b32 %r697, %r697;
}

	// end inline asm
	and.b32  	%r721, %r697, %r694;
	mov.b32 	%r702, 4;
	// begin inline asm
	{
    .reg .pred p;
    and.b32 %r700, %r716, %r702;    setp.ne.u32 p, %r700, 0;
    vote.ballot.sync.b32 %r700, p, 0xffffffff;
    @!p not.b32 %r700, %r700;
}

	// end inline asm
	and.b32  	%r722, %r700, %r721;
	mov.b32 	%r705, 8;
	// begin inline asm
	{
    .reg .pred p;
    and.b32 %r703, %r716, %r705;    setp.ne.u32 p, %r703, 0;
    vote.ballot.sync.b32 %r703, p, 0xffffffff;
    @!p not.b32 %r703, %r703;
}

	// end inline asm
	and.b32  	%r723, %r703, %r722;
	mov.b32 	%r708, 16;
	// begin inline asm
	{
    .reg .pred p;
    and.b32 %r706, %r716, %r708;    setp.ne.u32 p, %r706, 0;
    vote.ballot.sync.b32 %r706, p, 0xffffffff;
    @!p not.b32 %r706, %r706;
}

	// end inline asm
	and.b32  	%r724, %r706, %r723;
	mov.b32 	%r711, 32;
	// begin inline asm
	{
    .reg .pred p;
    and.b32 %r709, %r716, %r711;    setp.ne.u32 p, %r709, 0;
    vote.ballot.sync.b32 %r709, p, 0xffffffff;
    @!p not.b32 %r709, %r709;
}

	// end inline asm
	and.b32  	%r725, %r709, %r724;
	mov.b32 	%r714, 64;
	// begin inline asm
	{
    .reg .pred p;
    and.b32 %r712, %r716, %r714;    setp.ne.u32 p, %r712, 0;
    vote.ballot.sync.b32 %r712, p, 0xffffffff;
    @!p not.b32 %r712, %r712;
}

	// end inline asm
	and.b32  	%r726, %r712, %r725;
	mov.b32 	%r717, 128;
	// begin inline asm
	{
    .reg .pred p;
    and.b32 %r715, %r716, %r717;    setp.ne.u32 p, %r715, 0;
    vote.ballot.sync.b32 %r715, p, 0xffffffff;
    @!p not.b32 %r715, %r715;
}

	// end inline asm
	and.b32  	%r727, %r715, %r726;
	clz.b32 	%r728, %r727;
	sub.s32 	%r148, 31, %r728;
	and.b32  	%r729, %r618, %r727;
	popc.b32 	%r149, %r729;
	setp.ne.s32 	%p96, %r259, %r148;
	mov.b32 	%r1633, 0;
	@%p96 bra 	$L__BB19_161;
	shl.b32 	%r730, %r716, 2;
	add.s32 	%r731, %r78, %r730;
	atom.shared.add.u32 	%r1633, [%r731], %r149;
$L__BB19_161:
	shfl.sync.idx.b32	%r757|%p97, %r1633, %r148, 31, -1;
	add.s32 	%r152, %r149, %r757;
	shr.u32 	%r758, %r1627, %r257;
	and.b32  	%r754, %r758, %r77;
	mov.b32 	%r734, 1;
	// begin inline asm
	{
    .reg .pred p;
    and.b32 %r732, %r754, %r734;    setp.ne.u32 p, %r732, 0;
    vote.ballot.sync.b32 %r732, p, 0xffffffff;
    @!p not.b32 %r732, %r732;
}

	// end inline asm
	mov.b32 	%r737, 2;
	// begin inline asm
	{
    .reg .pred p;
    and.b32 %r735, %r754, %r737;    setp.ne.u32 p, %r735, 0;
    vote.ballot.sync.b32 %r735, p, 0xffffffff;
    @!p not.b32 %r735, %r735;
}

	// end inline asm
	and.b32  	%r759, %r735, %r732;
	mov.b32 	%r740, 4;
	// begin inline asm
	{
    .reg .pred p;
    and.b32 %r738, %r754, %r740;    setp.ne.u32 p, %r738, 0;
    vote.ballot.sync.b32 %r738, p, 0xffffffff;
    @!p not.b32 %r738, %r738;
}

	// end inline asm
	and.b32  	%r760, %r738, %r759;
	mov.b32 	%r743, 8;
	// begin inline asm
	{
    .reg .pred p;
    and.b32 %r741, %r754, %r743;    setp.ne.u32 p, %r741, 0;
    vote.ballot.sync.b32 %r741, p, 0xffffffff;
    @!p not.b32 %r741, %r741;
}

	// end inline asm
	and.b32  	%r761, %r741, %r760;
	mov.b32 	%r746, 16;
	// begin inline asm
	{
    .reg .pred p;
    and.b32 %r744, %r754, %r746;    setp.ne.u32 p, %r744, 0;
    vote.ballot.sync.b32 %r744, p, 0xffffffff;
    @!p not.b32 %r744, %r744;
}

	// end inline asm
	and.b32  	%r762, %r744, %r761;
	mov.b32 	%r749, 32;
	// begin inline asm
	{
    .reg .pred p;
    and.b32 %r747, %r754, %r749;    setp.ne.u32 p, %r747, 0;
    vote.ballot.sync.b32 %r747, p, 0xffffffff;
    @!p not.b32 %r747, %r747;
}

	// end inline asm
	and.b32  	%r763, %r747, %r762;
	mov.b32 	%r752, 64;
	// begin inline asm
	{
    .reg .pred p;
    and.b32 %r750, %r754, %r752;    setp.ne.u32 p, %r750, 0;
    vote.ballot.sync.b32 %r750, p, 0xffffffff;
    @!p not.b32 %r750, %r750;
}

	// end inline asm
	and.b32  	%r764, %r750, %r763;
	mov.b32 	%r755, 128;
	// begin inline asm
	{
    .reg .pred p;
    and.b32 %r753, %r754, %r755;    setp.ne.u32 p, %r753, 0;
    vote.ballot.sync.b32 %r753, p, 0xffffffff;
    @!p not.b32 %r753, %r753;
}

	// end inline asm
	and.b32  	%r765, %r753, %r764;
	clz.b32 	%r766, %r765;
	sub.s32 	%r154, 31, %r766;
	and.b32  	%r767, %r618, %r765;
	popc.b32 	%r155, %r767;
	setp.ne.s32 	%p98, %r259, %r154;
	mov.b32 	%r1634, 0;
	@%p98 bra 	$L__BB19_163;
	shl.b32 	%r768, %r754, 2;
	add.s32 	%r769, %r78, %r768;
	atom.shared.add.u32 	%r1634, [%r769], %r155;
$L__BB19_163:
	shfl.sync.idx.b32	%r795|%p99, %r1634, %r154, 31, -1;
	add.s32 	%r158, %r155, %r795;
	shr.u32 	%r796, %r1626, %r257;
	and.b32  	%r792, %r796, %r77;
	mov.b32 	%r772, 1;
	// begin inline asm
	{
    .reg .pred p;
    and.b32 %r770, %r792, %r772;    setp.ne.u32 p, %r770, 0;
    vote.ballot.sync.b32 %r770, p, 0xffffffff;
    @!p not.b32 %r770, %r770;
}

	// end inline asm
	mov.b32 	%r775, 2;
	// begin inline asm
	{
    .reg .pred p;
    and.b32 %r773, %r792, %r775;    setp.ne.u32 p, %r773, 0;
    vote.ballot.sync.b32 %r773, p, 0xffffffff;
    @!p not.b32 %r773, %r773;
}

	// end inline asm
	and.b32  	%r797, %r773, %r770;
	mov.b32 	%r778, 4;
	// begin inline asm
	{
    .reg .pred p;
    and.b32 %r776, %r792, %r778;    setp.ne.u32 p, %r776, 0;
    vote.ballot.sync.b32 %r776, p, 0xffffffff;
    @!p not.b32 %r776, %r776;
}

	// end inline asm
	and.b32  	%r798, %r776, %r797;
	mov.b32 	%r781, 8;
	// begin inline asm
	{
    .reg .pred p;
    and.b32 %r779, %r792, %r781;    setp.ne.u32 p, %r779, 0;
    vote.ballot.sync.b32 %r779, p, 0xffffffff;
    @!p not.b32 %r779, %r779;
}

	// end inline asm
	and.b32  	%r799, %r779, %r798;
	mov.b32 	%r784, 16;
	// begin inline asm
	{
    .reg .pred p;
    and.b32 %r782, %r792, %r784;    setp.ne.u32 p, %r782, 0;
    vote.ballot.sync.b32 %r782, p, 0xffffffff;
    @!p not.b32 %r782, %r782;
}

	// end inline asm
	and.b32  	%r800, %r782, %r799;
	mov.b32 	%r787, 32;
	// begin inline asm
	{
    .reg .pred p;
    and.b32 %r785, %r792, %r787;    setp.ne.u32 p, %r785, 0;
    vote.ballot.sync.b32 %r785, p, 0xffffffff;
    @!p not.b32 %r785, %r785;
}

	// end inline asm
	and.b32  	%r801, %r785, %r800;
	mov.b32 	%r790, 64;
	// begin inline asm
	{
    .reg .pred p;
    and.b32 %r788, %r792, %r790;    setp.ne.u32 p, %r788, 0;
    vote.ballot.sync.b32 %r788, p, 0xffffffff;
    @!p not.b32 %r788, %r788;
}

	// end inline asm
	and.b32  	%r802, %r788, %r801;
	mov.b32 	%r793, 128;
	// begin inline asm
	{
    .reg .pred p;
    and.b32 %r791, %r792, %r793;    setp.ne.u32 p, %r791, 0;
    vote.ballot.sync.b32 %r791, p, 0xffffffff;
    @!p not.b32 %r791, %r791;
}

	// end inline asm
	and.b32  	%r803, %r791, %r802;
	clz.b32 	%r804, %r803;
	sub.s32 	%r160, 31, %r804;
	and.b32  	%r805, %r618, %r803;
	popc.b32 	%r161, %r805;
	setp.ne.s32 	%p100, %r259, %r160;
	mov.b32 	%r1635, 0;
	@%p100 bra 	$L__BB19_165;
	shl.b32 	%r806, %r792, 2;
	add.s32 	%r807, %r78, %r806;
	atom.shared.add.u32 	%r1635, [%r807], %r161;
$L__BB19_165:
	shfl.sync.idx.b32	%r833|%p101, %r1635, %r160, 31, -1;
	add.s32 	%r164, %r161, %r833;
	shr.u32 	%r834, %r1625, %r257;
	and.b32  	%r830, %r834, %r77;
	mov.b32 	%r810, 1;
	// begin inline asm
	{
    .reg .pred p;
    and.b32 %r808, %r830, %r810;    setp.ne.u32 p, %r808, 0;
    vote.ballot.sync.b32 %r808, p, 0xffffffff;
    @!p not.b32 %r808, %r808;
}

	// end inline asm
	mov.b32 	%r813, 2;
	// begin inline asm
	{
    .reg .pred p;
    and.b32 %r811, %r830, %r813;    setp.ne.u32 p, %r811, 0;
    vote.ballot.sync.b32 %r811, p, 0xffffffff;
    @!p not.b32 %r811, %r811;
}

	// end inline asm
	and.b32  	%r835, %r811, %r808;
	mov.b32 	%r816, 4;
	// begin inline asm
	{
    .reg .pred p;
    and.b32 %r814, %r830, %r816;    setp.ne.u32 p, %r814, 0;
    vote.ballot.sync.b32 %r814, p, 0xffffffff;
    @!p not.b32 %r814, %r814;
}

	// end inline asm
	and.b32  	%r836, %r814, %r835;
	mov.b32 	%r819, 8;
	// begin inline asm
	{
    .reg .pred p;
    and.b32 %r817, %r830, %r819;    setp.ne.u32 p, %r817, 0;
    vote.ballot.sync.b32 %r817, p, 0xffffffff;
    @!p not.b32 %r817, %r817;
}

	// end inline asm
	and.b32  	%r837, %r817, %r836;
	mov.b32 	%r822, 16;
	// begin inline asm
	{
    .reg .pred p;
    and.b32 %r820, %r830, %r822;    setp.ne.u32 p, %r820, 0;
    vote.ballot.sync.b32 %r820, p, 0xffffffff;
    @!p not.b32 %r820, %r820;
}

	// end inline asm
	and.b32  	%r838, %r820, %r837;
	mov.b32 	%r825, 32;
	// begin inline asm
	{
    .reg .pred p;
    and.b32 %r823, %r830, %r825;    setp.ne.u32 p, %r823, 0;
    vote.ballot.sync.b32 %r823, p, 0xffffffff;
    @!p not.b32 %r823, %r823;
}

	// end inline asm
	and.b32  	%r839, %r823, %r838;
	mov.b32 	%r828, 64;
	// begin inline asm
	{
    .reg .pred p;
    and.b32 %r826, %r830, %r828;    setp.ne.u32 p, %r826, 0;
    vote.ballot.sync.b32 %r826, p, 0xffffffff;
    @!p not.b32 %r826, %r826;
}

	// end inline asm
	and.b32  	%r840, %r826, %r839;
	mov.b32 	%r831, 128;
	// begin inline asm
	{
    .reg .pred p;
    and.b32 %r829, %r830, %r831;    setp.ne.u32 p, %r829, 0;
    vote.ballot.sync.b32 %r829, p, 0xffffffff;
    @!p not.b32 %r829, %r829;
}

	// end inline asm
	and.b32  	%r841, %r829, %r840;
	clz.b32 	%r842, %r841;
	sub.s32 	%r166, 31, %r842;
	and.b32  	%r843, %r618, %r841;
	popc.b32 	%r167, %r843;
	setp.ne.s32 	%p102, %r259, %r166;
	mov.b32 	%r1636, 0;
	@%p102 bra 	$L__BB19_167;
	shl.b32 	%r844, %r830, 2;
	add.s32 	%r845, %r78, %r844;
	atom.shared.add.u32 	%r1636, [%r845], %r167;
$L__BB19_167:
	shfl.sync.idx.b32	%r871|%p103, %r1636, %r166, 31, -1;
	add.s32 	%r170, %r167, %r871;
	shr.u32 	%r872, %r1624, %r257;
	and.b32  	%r868, %r872, %r77;
	mov.b32 	%r848, 1;
	// begin inline asm
	{
    .reg .pred p;
    and.b32 %r846, %r868, %r848;    setp.ne.u32 p, %r846, 0;
    vote.ballot.sync.b32 %r846, p, 0xffffffff;
    @!p not.b32 %r846, %r846;
}

	// end inline asm
	mov.b32 	%r851, 2;
	// begin inline asm
	{
    .reg .pred p;
    and.b32 %r849, %r868, %r851;    setp.ne.u32 p, %r849, 0;
    vote.ballot.sync.b32 %r849, p, 0xffffffff;
    @!p not.b32 %r849, %r849;
}

	// end inline asm
	and.b32  	%r873, %r849, %r846;
	mov.b32 	%r854, 4;
	// begin inline asm
	{
    .reg .pred p;
    and.b32 %r852, %r868, %r854;    setp.ne.u32 p, %r852, 0;
    vote.ballot.sync.b32 %r852, p, 0xffffffff;
    @!p not.b32 %r852, %r852;
}

	// end inline asm
	and.b32  	%r874, %r852, %r873;
	mov.b32 	%r857, 8;
	// begin inline asm
	{
    .reg .pred p;
    and.b32 %r855, %r868, %r857;    setp.ne.u32 p, %r855, 0;
    vote.ballot.sync.b32 %r855, p, 0xffffffff;
    @!p not.b32 %r855, %r855;
}

	// end inline asm
	and.b32  	%r875, %r855, %r874;
	mov.b32 	%r860, 16;
	// begin inline asm
	{
    .reg .pred p;
    and.b32 %r858, %r868, %r860;    setp.ne.u32 p, %r858, 0;
    vote.ballot.sync.b32 %r858, p, 0xffffffff;
    @!p not.b32 %r858, %r858;
}

	// end inline asm
	and.b32  	%r876, %r858, %r875;
	mov.b32 	%r863, 32;
	// begin inline asm
	{
    .reg .pred p;
    and.b32 %r861, %r868, %r863;    setp.ne.u32 p, %r861, 0;
    vote.ballot.sync.b32 %r861, p, 0xffffffff;
    @!p not.b32 %r861, %r861;
}

	// end inline asm
	and.b32  	%r877, %r861, %r876;
	mov.b32 	%r866, 64;
	// begin inline asm
	{
    .reg .pred p;
    and.b32 %r864, %r868, %r866;    setp.ne.u32 p, %r864, 0;
    vote.ballot.sync.b32 %r864, p, 0xffffffff;
    @!p not.b32 %r864, %r864;
}

	// end inline asm
	and.b32  	%r878, %r864, %r877;
	mov.b32 	%r869, 128;
	// begin inline asm
	{
    .reg .pred p;
    and.b32 %r867, %r868, %r869;    setp.ne.u32 p, %r867, 0;
    vote.ballot.sync.b32 %r867, p, 0xffffffff;
    @!p not.b32 %r867, %r867;
}

	// end inline asm
	and.b32  	%r879, %r867, %r878;
	clz.b32 	%r880, %r879;
	sub.s32 	%r172, 31, %r880;
	and.b32  	%r881, %r618, %r879;
	popc.b32 	%r173, %r881;
	setp.ne.s32 	%p104, %r259, %r172;
	mov.b32 	%r1637, 0;
	@%p104 bra 	$L__BB19_169;
	shl.b32 	%r882, %r868, 2;
	add.s32 	%r883, %r78, %r882;
	atom.shared.add.u32 	%r1637, [%r883], %r173;
$L__BB19_169:
	shfl.sync.idx.b32	%r909|%p105, %r1637, %r172, 31, -1;
	add.s32 	%r176, %r173, %r909;
	shr.u32 	%r910, %r1623, %r257;
	and.b32  	%r906, %r910, %r77;
	mov.b32 	%r886, 1;
	// begin inline asm
	{
    .reg .pred p;
    and.b32 %r884, %r906, %r886;    setp.ne.u32 p, %r884, 0;
    vote.ballot.sync.b32 %r884, p, 0xffffffff;
    @!p not.b32 %r884, %r884;
}

	// end inline asm
	mov.b32 	%r889, 2;
	// begin inline asm
	{
    .reg .pred p;
    and.b32 %r887, %r906, %r889;    setp.ne.u32 p, %r887, 0;
    vote.ballot.sync.b32 %r887, p, 0xffffffff;
    @!p not.b32 %r887, %r887;
}

	// end inline asm
	and.b32  	%r911, %r887, %r884;
	mov.b32 	%r892, 4;
	// begin inline asm
	{
    .reg .pred p;
    and.b32 %r890, %r906, %r892;    setp.ne.u32 p, %r890, 0;
    vote.ballot.sync.b32 %r890, p, 0xffffffff;
    @!p not.b32 %r890, %r890;
}

	// end inline asm
	and.b32  	%r912, %r890, %r911;
	mov.b32 	%r895, 8;
	// begin inline asm
	{
    .reg .pred p;
    and.b32 %r893, %r906, %r895;    setp.ne.u32 p, %r893, 0;
    vote.ballot.sync.b32 %r893, p, 0xffffffff;
    @!p not.b32 %r893, %r893;
}

	// end inline asm
	and.b32  	%r913, %r893, %r912;
	mov.b32 	%r898, 16;
	// begin inline asm
	{
    .reg .pred p;
    and.b32 %r896, %r906, %r898;    setp.ne.u32 p, %r896, 0;
    vote.ballot.sync.b32 %r896, p, 0xffffffff;
    @!p not.b32 %r896, %r896;
}

	// end inline asm
	and.b32  	%r914, %r896, %r913;
	mov.b32 	%r901, 32;
	// begin inline asm
	{
    .reg .pred p;
    and.b32 %r899, %r906, %r901;    setp.ne.u32 p, %r899, 0;
    vote.ballot.sync.b32 %r899, p, 0xffffffff;
    @!p not.b32 %r899, %r899;
}

	// end inline asm
	and.b32  	%r915, %r899, %r914;
	mov.b32 	%r904, 64;
	// begin inline asm
	{
    .reg .pred p;
    and.b32 %r902, %r906, %r904;    setp.ne.u32 p, %r902, 0;
    vote.ballot.sync.b32 %r902, p, 0xffffffff;
    @!p not.b32 %r902, %r902;
}

	// end inline asm
	and.b32  	%r916, %r902, %r915;
	mov.b32 	%r907, 128;
	// begin inline asm
	{
    .reg .pred p;
    and.b32 %r905, %r906, %r907;    setp.ne.u32 p, %r905, 0;
    vote.ballot.sync.b32 %r905, p, 0xffffffff;
    @!p not.b32 %r905, %r905;
}

	// end inline asm
	and.b32  	%r917, %r905, %r916;
	clz.b32 	%r918, %r917;
	sub.s32 	%r178, 31, %r918;
	and.b32  	%r919, %r618, %r917;
	popc.b32 	%r179, %r919;
	setp.ne.s32 	%p106, %r259, %r178;
	mov.b32 	%r1638, 0;
	@%p106 bra 	$L__BB19_171;
	shl.b32 	%r920, %r906, 2;
	add.s32 	%r921, %r78, %r920;
	atom.shared.add.u32 	%r1638, [%r921], %r179;
$L__BB19_171:
	shfl.sync.idx.b32	%r947|%p107, %r1638, %r178, 31, -1;
	add.s32 	%r182, %r179, %r947;
	shr.u32 	%r948, %r1622, %r257;
	and.b32  	%r944, %r948, %r77;
	mov.b32 	%r924, 1;
	// begin inline asm
	{
    .reg .pred p;
    and.b32 %r922, %r944, %r924;    setp.ne.u32 p, %r922, 0;
    vote.ballot.sync.b32 %r922, p, 0xffffffff;
    @!p not.b32 %r922, %r922;
}

	// end inline asm
	mov.b32 	%r927, 2;
	// begin inline asm
	{
    .reg .pred p;
    and.b32 %r925, %r944, %r927;    setp.ne.u32 p, %r925, 0;
    vote.ballot.sync.b32 %r925, p, 0xffffffff;
    @!p not.b32 %r925, %r925;
}

	// end inline asm
	and.b32  	%r949, %r925, %r922;
	mov.b32 	%r930, 4;
	// begin inline asm
	{
    .reg .pred p;
    and.b32 %r928, %r944, %r930;    setp.ne.u32 p, %r928, 0;
    vote.ballot.sync.b32 %r928, p, 0xffffffff;
    @!p not.b32 %r928, %r928;
}

	// end inline asm
	and.b32  	%r950, %r928, %r949;
	mov.b32 	%r933, 8;
	// begin inline asm
	{
    .reg .pred p;
    and.b32 %r931, %r944, %r933;    setp.ne.u32 p, %r931, 0;
    vote.ballot.sync.b32 %r931, p, 0xffffffff;
    @!p not.b32 %r931, %r931;
}

	// end inline asm
	and.b32  	%r951, %r931, %r950;
	mov.b32 	%r936, 16;
	// begin inline asm
	{
    .reg .pred p;
    and.b32 %r934, %r944, %r936;    setp.ne.u32 p, %r934, 0;
    vote.ballot.sync.b32 %r934, p, 0xffffffff;
    @!p not.b32 %r934, %r934;
}

	// end inline asm
	and.b32  	%r952, %r934, %r951;
	mov.b32 	%r939, 32;
	// begin inline asm
	{
    .reg .pred p;
    and.b32 %r937, %r944, %r939;    setp.ne.u32 p, %r937, 0;
    vote.ballot.sync.b32 %r937, p, 0xffffffff;
    @!p not.b32 %r937, %r937;
}

	// end inline asm
	and.b32  	%r953, %r937, %r952;
	mov.b32 	%r942, 64;
	// begin inline asm
	{
    .reg .pred p;
    and.b32 %r940, %r944, %r942;    setp.ne.u32 p, %r940, 0;
    vote.ballot.sync.b32 %r940, p, 0xffffffff;
    @!p not.b32 %r940, %r940;
}

	// end inline asm
	and.b32  	%r954, %r940, %r953;
	mov.b32 	%r945, 128;
	// begin inline asm
	{
    .reg .pred p;
    and.b32 %r943, %r944, %r945;    setp.ne.u32 p, %r943, 0;
    vote.ballot.sync.b32 %r943, p, 0xffffffff;
    @!p not.b32 %r943, %r943;
}

	// end inline asm
	and.b32  	%r955, %r943, %r954;
	clz.b32 	%r956, %r955;
	sub.s32 	%r184, 31, %r956;
	and.b32  	%r957, %r618, %r955;
	popc.b32 	%r185, %r957;
	setp.ne.s32 	%p108, %r259, %r184;
	mov.b32 	%r1639, 0;
	@%p108 bra 	$L__BB19_173;
	shl.b32 	%r958, %r944, 2;
	add.s32 	%r959, %r78, %r958;
	atom.shared.add.u32 	%r1639, [%r959], %r185;
$L__BB19_173:
	shfl.sync.idx.b32	%r985|%p109, %r1639, %r184, 31, -1;
	add.s32 	%r188, %r185, %r985;
	shr.u32 	%r986, %r1621, %r257;
	and.b32  	%r982, %r986, %r77;
	mov.b32 	%r962, 1;
	// begin inline asm
	{
    .reg .pred p;
    and.b32 %r960, %r982, %r962;    setp.ne.u32 p, %r960, 0;
    vote.ballot.sync.b32 %r960, p, 0xffffffff;
    @!p not.b32 %r960, %r960;
}

	// end inline asm
	mov.b32 	%r965, 2;
	// begin inline asm
	{
    .reg .pred p;
    and.b32 %r963, %r982, %r965;    setp.ne.u32 p, %r963, 0;
    vote.ballot.sync.b32 %r963, p, 0xffffffff;
    @!p not.b32 %r963, %r963;
}

	// end inline asm
	and.b32  	%r987, %r963, %r960;
	mov.b32 	%r968, 4;
	// begin inline asm
	{
    .reg .pred p;
    and.b32 %r966, %r982, %r968;    setp.ne.u32 p, %r966, 0;
    vote.ballot.sync.b32 %r966, p, 0xffffffff;
    @!p not.b32 %r966, %r966;
}

	// end inline asm
	and.b32  	%r988, %r966, %r987;
	mov.b32 	%r971, 8;
	// begin inline asm
	{
    .reg .pred p;
    and.b32 %r969, %r982, %r971;    setp.ne.u32 p, %r969, 0;
    vote.ballot.sync.b32 %r969, p, 0xffffffff;
    @!p not.b32 %r969, %r969;
}

	// end inline asm
	and.b32  	%r989, %r969, %r988;
	mov.b32 	%r974, 16;
	// begin inline asm
	{
    .reg .pred p;
    and.b32 %r972, %r982, %r974;    setp.ne.u32 p, %r972, 0;
    vote.ballot.sync.b32 %r972, p, 0xffffffff;
    @!p not.b32 %r972, %r972;
}

	// end inline asm
	and.b32  	%r990, %r972, %r989;
	mov.b32 	%r977, 32;
	// begin inline asm
	{
    .reg .pred p;
    and.b32 %r975, %r982, %r977;    setp.ne.u32 p, %r975, 0;
    vote.ballot.sync.b32 %r975, p, 0xffffffff;
    @!p not.b32 %r975, %r975;
}

	// end inline asm
	and.b32  	%r991, %r975, %r990;
	mov.b32 	%r980, 64;
	// begin inline asm
	{
    .reg .pred p;
    and.b32 %r978, %r982, %r980;    setp.ne.u32 p, %r978, 0;
    vote.ballot.sync.b32 %r978, p, 0xffffffff;
    @!p not.b32 %r978, %r978;
}

	// end inline asm
	and.b32  	%r992, %r978, %r991;
	mov.b32 	%r983, 128;
	// begin inline asm
	{
    .reg .pred p;
    and.b32 %r981, %r982, %r983;    setp.ne.u32 p, %r981, 0;
    vote.ballot.sync.b32 %r981, p, 0xffffffff;
    @!p not.b32 %r981, %r981;
}

	// end inline asm
	and.b32  	%r993, %r981, %r992;
	clz.b32 	%r994, %r993;
	sub.s32 	%r190, 31, %r994;
	and.b32  	%r995, %r618, %r993;
	popc.b32 	%r191, %r995;
	setp.ne.s32 	%p110, %r259, %r190;
	mov.b32 	%r1640, 0;
	@%p110 bra 	$L__BB19_175;
	shl.b32 	%r996, %r982, 2;
	add.s32 	%r997, %r78, %r996;
	atom.shared.add.u32 	%r1640, [%r997], %r191;
$L__BB19_175:
	shfl.sync.idx.b32	%r1023|%p111, %r1640, %r190, 31, -1;
	add.s32 	%r194, %r191, %r1023;
	shr.u32 	%r1024, %r1620, %r257;
	and.b32  	%r1020, %r1024, %r77;
	mov.b32 	%r1000, 1;
	// begin inline asm
	{
    .reg .pred p;
    and.b32 %r998, %r1020, %r1000;    setp.ne.u32 p, %r998, 0;
    vote.ballot.sync.b32 %r998, p, 0xffffffff;
    @!p not.b32 %r998, %r998;
}

	// end inline asm
	mov.b32 	%r1003, 2;
	// begin inline asm
	{
    .reg .pred p;
    and.b32 %r1001, %r1020, %r1003;    setp.ne.u32 p, %r1001, 0;
    vote.ballot.sync.b32 %r1001, p, 0xffffffff;
    @!p not.b32 %r1001, %r1001;
}

	// end inline asm
	and.b32  	%r1025, %r1001, %r998;
	mov.b32 	%r1006, 4;
	// begin inline asm
	{
    .reg .pred p;
    and.b32 %r1004, %r1020, %r1006;    setp.ne.u32 p, %r1004, 0;
    vote.ballot.sync.b32 %r1004, p, 0xffffffff;
    @!p not.b32 %r1004, %r1004;
}

	// end inline asm
	and.b32  	%r1026, %r1004, %r1025;
	mov.b32 	%r1009, 8;
	// begin inline asm
	{
    .reg .pred p;
    and.b32 %r1007, %r1020, %r1009;    setp.ne.u32 p, %r1007, 0;
    vote.ballot.sync.b32 %r1007, p, 0xffffffff;
    @!p not.b32 %r1007, %r1007;
}

	// end inline asm
	and.b32  	%r1027, %r1007, %r1026;
	mov.b32 	%r1012, 16;
	// begin inline asm
	{
    .reg .pred p;
    and.b32 %r1010, %r1020, %r1012;    setp.ne.u32 p, %r1010, 0;
    vote.ballot.sync.b32 %r1010, p, 0xffffffff;
    @!p not.b32 %r1010, %r1010;
}

	// end inline asm
	and.b32  	%r1028, %r1010, %r1027;
	mov.b32 	%r1015, 32;
	// begin inline asm
	{
    .reg .pred p;
    and.b32 %r1013, %r1020, %r1015;    setp.ne.u32 p, %r1013, 0;
    vote.ballot.sync.b32 %r1013, p, 0xffffffff;
    @!p not.b32 %r1013, %r1013;
}

	// end inline asm
	and.b32  	%r1029, %r1013, %r1028;
	mov.b32 	%r1018, 64;
	// begin inline asm
	{
    .reg .pred p;
    and.b32 %r1016, %r1020, %r1018;    setp.ne.u32 p, %r1016, 0;
    vote.ballot.sync.b32 %r1016, p, 0xffffffff;
    @!p not.b32 %r1016, %r1016;
}

	// end inline asm
	and.b32  	%r1030, %r1016, %r1029;
	mov.b32 	%r1021, 128;
	// begin inline asm
	{
    .reg .pred p;
    and.b32 %r1019, %r1020, %r1021;    setp.ne.u32 p, %r1019, 0;
    vote.ballot.sync.b32 %r1019, p, 0xffffffff;
    @!p not.b32 %r1019, %r1019;
}

	// end inline asm
	and.b32  	%r1031, %r1019, %r1030;
	clz.b32 	%r1032, %r1031;
	sub.s32 	%r196, 31, %r1032;
	and.b32  	%r1033, %r618, %r1031;
	popc.b32 	%r197, %r1033;
	setp.ne.s32 	%p112, %r259, %r196;
	mov.b32 	%r1641, 0;
	@%p112 bra 	$L__BB19_177;
	shl.b32 	%r1034, %r1020, 2;
	add.s32 	%r1035, %r78, %r1034;
	atom.shared.add.u32 	%r1641, [%r1035], %r197;
$L__BB19_177:
	shfl.sync.idx.b32	%r1061|%p113, %r1641, %r196, 31, -1;
	add.s32 	%r200, %r197, %r1061;
	shr.u32 	%r1062, %r1619, %r257;
	and.b32  	%r1058, %r1062, %r77;
	mov.b32 	%r1038, 1;
	// begin inline asm
	{
    .reg .pred p;
    and.b32 %r1036, %r1058, %r1038;    setp.ne.u32 p, %r1036, 0;
    vote.ballot.sync.b32 %r1036, p, 0xffffffff;
    @!p not.b32 %r1036, %r1036;
}

	// end inline asm
	mov.b32 	%r1041, 2;
	// begin inline asm
	{
    .reg .pred p;
    and.b32 %r1039, %r1058, %r1041;    setp.ne.u32 p, %r1039, 0;
    vote.ballot.sync.b32 %r1039, p, 0xffffffff;
    @!p not.b32 %r1039, %r1039;
}

	// end inline asm
	and.b32  	%r1063, %r1039, %r1036;
	mov.b32 	%r1044, 4;
	// begin inline asm
	{
    .reg .pred p;
    and.b32 %r1042, %r1058, %r1044;    setp.ne.u32 p, %r1042, 0;
    vote.ballot.sync.b32 %r1042, p, 0xffffffff;
    @!p not.b32 %r1042, %r1042;
}

	// end inline asm
	and.b32  	%r1064, %r1042, %r1063;
	mov.b32 	%r1047, 8;
	// begin inline asm
	{
    .reg .pred p;
    and.b32 %r1045, %r1058, %r1047;    setp.ne.u32 p, %r1045, 0;
    vote.ballot.sync.b32 %r1045, p, 0xffffffff;
    @!p not.b32 %r1045, %r1045;
}

	// end inline asm
	and.b32  	%r1065, %r1045, %r1064;
	mov.b32 	%r1050, 16;
	// begin inline asm
	{
    .reg .pred p;
    and.b32 %r1048, %r1058, %r1050;    setp.ne.u32 p, %r1048, 0;
    vote.ballot.sync.b32 %r1048, p, 0xffffffff;
    @!p not.b32 %r1048, %r1048;
}

	// end inline asm
	and.b32  	%r1066, %r1048, %r1065;
	mov.b32 	%r1053, 32;
	// begin inline asm
	{
    .reg .pred p;
    and.b32 %r1051, %r1058, %r1053;    setp.ne.u32 p, %r1051, 0;
    vote.ballot.sync.b32 %r1051, p, 0xffffffff;
    @!p not.b32 %r1051, %r1051;
}

	// end inline asm
	and.b32  	%r1067, %r1051, %r1066;
	mov.b32 	%r1056, 64;
	// begin inline asm
	{
    .reg .pred p;
    and.b32 %r1054, %r1058, %r1056;    setp.ne.u32 p, %r1054, 0;
    vote.ballot.sync.b32 %r1054, p, 0xffffffff;
    @!p not.b32 %r1054, %r1054;
}

	// end inline asm
	and.b32  	%r1068, %r1054, %r1067;
	mov.b32 	%r1059, 128;
	// begin inline asm
	{
    .reg .pred p;
    and.b32 %r1057, %r1058, %r1059;    setp.ne.u32 p, %r1057, 0;
    vote.ballot.sync.b32 %r1057, p, 0xffffffff;
    @!p not.b32 %r1057, %r1057;
}

	// end inline asm
	and.b32  	%r1069, %r1057, %r1068;
	clz.b32 	%r1070, %r1069;
	sub.s32 	%r202, 31, %r1070;
	and.b32  	%r1071, %r618, %r1069;
	popc.b32 	%r203, %r1071;
	setp.ne.s32 	%p114, %r259, %r202;
	mov.b32 	%r1642, 0;
	@%p114 bra 	$L__BB19_179;
	shl.b32 	%r1072, %r1058, 2;
	add.s32 	%r1073, %r78, %r1072;
	atom.shared.add.u32 	%r1642, [%r1073], %r203;
$L__BB19_179:
	shfl.sync.idx.b32	%r1099|%p115, %r1642, %r202, 31, -1;
	add.s32 	%r206, %r203, %r1099;
	shr.u32 	%r1100, %r1618, %r257;
	and.b32  	%r1096, %r1100, %r77;
	mov.b32 	%r1076, 1;
	// begin inline asm
	{
    .reg .pred p;
    and.b32 %r1074, %r1096, %r1076;    setp.ne.u32 p, %r1074, 0;
    vote.ballot.sync.b32 %r1074, p, 0xffffffff;
    @!p not.b32 %r1074, %r1074;
}

	// end inline asm
	mov.b32 	%r1079, 2;
	// begin inline asm
	{
    .reg .pred p;
    and.b32 %r1077, %r1096, %r1079;    setp.ne.u32 p, %r1077, 0;
    vote.ballot.sync.b32 %r1077, p, 0xffffffff;
    @!p not.b32 %r1077, %r1077;
}

	// end inline asm
	and.b32  	%r1101, %r1077, %r1074;
	mov.b32 	%r1082, 4;
	// begin inline asm
	{
    .reg .pred p;
    and.b32 %r1080, %r1096, %r1082;    setp.ne.u32 p, %r1080, 0;
    vote.ballot.sync.b32 %r1080, p, 0xffffffff;
    @!p not.b32 %r1080, %r1080;
}

	// end inline asm
	and.b32  	%r1102, %r1080, %r1101;
	mov.b32 	%r1085, 8;
	// begin inline asm
	{
    .reg .pred p;
    and.b32 %r1083, %r1096, %r1085;    setp.ne.u32 p, %r1083, 0;
    vote.ballot.sync.b32 %r1083, p, 0xffffffff;
    @!p not.b32 %r1083, %r1083;
}

	// end inline asm
	and.b32  	%r1103, %r1083, %r1102;
	mov.b32 	%r1088, 16;
	// begin inline asm
	{
    .reg .pred p;
    and.b32 %r1086, %r1096, %r1088;    setp.ne.u32 p, %r1086, 0;
    vote.ballot.sync.b32 %r1086, p, 0xffffffff;
    @!p not.b32 %r1086, %r1086;
}

	// end inline asm
	and.b32  	%r1104, %r1086, %r1103;
	mov.b32 	%r1091, 32;
	// begin inline asm
	{
    .reg .pred p;
    and.b32 %r1089, %r1096, %r1091;    setp.ne.u32 p, %r1089, 0;
    vote.ballot.sync.b32 %r1089, p, 0xffffffff;
    @!p not.b32 %r1089, %r1089;
}

	// end inline asm
	and.b32  	%r1105, %r1089, %r1104;
	mov.b32 	%r1094, 64;
	// begin inline asm
	{
    .reg .pred p;
    and.b32 %r1092, %r1096, %r1094;    setp.ne.u32 p, %r1092, 0;
    vote.ballot.sync.b32 %r1092, p, 0xffffffff;
    @!p not.b32 %r1092, %r1092;
}

	// end inline asm
	and.b32  	%r1106, %r1092, %r1105;
	mov.b32 	%r1097, 128;
	// begin inline asm
	{
    .reg .pred p;
    and.b32 %r1095, %r1096, %r1097;    setp.ne.u32 p, %r1095, 0;
    vote.ballot.sync.b32 %r1095, p, 0xffffffff;
    @!p not.b32 %r1095, %r1095;
}

	// end inline asm
	and.b32  	%r1107, %r1095, %r1106;
	clz.b32 	%r1108, %r1107;
	sub.s32 	%r208, 31, %r1108;
	and.b32  	%r1109, %r618, %r1107;
	popc.b32 	%r209, %r1109;
	setp.ne.s32 	%p116, %r259, %r208;
	mov.b32 	%r1643, 0;
	@%p116 bra 	$L__BB19_181;
	shl.b32 	%r1110, %r1096, 2;
	add.s32 	%r1111, %r78, %r1110;
	atom.shared.add.u32 	%r1643, [%r1111], %r209;
$L__BB19_181:
	shfl.sync.idx.b32	%r1137|%p117, %r1643, %r208, 31, -1;
	add.s32 	%r212, %r209, %r1137;
	shr.u32 	%r1138, %r1617, %r257;
	and.b32  	%r1134, %r1138, %r77;
	mov.b32 	%r1114, 1;
	// begin inline asm
	{
    .reg .pred p;
    and.b32 %r1112, %r1134, %r1114;    setp.ne.u32 p, %r1112, 0;
    vote.ballot.sync.b32 %r1112, p, 0xffffffff;
    @!p not.b32 %r1112, %r1112;
}

	// end inline asm
	mov.b32 	%r1117, 2;
	// begin inline asm
	{
    .reg .pred p;
    and.b32 %r1115, %r1134, %r1117;    setp.ne.u32 p, %r1115, 0;
    vote.ballot.sync.b32 %r1115, p, 0xffffffff;
    @!p not.b32 %r1115, %r1115;
}

	// end inline asm
	and.b32  	%r1139, %r1115, %r1112;
	mov.b32 	%r1120, 4;
	// begin inline asm
	{
    .reg .pred p;
    and.b32 %r1118, %r1134, %r1120;    setp.ne.u32 p, %r1118, 0;
    vote.ballot.sync.b32 %r1118, p, 0xffffffff;
    @!p not.b32 %r1118, %r1118;
}

	// end inline asm
	and.b32  	%r1140, %r1118, %r1139;
	mov.b32 	%r1123, 8;
	// begin inline asm
	{
    .reg .pred p;
    and.b32 %r1121, %r1134, %r1123;    setp.ne.u32 p, %r1121, 0;
    vote.ballot.sync.b32 %r1121, p, 0xffffffff;
    @!p not.b32 %r1121, %r1121;
}

	// end inline asm
	and.b32  	%r1141, %r1121, %r1140;
	mov.b32 	%r1126, 16;
	// begin inline asm
	{
    .reg .pred p;
    and.b32 %r1124, %r1134, %r1126;    setp.ne.u32 p, %r1124, 0;
    vote.ballot.sync.b32 %r1124, p, 0xffffffff;
    @!p not.b32 %r1124, %r1124;
}

	// end inline asm
	and.b32  	%r1142, %r1124, %r1141;
	mov.b32 	%r1129, 32;
	// begin inline asm
	{
    .reg .pred p;
    and.b32 %r1127, %r1134, %r1129;    setp.ne.u32 p, %r1127, 0;
    vote.ballot.sync.b32 %r1127, p, 0xffffffff;
    @!p not.b32 %r1127, %r1127;
}

	// end inline asm
	and.b32  	%r1143, %r1127, %r1142;
	mov.b32 	%r1132, 64;
	// begin inline asm
	{
    .reg .pred p;
    and.b32 %r1130, %r1134, %r1132;    setp.ne.u32 p, %r1130, 0;
    vote.ballot.sync.b32 %r1130, p, 0xffffffff;
    @!p not.b32 %r1130, %r1130;
}

	// end inline asm
	and.b32  	%r1144, %r1130, %r1143;
	mov.b32 	%r1135, 128;
	// begin inline asm
	{
    .reg .pred p;
    and.b32 %r1133, %r1134, %r1135;    setp.ne.u32 p, %r1133, 0;
    vote.ballot.sync.b32 %r1133, p, 0xffffffff;
    @!p not.b32 %r1133, %r1133;
}

	// end inline asm
	and.b32  	%r1145, %r1133, %r1144;
	clz.b32 	%r1146, %r1145;
	sub.s32 	%r214, 31, %r1146;
	and.b32  	%r1147, %r618, %r1145;
	popc.b32 	%r215, %r1147;
	setp.ne.s32 	%p118, %r259, %r214;
	mov.b32 	%r1644, 0;
	@%p118 bra 	$L__BB19_183;
	shl.b32 	%r1148, %r1134, 2;
	add.s32 	%r1149, %r78, %r1148;
	atom.shared.add.u32 	%r1644, [%r1149], %r215;
$L__BB19_183:
	shfl.sync.idx.b32	%r1150|%p120, %r1644, %r214, 31, -1;
	add.s32 	%r218, %r215, %r1150;
	bar.sync 	0;
	shl.b32 	%r1151, %r140, 2;
	mov.u32 	%r1152, _ZZN3cub18CUB_300001_SM_10006detail10radix_sort29DeviceRadixSortOnesweepKernelINS1_5radix10policy_hubIi6float2yE10Policy1000ELNS0_9SortOrderE0EiS6_yiiNS1_21identity_decomposer_tEEEvPT5_SC_PT3_PKSD_PT1_PKSH_PT2_PKSL_T4_iiT6_E1s;
	add.s32 	%r219, %r1152, %r1151;
	st.shared.u32 	[%r219+-4], %r1630;
	shl.b32 	%r1153, %r146, 2;
	add.s32 	%r220, %r1152, %r1153;
	st.shared.u32 	[%r220+-4], %r1629;
	shl.b32 	%r1154, %r152, 2;
	add.s32 	%r221, %r1152, %r1154;
	st.shared.u32 	[%r221+-4], %r1628;
	shl.b32 	%r1155, %r158, 2;
	add.s32 	%r222, %r1152, %r1155;
	st.shared.u32 	[%r222+-4], %r1627;
	shl.b32 	%r1156, %r164, 2;
	add.s32 	%r223, %r1152, %r1156;
	st.shared.u32 	[%r223+-4], %r1626;
	shl.b32 	%r1157, %r170, 2;
	add.s32 	%r224, %r1152, %r1157;
	st.shared.u32 	[%r224+-4], %r1625;
	shl.b32 	%r1158, %r176, 2;
	add.s32 	%r225, %r1152, %r1158;
	st.shared.u32 	[%r225+-4], %r1624;
	shl.b32 	%r1159, %r182, 2;
	add.s32 	%r1160, %r1152, %r1159;
	st.shared.u32 	[%r1160+-4], %r1623;
	shl.b32 	%r1161, %r188, 2;
	add.s32 	%r226, %r1152, %r1161;
	st.shared.u32 	[%r226+-4], %r1622;
	shl.b32 	%r1162, %r194, 2;
	add.s32 	%r1163, %r1152, %r1162;
	st.shared.u32 	[%r1163+-4], %r1621;
	shl.b32 	%r1164, %r200, 2;
	add.s32 	%r1165, %r1152, %r1164;
	st.shared.u32 	[%r1165+-4], %r1620;
	shl.b32 	%r1166, %r206, 2;
	add.s32 	%r227, %r1152, %r1166;
	st.shared.u32 	[%r227+-4], %r1619;
	shl.b32 	%r1167, %r212, 2;
	add.s32 	%r228, %r1152, %r1167;
	st.shared.u32 	[%r228+-4], %r1618;
	shl.b32 	%r1168, %r218, 2;
	add.s32 	%r229, %r1152, %r1168;
	st.shared.u32 	[%r229+-4], %r1617;
	shl.b32 	%r1169, %r1, 3;
	add.s32 	%r1170, %r1152, %r1169;
	add.s32 	%r230, %r1170, 43008;
	@%p26 bra 	$L__BB19_191;
	ld.global.u64 	%rd83, [%rd12];
	sub.s64 	%rd302, %rd83, %rd21;
	st.shared.u64 	[%r230], %rd302;
	setp.lt.s32 	%p121, %r4, 1;
	mov.u32 	%r1648, %r1612;
	@%p121 bra 	$L__BB19_190;
	mov.b32 	%r1646, -1;
	mov.u32 	%r1645, %r4;
	mov.u32 	%r1648, %r1612;
$L__BB19_186:
	add.s32 	%r234, %r1645, -1;
	shl.b32 	%r1172, %r234, 8;
	add.s32 	%r1173, %r1172, %r1;
	mul.wide.s32 	%rd84, %r1173, 4;
	add.s64 	%rd23, %rd3, %rd84;
$L__BB19_187:
	membar.cta;
	ld.volatile.global.u32 	%r235, [%rd23];
	setp.eq.s32 	%p122, %r235, 0;
	@%p122 bra 	$L__BB19_187;
	and.b32  	%r1174, %r235, 1073741823;
	add.s32 	%r1648, %r1174, %r1648;
	setp.gt.s32 	%p123, %r235, -1;
	vote.sync.ballot.b32 	%r1646, %p123, %r1646;
	setp.gt.u32 	%p125, %r1645, 1;
	and.pred  	%p126, %p123, %p125;
	mov.u32 	%r1645, %r234;
	@%p126 bra 	$L__BB19_186;
	ld.shared.u64 	%rd302, [%r230];
$L__BB19_190:
	or.b32  	%r1175, %r1648, -2147483648;
	st.volatile.global.u32 	[%rd7], %r1175;
	sub.s32 	%r1176, %r1648, %r1612;
	cvt.s64.s32 	%rd85, %r1176;
	add.s64 	%rd86, %rd302, %rd85;
	st.shared.u64 	[%r230], %rd86;
$L__BB19_191:
	setp.lt.s32 	%p128, %r5, %r256;
	setp.eq.s64 	%p129, %rd41, 0;
	or.pred  	%p130, %p129, %p128;
	or.pred  	%p131, %p26, %p130;
	@%p131 bra 	$L__BB19_193;
	ld.shared.u64 	%rd87, [%r230];
	cvt.s64.s32 	%rd88, %r1612;
	add.s64 	%rd89, %rd21, %rd88;
	add.s64 	%rd90, %rd89, %rd87;
	st.global.u64 	[%rd11], %rd90;
$L__BB19_193:
	setp.gt.s32 	%p132, %r5, %r256;
	bar.sync 	0;
	@%p132 bra 	$L__BB19_195;
	ld.shared.u32 	%r1177, [%r103];
	shr.u32 	%r1178, %r1177, %r257;
	and.b32  	%r1179, %r1178, %r77;
	shl.b32 	%r1180, %r1179, 3;
	mov.u32 	%r1181, _ZZN3cub18CUB_300001_SM_10006detail10radix_sort29DeviceRadixSortOnesweepKernelINS1_5radix10policy_hubIi6float2yE10Policy1000ELNS0_9SortOrderE0EiS6_yiiNS1_21identity_decomposer_tEEEvPT5_SC_PT3_PKSD_PT1_PKSH_PT2_PKSL_T4_iiT6_E1s;
	add.s32 	%r1182, %r1181, 43008;
	add.s32 	%r1183, %r1182, %r1180;
	ld.shared.u64 	%rd91, [%r1183];
	add.s64 	%rd92, %rd91, %rd10;
	xor.b32  	%r1184, %r1177, -2147483648;
	shl.b64 	%rd93, %rd92, 2;
	add.s64 	%rd94, %rd2, %rd93;
	st.global.u32 	[%rd94], %r1184;
	bar.warp.sync 	-1;
	ld.shared.u32 	%r1185, [%r103+1536];
	shr.u32 	%r1186, %r1185, %r257;
	and.b32  	%r1187, %r1186, %r77;
	shl.b32 	%r1188, %r1187, 3;
	add.s32 	%r1189, %r1182, %r1188;
	ld.shared.u64 	%rd95, [%r1189];
	add.s64 	%rd96, %rd95, %rd10;
	xor.b32  	%r1190, %r1185, -2147483648;
	shl.b64 	%rd97, %rd96, 2;
	add.s64 	%rd98, %rd2, %rd97;
	st.global.u32 	[%rd98+1536], %r1190;
	bar.warp.sync 	-1;
	ld.shared.u32 	%r1191, [%r103+3072];
	shr.u32 	%r1192, %r1191, %r257;
	and.b32  	%r1193, %r1192, %r77;
	shl.b32 	%r1194, %r1193, 3;
	add.s32 	%r1195, %r1182, %r1194;
	ld.shared.u64 	%rd99, [%r1195];
	add.s64 	%rd100, %rd99, %rd10;
	xor.b32  	%r1196, %r1191, -2147483648;
	shl.b64 	%rd101, %rd100, 2;
	add.s64 	%rd102, %rd2, %rd101;
	st.global.u32 	[%rd102+3072], %r1196;
	bar.warp.sync 	-1;
	ld.shared.u32 	%r1197, [%r103+4608];
	shr.u32 	%r1198, %r1197, %r257;
	and.b32  	%r1199, %r1198, %r77;
	shl.b32 	%r1200, %r1199, 3;
	add.s32 	%r1201, %r1182, %r1200;
	ld.shared.u64 	%rd103, [%r1201];
	add.s64 	%rd104, %rd103, %rd10;
	xor.b32  	%r1202, %r1197, -2147483648;
	shl.b64 	%rd105, %rd104, 2;
	add.s64 	%rd106, %rd2, %rd105;
	st.global.u32 	[%rd106+4608], %r1202;
	bar.warp.sync 	-1;
	ld.shared.u32 	%r1203, [%r103+6144];
	shr.u32 	%r1204, %r1203, %r257;
	and.b32  	%r1205, %r1204, %r77;
	shl.b32 	%r1206, %r1205, 3;
	add.s32 	%r1207, %r1182, %r1206;
	ld.shared.u64 	%rd107, [%r1207];
	add.s64 	%rd108, %rd107, %rd10;
	xor.b32  	%r1208, %r1203, -2147483648;
	shl.b64 	%rd109, %rd108, 2;
	add.s64 	%rd110, %rd2, %rd109;
	st.global.u32 	[%rd110+6144], %r1208;
	bar.warp.sync 	-1;
	ld.shared.u32 	%r1209, [%r103+7680];
	shr.u32 	%r1210, %r1209, %r257;
	and.b32  	%r1211, %r1210, %r77;
	shl.b32 	%r1212, %r1211, 3;
	add.s32 	%r1213, %r1182, %r1212;
	ld.shared.u64 	%rd111, [%r1213];
	add.s64 	%rd112, %rd111, %rd10;
	xor.b32  	%r1214, %r1209, -2147483648;
	shl.b64 	%rd113, %rd112, 2;
	add.s64 	%rd114, %rd2, %rd113;
	st.global.u32 	[%rd114+7680], %r1214;
	bar.warp.sync 	-1;
	ld.shared.u32 	%r1215, [%r103+9216];
	shr.u32 	%r1216, %r1215, %r257;
	and.b32  	%r1217, %r1216, %r77;
	shl.b32 	%r1218, %r1217, 3;
	add.s32 	%r1219, %r1182, %r1218;
	ld.shared.u64 	%rd115, [%r1219];
	add.s64 	%rd116, %rd115, %rd10;
	xor.b32  	%r1220, %r1215, -2147483648;
	shl.b64 	%rd117, %rd116, 2;
	add.s64 	%rd118, %rd2, %rd117;
	st.global.u32 	[%rd118+9216], %r1220;
	bar.warp.sync 	-1;
	ld.shared.u32 	%r1221, [%r103+10752];
	shr.u32 	%r1222, %r1221, %r257;
	and.b32  	%r1223, %r1222, %r77;
	shl.b32 	%r1224, %r1223, 3;
	add.s32 	%r1225, %r1182, %r1224;
	ld.shared.u64 	%rd119, [%r1225];
	add.s64 	%rd120, %rd119, %rd10;
	xor.b32  	%r1226, %r1221, -2147483648;
	shl.b64 	%rd121, %rd120, 2;
	add.s64 	%rd122, %rd2, %rd121;
	st.global.u32 	[%rd122+10752], %r1226;
	bar.warp.sync 	-1;
	ld.shared.u32 	%r1227, [%r103+12288];
	shr.u32 	%r1228, %r1227, %r257;
	and.b32  	%r1229, %r1228, %r77;
	shl.b32 	%r1230, %r1229, 3;
	add.s32 	%r1231, %r1182, %r1230;
	ld.shared.u64 	%rd123, [%r1231];
	add.s64 	%rd124, %rd123, %rd10;
	xor.b32  	%r1232, %r1227, -2147483648;
	shl.b64 	%rd125, %rd124, 2;
	add.s64 	%rd126, %rd2, %rd125;
	st.global.u32 	[%rd126+12288], %r1232;
	bar.warp.sync 	-1;
	ld.shared.u32 	%r1233, [%r103+13824];
	shr.u32 	%r1234, %r1233, %r257;
	and.b32  	%r1235, %r1234, %r77;
	shl.b32 	%r1236, %r1235, 3;
	add.s32 	%r1237, %r1182, %r1236;
	ld.shared.u64 	%rd127, [%r1237];
	add.s64 	%rd128, %rd127, %rd10;
	xor.b32  	%r1238, %r1233, -2147483648;
	shl.b64 	%rd129, %rd128, 2;
	add.s64 	%rd130, %rd2, %rd129;
	st.global.u32 	[%rd130+13824], %r1238;
	bar.warp.sync 	-1;
	ld.shared.u32 	%r1239, [%r103+15360];
	shr.u32 	%r1240, %r1239, %r257;
	and.b32  	%r1241, %r1240, %r77;
	shl.b32 	%r1242, %r1241, 3;
	add.s32 	%r1243, %r1182, %r1242;
	ld.shared.u64 	%rd131, [%r1243];
	add.s64 	%rd132, %rd131, %rd10;
	xor.b32  	%r1244, %r1239, -2147483648;
	shl.b64 	%rd133, %rd132, 2;
	add.s64 	%rd134, %rd2, %rd133;
	st.global.u32 	[%rd134+15360], %r1244;
	bar.warp.sync 	-1;
	ld.shared.u32 	%r1245, [%r103+16896];
	shr.u32 	%r1246, %r1245, %r257;
	and.b32  	%r1247, %r1246, %r77;
	shl.b32 	%r1248, %r1247, 3;
	add.s32 	%r1249, %r1182, %r1248;
	ld.shared.u64 	%rd135, [%r1249];
	add.s64 	%rd136, %rd135, %rd10;
	xor.b32  	%r1250, %r1245, -2147483648;
	shl.b64 	%rd137, %rd136, 2;
	add.s64 	%rd138, %rd2, %rd137;
	st.global.u32 	[%rd138+16896], %r1250;
	bar.warp.sync 	-1;
	ld.shared.u32 	%r1251, [%r103+18432];
	shr.u32 	%r1252, %r1251, %r257;
	and.b32  	%r1253, %r1252, %r77;
	shl.b32 	%r1254, %r1253, 3;
	add.s32 	%r1255, %r1182, %r1254;
	ld.shared.u64 	%rd139, [%r1255];
	add.s64 	%rd140, %rd139, %rd10;
	xor.b32  	%r1256, %r1251, -2147483648;
	shl.b64 	%rd141, %rd140, 2;
	add.s64 	%rd142, %rd2, %rd141;
	st.global.u32 	[%rd142+18432], %r1256;
	bar.warp.sync 	-1;
	ld.shared.u32 	%r1257, [%r103+19968];
	shr.u32 	%r1258, %r1257, %r257;
	and.b32  	%r1259, %r1258, %r77;
	shl.b32 	%r1260, %r1259, 3;
	add.s32 	%r1261, %r1182, %r1260;
	ld.shared.u64 	%rd143, [%r1261];
	add.s64 	%rd144, %rd143, %rd10;
	xor.b32  	%r1262, %r1257, -2147483648;
	shl.b64 	%rd145, %rd144, 2;
	add.s64 	%rd146, %rd2, %rd145;
	st.global.u32 	[%rd146+19968], %r1262;
	bar.warp.sync 	-1;
	bra.uni 	$L__BB19_224;
$L__BB19_195:
	mad.lo.s32 	%r239, %r4, -5376, %r256;
	setp.ge.s32 	%p133, %r1, %r239;
	@%p133 bra 	$L__BB19_197;
	ld.shared.u32 	%r1263, [%r103];
	shr.u32 	%r1264, %r1263, %r257;
	and.b32  	%r1265, %r1264, %r77;
	shl.b32 	%r1266, %r1265, 3;
	mov.u32 	%r1267, _ZZN3cub18CUB_300001_SM_10006detail10radix_sort29DeviceRadixSortOnesweepKernelINS1_5radix10policy_hubIi6float2yE10Policy1000ELNS0_9SortOrderE0EiS6_yiiNS1_21identity_decomposer_tEEEvPT5_SC_PT3_PKSD_PT1_PKSH_PT2_PKSL_T4_iiT6_E1s;
	add.s32 	%r1268, %r1267, %r1266;
	ld.shared.u64 	%rd147, [%r1268+43008];
	xor.b32  	%r1269, %r1263, -2147483648;
	add.s64 	%rd148, %rd147, %rd10;
	shl.b64 	%rd149, %rd148, 2;
	add.s64 	%rd150, %rd2, %rd149;
	st.global.u32 	[%rd150], %r1269;
$L__BB19_197:
	bar.warp.sync 	-1;
	add.s32 	%r1270, %r1, 384;
	setp.ge.s32 	%p134, %r1270, %r239;
	@%p134 bra 	$L__BB19_199;
	ld.shared.u32 	%r1271, [%r103+1536];
	shr.u32 	%r1272, %r1271, %r257;
	and.b32  	%r1273, %r1272, %r77;
	shl.b32 	%r1274, %r1273, 3;
	mov.u32 	%r1275, _ZZN3cub18CUB_300001_SM_10006detail10radix_sort29DeviceRadixSortOnesweepKernelINS1_5radix10policy_hubIi6float2yE10Policy1000ELNS0_9SortOrderE0EiS6_yiiNS1_21identity_decomposer_tEEEvPT5_SC_PT3_PKSD_PT1_PKSH_PT2_PKSL_T4_iiT6_E1s;
	add.s32 	%r1276, %r1275, %r1274;
	ld.shared.u64 	%rd151, [%r1276+43008];
	xor.b32  	%r1277, %r1271, -2147483648;
	add.s64 	%rd152, %rd151, %rd10;
	shl.b64 	%rd153, %rd152, 2;
	add.s64 	%rd154, %rd2, %rd153;
	st.global.u32 	[%rd154+1536], %r1277;
$L__BB19_199:
	bar.warp.sync 	-1;
	add.s32 	%r1278, %r1, 768;
	setp.ge.s32 	%p135, %r1278, %r239;
	@%p135 bra 	$L__BB19_201;
	ld.shared.u32 	%r1279, [%r103+3072];
	shr.u32 	%r1280, %r1279, %r257;
	and.b32  	%r1281, %r1280, %r77;
	shl.b32 	%r1282, %r1281, 3;
	mov.u32 	%r1283, _ZZN3cub18CUB_300001_SM_10006detail10radix_sort29DeviceRadixSortOnesweepKernelINS1_5radix10policy_hubIi6float2yE10Policy1000ELNS0_9SortOrderE0EiS6_yiiNS1_21identity_decomposer_tEEEvPT5_SC_PT3_PKSD_PT1_PKSH_PT2_PKSL_T4_iiT6_E1s;
	add.s32 	%r1284, %r1283, %r1282;
	ld.shared.u64 	%rd155, [%r1284+43008];
	xor.b32  	%r1285, %r1279, -2147483648;
	add.s64 	%rd156, %rd155, %rd10;
	shl.b64 	%rd157, %rd156, 2;
	add.s64 	%rd158, %rd2, %rd157;
	st.global.u32 	[%rd158+3072], %r1285;
$L__BB19_201:
	bar.warp.sync 	-1;
	add.s32 	%r1286, %r1, 1152;
	setp.ge.s32 	%p136, %r1286, %r239;
	@%p136 bra 	$L__BB19_203;
	ld.shared.u32 	%r1287, [%r103+4608];
	shr.u32 	%r1288, %r1287, %r257;
	and.b32  	%r1289, %r1288, %r77;
	shl.b32 	%r1290, %r1289, 3;
	mov.u32 	%r1291, _ZZN3cub18CUB_300001_SM_10006detail10radix_sort29DeviceRadixSortOnesweepKernelINS1_5radix10policy_hubIi6float2yE10Policy1000ELNS0_9SortOrderE0EiS6_yiiNS1_21identity_decomposer_tEEEvPT5_SC_PT3_PKSD_PT1_PKSH_PT2_PKSL_T4_iiT6_E1s;
	add.s32 	%r1292, %r1291, %r1290;
	ld.shared.u64 	%rd159, [%r1292+43008];
	xor.b32  	%r1293, %r1287, -2147483648;
	add.s64 	%rd160, %rd159, %rd10;
	shl.b64 	%rd161, %rd160, 2;
	add.s64 	%rd162, %rd2, %rd161;
	st.global.u32 	[%rd162+4608], %r1293;
$L__BB19_203:
	bar.warp.sync 	-1;
	add.s32 	%r1294, %r1, 1536;
	setp.ge.s32 	%p137, %r1294, %r239;
	@%p137 bra 	$L__BB19_205;
	ld.shared.u32 	%r1295, [%r103+6144];
	shr.u32 	%r1296, %r1295, %r257;
	and.b32  	%r1297, %r1296, %r77;
	shl.b32 	%r1298, %r1297, 3;
	mov.u32 	%r1299, _ZZN3cub18CUB_300001_SM_10006detail10radix_sort29DeviceRadixSortOnesweepKernelINS1_5radix10policy_hubIi6float2yE10Policy1000ELNS0_9SortOrderE0EiS6_yiiNS1_21identity_decomposer_tEEEvPT5_SC_PT3_PKSD_PT1_PKSH_PT2_PKSL_T4_iiT6_E1s;
	add.s32 	%r1300, %r1299, %r1298;
	ld.shared.u64 	%rd163, [%r1300+43008];
	xor.b32  	%r1301, %r1295, -2147483648;
	add.s64 	%rd164, %rd163, %rd10;
	shl.b64 	%rd165, %rd164, 2;
	add.s64 	%rd166, %rd2, %rd165;
	st.global.u32 	[%rd166+6144], %r1301;
$L__BB19_205:
	bar.warp.sync 	-1;
	add.s32 	%r1302, %r1, 1920;
	setp.ge.s32 	%p138, %r1302, %r239;
	@%p138 bra 	$L__BB19_207;
	ld.shared.u32 	%r1303, [%r103+7680];
	shr.u32 	%r1304, %r1303, %r257;
	and.b32  	%r1305, %r1304, %r77;
	shl.b32 	%r1306, %r1305, 3;
	mov.u32 	%r1307, _ZZN3cub18CUB_300001_SM_10006detail10radix_sort29DeviceRadixSortOnesweepKernelINS1_5radix10policy_hubIi6float2yE10Policy1000ELNS0_9SortOrderE0EiS6_yiiNS1_21identity_decomposer_tEEEvPT5_SC_PT3_PKSD_PT1_PKSH_PT2_PKSL_T4_iiT6_E1s;
	add.s32 	%r1308, %r1307, %r1306;
	ld.shared.u64 	%rd167, [%r1308+43008];
	xor.b32  	%r1309, %r1303, -2147483648;
	add.s64 	%rd168, %rd167, %rd10;
	shl.b64 	%rd169, %rd168, 2;
	add.s64 	%rd170, %rd2, %rd169;
	st.global.u32 	[%rd170+7680], %r1309;
$L__BB19_207:
	bar.warp.sync 	-1;
	add.s32 	%r1310, %r1, 2304;
	setp.ge.s32 	%p139, %r1310, %r239;
	@%p139 bra 	$L__BB19_209;
	ld.shared.u32 	%r1311, [%r103+9216];
	shr.u32 	%r1312, %r1311, %r257;
	and.b32  	%r1313, %r1312, %r77;
	shl.b32 	%r1314, %r1313, 3;
	mov.u32 	%r1315, _ZZN3cub18CUB_300001_SM_10006detail10radix_sort29DeviceRadixSortOnesweepKernelINS1_5radix10policy_hubIi6float2yE10Policy1000ELNS0_9SortOrderE0EiS6_yiiNS1_21identity_decomposer_tEEEvPT5_SC_PT3_PKSD_PT1_PKSH_PT2_PKSL_T4_iiT6_E1s;
	add.s32 	%r1316, %r1315, %r1314;
	ld.shared.u64 	%rd171, [%r1316+43008];
	xor.b32  	%r1317, %r1311, -2147483648;
	add.s64 	%rd172, %rd171, %rd10;
	shl.b64 	%rd173, %rd172, 2;
	add.s64 	%rd174, %rd2, %rd173;
	st.global.u32 	[%rd174+9216], %r1317;
$L__BB19_209:
	bar.warp.sync 	-1;
	add.s32 	%r1318, %r1, 2688;
	setp.ge.s32 	%p140, %r1318, %r239;
	@%p140 bra 	$L__BB19_211;
	ld.shared.u32 	%r1319, [%r103+10752];
	shr.u32 	%r1320, %r1319, %r257;
	and.b32  	%r1321, %r1320, %r77;
	shl.b32 	%r1322, %r1321, 3;
	mov.u32 	%r1323, _ZZN3cub18CUB_300001_SM_10006detail10radix_sort29DeviceRadixSortOnesweepKernelINS1_5radix10policy_hubIi6float2yE10Policy1000ELNS0_9SortOrderE0EiS6_yiiNS1_21identity_decomposer_tEEEvPT5_SC_PT3_PKSD_PT1_PKSH_PT2_PKSL_T4_iiT6_E1s;
	add.s32 	%r1324, %r1323, %r1322;
	ld.shared.u64 	%rd175, [%r1324+43008];
	xor.b32  	%r1325, %r1319, -2147483648;
	add.s64 	%rd176, %rd175, %rd10;
	shl.b64 	%rd177, %rd176, 2;
	add.s64 	%rd178, %rd2, %rd177;
	st.global.u32 	[%rd178+10752], %r1325;
$L__BB19_211:
	bar.warp.sync 	-1;
	or.b32  	%r1326, %r1, 3072;
	setp.ge.s32 	%p141, %r1326, %r239;
	@%p141 bra 	$L__BB19_213;
	ld.shared.u32 	%r1327, [%r103+12288];
	shr.u32 	%r1328, %r1327, %r257;
	and.b32  	%r1329, %r1328, %r77;
	shl.b32 	%r1330, %r1329, 3;
	mov.u32 	%r1331, _ZZN3cub18CUB_300001_SM_10006detail10radix_sort29DeviceRadixSortOnesweepKernelINS1_5radix10policy_hubIi6float2yE10Policy1000ELNS0_9SortOrderE0EiS6_yiiNS1_21identity_decomposer_tEEEvPT5_SC_PT3_PKSD_PT1_PKSH_PT2_PKSL_T4_iiT6_E1s;
	add.s32 	%r1332, %r1331, %r1330;
	ld.shared.u64 	%rd179, [%r1332+43008];
	xor.b32  	%r1333, %r1327, -2147483648;
	add.s64 	%rd180, %rd179, %rd10;
	shl.b64 	%rd181, %rd180, 2;
	add.s64 	%rd182, %rd2, %rd181;
	st.global.u32 	[%rd182+12288], %r1333;
$L__BB19_213:
	bar.warp.sync 	-1;
	add.s32 	%r1334, %r1, 3456;
	setp.ge.s32 	%p142, %r1334, %r239;
	@%p142 bra 	$L__BB19_215;
	ld.shared.u32 	%r1335, [%r103+13824];
	shr.u32 	%r1336, %r1335, %r257;
	and.b32  	%r1337, %r1336, %r77;
	shl.b32 	%r1338, %r1337, 3;
	mov.u32 	%r1339, _ZZN3cub18CUB_300001_SM_10006detail10radix_sort29DeviceRadixSortOnesweepKernelINS1_5radix10policy_hubIi6float2yE10Policy1000ELNS0_9SortOrderE0EiS6_yiiNS1_21identity_decomposer_tEEEvPT5_SC_PT3_PKSD_PT1_PKSH_PT2_PKSL_T4_iiT6_E1s;
	add.s32 	%r1340, %r1339, %r1338;
	ld.shared.u64 	%rd183, [%r1340+43008];
	xor.b32  	%r1341, %r1335, -2147483648;
	add.s64 	%rd184, %rd183, %rd10;
	shl.b64 	%rd185, %rd184, 2;
	add.s64 	%rd186, %rd2, %rd185;
	st.global.u32 	[%rd186+13824], %r1341;
$L__BB19_215:
	bar.warp.sync 	-1;
	add.s32 	%r1342, %r1, 3840;
	setp.ge.s32 	%p143, %r1342, %r239;
	@%p143 bra 	$L__BB19_217;
	ld.shared.u32 	%r1343, [%r103+15360];
	shr.u32 	%r1344, %r1343, %r257;
	and.b32  	%r1345, %r1344, %r77;
	shl.b32 	%r1346, %r1345, 3;
	mov.u32 	%r1347, _ZZN3cub18CUB_300001_SM_10006detail10radix_sort29DeviceRadixSortOnesweepKernelINS1_5radix10policy_hubIi6float2yE10Policy1000ELNS0_9SortOrderE0EiS6_yiiNS1_21identity_decomposer_tEEEvPT5_SC_PT3_PKSD_PT1_PKSH_PT2_PKSL_T4_iiT6_E1s;
	add.s32 	%r1348, %r1347, %r1346;
	ld.shared.u64 	%rd187, [%r1348+43008];
	xor.b32  	%r1349, %r1343, -2147483648;
	add.s64 	%rd188, %rd187, %rd10;
	shl.b64 	%rd189, %rd188, 2;
	add.s64 	%rd190, %rd2, %rd189;
	st.global.u32 	[%rd190+15360], %r1349;
$L__BB19_217:
	bar.warp.sync 	-1;
	add.s32 	%r1350, %r1, 4224;
	setp.ge.s32 	%p144, %r1350, %r239;
	@%p144 bra 	$L__BB19_219;
	ld.shared.u32 	%r1351, [%r103+16896];
	shr.u32 	%r1352, %r1351, %r257;
	and.b32  	%r1353, %r1352, %r77;
	shl.b32 	%r1354, %r1353, 3;
	mov.u32 	%r1355, _ZZN3cub18CUB_300001_SM_10006detail10radix_sort29DeviceRadixSortOnesweepKernelINS1_5radix10policy_hubIi6float2yE10Policy1000ELNS0_9SortOrderE0EiS6_yiiNS1_21identity_decomposer_tEEEvPT5_SC_PT3_PKSD_PT1_PKSH_PT2_PKSL_T4_iiT6_E1s;
	add.s32 	%r1356, %r1355, %r1354;
	ld.shared.u64 	%rd191, [%r1356+43008];
	xor.b32  	%r1357, %r1351, -2147483648;
	add.s64 	%rd192, %rd191, %rd10;
	shl.b64 	%rd193, %rd192, 2;
	add.s64 	%rd194, %rd2, %rd193;
	st.global.u32 	[%rd194+16896], %r1357;
$L__BB19_219:
	bar.warp.sync 	-1;
	add.s32 	%r1358, %r1, 4608;
	setp.ge.s32 	%p145, %r1358, %r239;
	@%p145 bra 	$L__BB19_221;
	ld.shared.u32 	%r1359, [%r103+18432];
	shr.u32 	%r1360, %r1359, %r257;
	and.b32  	%r1361, %r1360, %r77;
	shl.b32 	%r1362, %r1361, 3;
	mov.u32 	%r1363, _ZZN3cub18CUB_300001_SM_10006detail10radix_sort29DeviceRadixSortOnesweepKernelINS1_5radix10policy_hubIi6float2yE10Policy1000ELNS0_9SortOrderE0EiS6_yiiNS1_21identity_decomposer_tEEEvPT5_SC_PT3_PKSD_PT1_PKSH_PT2_PKSL_T4_iiT6_E1s;
	add.s32 	%r1364, %r1363, %r1362;
	ld.shared.u64 	%rd195, [%r1364+43008];
	xor.b32  	%r1365, %r1359, -2147483648;
	add.s64 	%rd196, %rd195, %rd10;
	shl.b64 	%rd197, %rd196, 2;
	add.s64 	%rd198, %rd2, %rd197;
	st.global.u32 	[%rd198+18432], %r1365;
$L__BB19_221:
	bar.warp.sync 	-1;
	add.s32 	%r1366, %r1, 4992;
	setp.ge.s32 	%p146, %r1366, %r239;
	@%p146 bra 	$L__BB19_223;
	ld.shared.u32 	%r1367, [%r103+19968];
	shr.u32 	%r1368, %r1367, %r257;
	and.b32  	%r1369, %r1368, %r77;
	shl.b32 	%r1370, %r1369, 3;
	mov.u32 	%r1371, _ZZN3cub18CUB_300001_SM_10006detail10radix_sort29DeviceRadixSortOnesweepKernelINS1_5radix10policy_hubIi6float2yE10Policy1000ELNS0_9SortOrderE0EiS6_yiiNS1_21identity_decomposer_tEEEvPT5_SC_PT3_PKSD_PT1_PKSH_PT2_PKSL_T4_iiT6_E1s;
	add.s32 	%r1372, %r1371, %r1370;
	ld.shared.u64 	%rd199, [%r1372+43008];
	xor.b32  	%r1373, %r1367, -2147483648;
	add.s64 	%rd200, %rd199, %rd10;
	shl.b64 	%rd201, %rd200, 2;
	add.s64 	%rd202, %rd2, %rd201;
	st.global.u32 	[%rd202+19968], %r1373;
$L__BB19_223:
	bar.warp.sync 	-1;
$L__BB19_224:
	setp.gt.s32 	%p147, %r5, %r256;
	ld.shared.u32 	%r1374, [%r103];
	shr.u32 	%r1375, %r1374, %r257;
	and.b32  	%r240, %r1375, %r77;
	ld.shared.u32 	%r1376, [%r103+1536];
	shr.u32 	%r1377, %r1376, %r257;
	and.b32  	%r241, %r1377, %r77;
	ld.shared.u32 	%r1378, [%r103+3072];
	shr.u32 	%r1379, %r1378, %r257;
	and.b32  	%r242, %r1379, %r77;
	ld.shared.u32 	%r1380, [%r103+4608];
	shr.u32 	%r1381, %r1380, %r257;
	and.b32  	%r243, %r1381, %r77;
	ld.shared.u32 	%r1382, [%r103+6144];
	shr.u32 	%r1383, %r1382, %r257;
	and.b32  	%r244, %r1383, %r77;
	ld.shared.u32 	%r1384, [%r103+7680];
	shr.u32 	%r1385, %r1384, %r257;
	and.b32  	%r245, %r1385, %r77;
	ld.shared.u32 	%r1386, [%r103+9216];
	shr.u32 	%r1387, %r1386, %r257;
	and.b32  	%r246, %r1387, %r77;
	ld.shared.u32 	%r1388, [%r103+10752];
	shr.u32 	%r1389, %r1388, %r257;
	and.b32  	%r247, %r1389, %r77;
	ld.shared.u32 	%r1390, [%r103+12288];
	shr.u32 	%r1391, %r1390, %r257;
	and.b32  	%r248, %r1391, %r77;
	ld.shared.u32 	%r1392, [%r103+13824];
	shr.u32 	%r1393, %r1392, %r257;
	and.b32  	%r249, %r1393, %r77;
	ld.shared.u32 	%r1394, [%r103+15360];
	shr.u32 	%r1395, %r1394, %r257;
	and.b32  	%r250, %r1395, %r77;
	ld.shared.u32 	%r1396, [%r103+16896];
	shr.u32 	%r1397, %r1396, %r257;
	and.b32  	%r251, %r1397, %r77;
	ld.shared.u32 	%r1398, [%r103+18432];
	shr.u32 	%r1399, %r1398, %r257;
	and.b32  	%r252, %r1399, %r77;
	ld.shared.u32 	%r1400, [%r103+19968];
	shr.u32 	%r1401, %r1400, %r257;
	and.b32  	%r253, %r1401, %r77;
	@%p147 bra 	$L__BB19_226;
	ld.global.v2.f32 	{%f385, %f386}, [%rd9];
	ld.global.v2.f32 	{%f387, %f388}, [%rd9+256];
	ld.global.v2.f32 	{%f389, %f390}, [%rd9+512];
	ld.global.v2.f32 	{%f391, %f392}, [%rd9+768];
	ld.global.v2.f32 	{%f393, %f394}, [%rd9+1024];
	ld.global.v2.f32 	{%f395, %f396}, [%rd9+1280];
	ld.global.v2.f32 	{%f397, %f398}, [%rd9+1536];
	ld.global.v2.f32 	{%f399, %f400}, [%rd9+1792];
	ld.global.v2.f32 	{%f401, %f402}, [%rd9+2048];
	ld.global.v2.f32 	{%f403, %f404}, [%rd9+2304];
	ld.global.v2.f32 	{%f405, %f406}, [%rd9+2560];
	ld.global.v2.f32 	{%f407, %f408}, [%rd9+2816];
	ld.global.v2.f32 	{%f409, %f410}, [%rd9+3072];
	ld.global.v2.f32 	{%f411, %f412}, [%rd9+3328];
	bra.uni 	$L__BB19_254;
$L__BB19_226:
	cvt.u32.u64 	%r1402, %rd8;
	cvt.u32.u64 	%r1403, %rd5;
	sub.s32 	%r254, %r256, %r1403;
	setp.ge.s32 	%p148, %r1402, %r254;
	@%p148 bra 	$L__BB19_228;
	ld.global.v2.f32 	{%f385, %f386}, [%rd9];
$L__BB19_228:
	cvt.u32.u64 	%r1404, %rd8;
	add.s32 	%r1405, %r1404, 32;
	setp.ge.s32 	%p149, %r1405, %r254;
	@%p149 bra 	$L__BB19_230;
	ld.global.v2.f32 	{%f387, %f388}, [%rd9+256];
$L__BB19_230:
	cvt.u32.u64 	%r1406, %rd8;
	add.s32 	%r1407, %r1406, 64;
	setp.ge.s32 	%p150, %r1407, %r254;
	@%p150 bra 	$L__BB19_232;
	ld.global.v2.f32 	{%f389, %f390}, [%rd9+512];
$L__BB19_232:
	cvt.u32.u64 	%r1408, %rd8;
	add.s32 	%r1409, %r1408, 96;
	setp.ge.s32 	%p151, %r1409, %r254;
	@%p151 bra 	$L__BB19_234;
	ld.global.v2.f32 	{%f391, %f392}, [%rd9+768];
$L__BB19_234:
	cvt.u32.u64 	%r1410, %rd8;
	add.s32 	%r1411, %r1410, 128;
	setp.ge.s32 	%p152, %r1411, %r254;
	@%p152 bra 	$L__BB19_236;
	ld.global.v2.f32 	{%f393, %f394}, [%rd9+1024];
$L__BB19_236:
	cvt.u32.u64 	%r1412, %rd8;
	add.s32 	%r1413, %r1412, 160;
	setp.ge.s32 	%p153, %r1413, %r254;
	@%p153 bra 	$L__BB19_238;
	ld.global.v2.f32 	{%f395, %f396}, [%rd9+1280];
$L__BB19_238:
	cvt.u32.u64 	%r1414, %rd8;
	add.s32 	%r1415, %r1414, 192;
	setp.ge.s32 	%p154, %r1415, %r254;
	@%p154 bra 	$L__BB19_240;
	ld.global.v2.f32 	{%f397, %f398}, [%rd9+1536];
$L__BB19_240:
	cvt.u32.u64 	%r1416, %rd8;
	add.s32 	%r1417, %r1416, 224;
	setp.ge.s32 	%p155, %r1417, %r254;
	@%p155 bra 	$L__BB19_242;
	ld.global.v2.f32 	{%f399, %f400}, [%rd9+1792];
$L__BB19_242:
	cvt.u32.u64 	%r1418, %rd8;
	add.s32 	%r1419, %r1418, 256;
	setp.ge.s32 	%p156, %r1419, %r254;
	@%p156 bra 	$L__BB19_244;
	ld.global.v2.f32 	{%f401, %f402}, [%rd9+2048];
$L__BB19_244:
	cvt.u32.u64 	%r1420, %rd8;
	add.s32 	%r1421, %r1420, 288;
	setp.ge.s32 	%p157, %r1421, %r254;
	@%p157 bra 	$L__BB19_246;
	ld.global.v2.f32 	{%f403, %f404}, [%rd9+2304];
$L__BB19_246:
	cvt.u32.u64 	%r1422, %rd8;
	add.s32 	%r1423, %r1422, 320;
	setp.ge.s32 	%p158, %r1423, %r254;
	@%p158 bra 	$L__BB19_248;
	ld.global.v2.f32 	{%f405, %f406}, [%rd9+2560];
$L__BB19_248:
	cvt.u32.u64 	%r1424, %rd8;
	add.s32 	%r1425, %r1424, 352;
	setp.ge.s32 	%p159, %r1425, %r254;
	@%p159 bra 	$L__BB19_250;
	ld.global.v2.f32 	{%f407, %f408}, [%rd9+2816];
$L__BB19_250:
	cvt.u32.u64 	%r1426, %rd8;
	add.s32 	%r1427, %r1426, 384;
	setp.ge.s32 	%p160, %r1427, %r254;
	@%p160 bra 	$L__BB19_252;
	ld.global.v2.f32 	{%f409, %f410}, [%rd9+3072];
$L__BB19_252:
	cvt.u32.u64 	%r1428, %rd8;
	add.s32 	%r1429, %r1428, 416;
	setp.ge.s32 	%p161, %r1429, %r254;
	@%p161 bra 	$L__BB19_254;
	ld.global.v2.f32 	{%f411, %f412}, [%rd9+3328];
$L__BB19_254:
	bar.sync 	0;
	add.s32 	%r1431, %r219, %r1151;
	st.shared.v2.f32 	[%r1431+-8], {%f385, %f386};
	add.s32 	%r1433, %r220, %r1153;
	st.shared.v2.f32 	[%r1433+-8], {%f387, %f388};
	add.s32 	%r1435, %r221, %r1154;
	st.shared.v2.f32 	[%r1435+-8], {%f389, %f390};
	add.s32 	%r1437, %r222, %r1155;
	st.shared.v2.f32 	[%r1437+-8], {%f391, %f392};
	add.s32 	%r1439, %r223, %r1156;
	st.shared.v2.f32 	[%r1439+-8], {%f393, %f394};
	add.s32 	%r1441, %r224, %r1157;
	st.shared.v2.f32 	[%r1441+-8], {%f395, %f396};
	add.s32 	%r1443, %r225, %r1158;
	st.shared.v2.f32 	[%r1443+-8], {%f397, %f398};
	mov.u32 	%r1445, _ZZN3cub18CUB_300001_SM_10006detail10radix_sort29DeviceRadixSortOnesweepKernelINS1_5radix10policy_hubIi6float2yE10Policy1000ELNS0_9SortOrderE0EiS6_yiiNS1_21identity_decomposer_tEEEvPT5_SC_PT3_PKSD_PT1_PKSH_PT2_PKSL_T4_iiT6_E1s;
	add.s32 	%r1446, %r1445, %r1159;
	add.s32 	%r1447, %r1446, %r1159;
	st.shared.v2.f32 	[%r1447+-8], {%f399, %f400};
	add.s32 	%r1449, %r226, %r1161;
	st.shared.v2.f32 	[%r1449+-8], {%f401, %f402};
	add.s32 	%r1451, %r1445, %r1162;
	add.s32 	%r1452, %r1451, %r1162;
	st.shared.v2.f32 	[%r1452+-8], {%f403, %f404};
	add.s32 	%r1454, %r1445, %r1164;
	add.s32 	%r1455, %r1454, %r1164;
	st.shared.v2.f32 	[%r1455+-8], {%f405, %f406};
	add.s32 	%r1457, %r227, %r1166;
	st.shared.v2.f32 	[%r1457+-8], {%f407, %f408};
	add.s32 	%r1459, %r228, %r1167;
	st.shared.v2.f32 	[%r1459+-8], {%f409, %f410};
	add.s32 	%r1461, %r229, %r1168;
	st.shared.v2.f32 	[%r1461+-8], {%f411, %f412};
	bar.sync 	0;
	@%p147 bra 	$L__BB19_256;
	shl.b32 	%r1462, %r1, 2;
	add.s32 	%r1463, %r103, %r1462;
	ld.shared.v2.f32 	{%f249, %f250}, [%r1463];
	shl.b32 	%r1464, %r240, 3;
	add.s32 	%r1466, %r1445, 43008;
	add.s32 	%r1467, %r1466, %r1464;
	ld.shared.u64 	%rd203, [%r1467];
	add.s64 	%rd204, %rd203, %rd10;
	shl.b64 	%rd205, %rd204, 3;
	add.s64 	%rd206, %rd1, %rd205;
	st.global.v2.f32 	[%rd206], {%f249, %f250};
	bar.warp.sync 	-1;
	ld.shared.v2.f32 	{%f251, %f252}, [%r1463+3072];
	shl.b32 	%r1468, %r241, 3;
	add.s32 	%r1469, %r1466, %r1468;
	ld.shared.u64 	%rd207, [%r1469];
	add.s64 	%rd208, %rd207, %rd10;
	shl.b64 	%rd209, %rd208, 3;
	add.s64 	%rd210, %rd1, %rd209;
	st.global.v2.f32 	[%rd210+3072], {%f251, %f252};
	bar.warp.sync 	-1;
	ld.shared.v2.f32 	{%f253, %f254}, [%r1463+6144];
	shl.b32 	%r1470, %r242, 3;
	add.s32 	%r1471, %r1466, %r1470;
	ld.shared.u64 	%rd211, [%r1471];
	add.s64 	%rd212, %rd211, %rd10;
	shl.b64 	%rd213, %rd212, 3;
	add.s64 	%rd214, %rd1, %rd213;
	st.global.v2.f32 	[%rd214+6144], {%f253, %f254};
	bar.warp.sync 	-1;
	ld.shared.v2.f32 	{%f255, %f256}, [%r1463+9216];
	shl.b32 	%r1472, %r243, 3;
	add.s32 	%r1473, %r1466, %r1472;
	ld.shared.u64 	%rd215, [%r1473];
	add.s64 	%rd216, %rd215, %rd10;
	shl.b64 	%rd217, %rd216, 3;
	add.s64 	%rd218, %rd1, %rd217;
	st.global.v2.f32 	[%rd218+9216], {%f255, %f256};
	bar.warp.sync 	-1;
	ld.shared.v2.f32 	{%f257, %f258}, [%r1463+12288];
	shl.b32 	%r1474, %r244, 3;
	add.s32 	%r1475, %r1466, %r1474;
	ld.shared.u64 	%rd219, [%r1475];
	add.s64 	%rd220, %rd219, %rd10;
	shl.b64 	%rd221, %rd220, 3;
	add.s64 	%rd222, %rd1, %rd221;
	st.global.v2.f32 	[%rd222+12288], {%f257, %f258};
	bar.warp.sync 	-1;
	ld.shared.v2.f32 	{%f259, %f260}, [%r1463+15360];
	shl.b32 	%r1476, %r245, 3;
	add.s32 	%r1477, %r1466, %r1476;
	ld.shared.u64 	%rd223, [%r1477];
	add.s64 	%rd224, %rd223, %rd10;
	shl.b64 	%rd225, %rd224, 3;
	add.s64 	%rd226, %rd1, %rd225;
	st.global.v2.f32 	[%rd226+15360], {%f259, %f260};
	bar.warp.sync 	-1;
	ld.shared.v2.f32 	{%f261, %f262}, [%r1463+18432];
	shl.b32 	%r1478, %r246, 3;
	add.s32 	%r1479, %r1466, %r1478;
	ld.shared.u64 	%rd227, [%r1479];
	add.s64 	%rd228, %rd227, %rd10;
	shl.b64 	%rd229, %rd228, 3;
	add.s64 	%rd230, %rd1, %rd229;
	st.global.v2.f32 	[%rd230+18432], {%f261, %f262};
	bar.warp.sync 	-1;
	ld.shared.v2.f32 	{%f263, %f264}, [%r1463+21504];
	shl.b32 	%r1480, %r247, 3;
	add.s32 	%r1481, %r1466, %r1480;
	ld.shared.u64 	%rd231, [%r1481];
	add.s64 	%rd232, %rd231, %rd10;
	shl.b64 	%rd233, %rd232, 3;
	add.s64 	%rd234, %rd1, %rd233;
	st.global.v2.f32 	[%rd234+21504], {%f263, %f264};
	bar.warp.sync 	-1;
	ld.shared.v2.f32 	{%f265, %f266}, [%r1463+24576];
	shl.b32 	%r1482, %r248, 3;
	add.s32 	%r1483, %r1466, %r1482;
	ld.shared.u64 	%rd235, [%r1483];
	add.s64 	%rd236, %rd235, %rd10;
	shl.b64 	%rd237, %rd236, 3;
	add.s64 	%rd238, %rd1, %rd237;
	st.global.v2.f32 	[%rd238+24576], {%f265, %f266};
	bar.warp.sync 	-1;
	ld.shared.v2.f32 	{%f267, %f268}, [%r1463+27648];
	shl.b32 	%r1484, %r249, 3;
	add.s32 	%r1485, %r1466, %r1484;
	ld.shared.u64 	%rd239, [%r1485];
	add.s64 	%rd240, %rd239, %rd10;
	shl.b64 	%rd241, %rd240, 3;
	add.s64 	%rd242, %rd1, %rd241;
	st.global.v2.f32 	[%rd242+27648], {%f267, %f268};
	bar.warp.sync 	-1;
	ld.shared.v2.f32 	{%f269, %f270}, [%r1463+30720];
	shl.b32 	%r1486, %r250, 3;
	add.s32 	%r1487, %r1466, %r1486;
	ld.shared.u64 	%rd243, [%r1487];
	add.s64 	%rd244, %rd243, %rd10;
	shl.b64 	%rd245, %rd244, 3;
	add.s64 	%rd246, %rd1, %rd245;
	st.global.v2.f32 	[%rd246+30720], {%f269, %f270};
	bar.warp.sync 	-1;
	ld.shared.v2.f32 	{%f271, %f272}, [%r1463+33792];
	shl.b32 	%r1488, %r251, 3;
	add.s32 	%r1489, %r1466, %r1488;
	ld.shared.u64 	%rd247, [%r1489];
	add.s64 	%rd248, %rd247, %rd10;
	shl.b64 	%rd249, %rd248, 3;
	add.s64 	%rd250, %rd1, %rd249;
	st.global.v2.f32 	[%rd250+33792], {%f271, %f272};
	bar.warp.sync 	-1;
	ld.shared.v2.f32 	{%f273, %f274}, [%r1463+36864];
	shl.b32 	%r1490, %r252, 3;
	add.s32 	%r1491, %r1466, %r1490;
	ld.shared.u64 	%rd251, [%r1491];
	add.s64 	%rd252, %rd251, %rd10;
	shl.b64 	%rd253, %rd252, 3;
	add.s64 	%rd254, %rd1, %rd253;
	st.global.v2.f32 	[%rd254+36864], {%f273, %f274};
	bar.warp.sync 	-1;
	ld.shared.v2.f32 	{%f275, %f276}, [%r1463+39936];
	shl.b32 	%r1492, %r253, 3;
	add.s32 	%r1493, %r1466, %r1492;
	ld.shared.u64 	%rd255, [%r1493];
	add.s64 	%rd256, %rd255, %rd10;
	shl.b64 	%rd257, %rd256, 3;
	add.s64 	%rd258, %rd1, %rd257;
	st.global.v2.f32 	[%rd258+39936], {%f275, %f276};
	bar.warp.sync 	-1;
	bra.uni 	$L__BB19_285;
$L__BB19_256:
	mad.lo.s32 	%r255, %r4, -5376, %r256;
	shl.b32 	%r1494, %r240, 3;
	add.s32 	%r1496, %r1445, %r1494;
	ld.shared.u64 	%rd26, [%r1496+43008];
	setp.ge.s32 	%p163, %r1, %r255;
	@%p163 bra 	$L__BB19_258;
	shl.b32 	%r1497, %r1, 2;
	add.s32 	%r1498, %r103, %r1497;
	ld.shared.v2.f32 	{%f277, %f278}, [%r1498];
	add.s64 	%rd259, %rd26, %rd10;
	shl.b64 	%rd260, %rd259, 3;
	add.s64 	%rd261, %rd1, %rd260;
	st.global.v2.f32 	[%rd261], {%f277, %f278};
$L__BB19_258:
	bar.warp.sync 	-1;
	shl.b32 	%r1499, %r241, 3;
	add.s32 	%r1501, %r1445, %r1499;
	ld.shared.u64 	%rd27, [%r1501+43008];
	add.s32 	%r1502, %r1, 384;
	setp.ge.s32 	%p164, %r1502, %r255;
	@%p164 bra 	$L__BB19_260;
	shl.b32 	%r1503, %r1, 2;
	add.s32 	%r1504, %r103, %r1503;
	ld.shared.v2.f32 	{%f279, %f280}, [%r1504+3072];
	add.s64 	%rd262, %rd27, %rd10;
	shl.b64 	%rd263, %rd262, 3;
	add.s64 	%rd264, %rd1, %rd263;
	st.global.v2.f32 	[%rd264+3072], {%f279, %f280};
$L__BB19_260:
	bar.warp.sync 	-1;
	shl.b32 	%r1505, %r242, 3;
	add.s32 	%r1507, %r1445, %r1505;
	ld.shared.u64 	%rd28, [%r1507+43008];
	add.s32 	%r1508, %r1, 768;
	setp.ge.s32 	%p165, %r1508, %r255;
	@%p165 bra 	$L__BB19_262;
	shl.b32 	%r1509, %r1, 2;
	add.s32 	%r1510, %r103, %r1509;
	ld.shared.v2.f32 	{%f281, %f282}, [%r1510+6144];
	add.s64 	%rd265, %rd28, %rd10;
	shl.b64 	%rd266, %rd265, 3;
	add.s64 	%rd267, %rd1, %rd266;
	st.global.v2.f32 	[%rd267+6144], {%f281, %f282};
$L__BB19_262:
	bar.warp.sync 	-1;
	shl.b32 	%r1511, %r243, 3;
	add.s32 	%r1513, %r1445, %r1511;
	ld.shared.u64 	%rd29, [%r1513+43008];
	add.s32 	%r1514, %r1, 1152;
	setp.ge.s32 	%p166, %r1514, %r255;
	@%p166 bra 	$L__BB19_264;
	shl.b32 	%r1515, %r1, 2;
	add.s32 	%r1516, %r103, %r1515;
	ld.shared.v2.f32 	{%f283, %f284}, [%r1516+9216];
	add.s64 	%rd268, %rd29, %rd10;
	shl.b64 	%rd269, %rd268, 3;
	add.s64 	%rd270, %rd1, %rd269;
	st.global.v2.f32 	[%rd270+9216], {%f283, %f284};
$L__BB19_264:
	bar.warp.sync 	-1;
	shl.b32 	%r1517, %r244, 3;
	add.s32 	%r1519, %r1445, %r1517;
	ld.shared.u64 	%rd30, [%r1519+43008];
	add.s32 	%r1520, %r1, 1536;
	setp.ge.s32 	%p167, %r1520, %r255;
	@%p167 bra 	$L__BB19_266;
	shl.b32 	%r1521, %r1, 2;
	add.s32 	%r1522, %r103, %r1521;
	ld.shared.v2.f32 	{%f285, %f286}, [%r1522+12288];
	add.s64 	%rd271, %rd30, %rd10;
	shl.b64 	%rd272, %rd271, 3;
	add.s64 	%rd273, %rd1, %rd272;
	st.global.v2.f32 	[%rd273+12288], {%f285, %f286};
$L__BB19_266:
	bar.warp.sync 	-1;
	shl.b32 	%r1523, %r245, 3;
	add.s32 	%r1525, %r1445, %r1523;
	ld.shared.u64 	%rd31, [%r1525+43008];
	add.s32 	%r1526, %r1, 1920;
	setp.ge.s32 	%p168, %r1526, %r255;
	@%p168 bra 	$L__BB19_268;
	shl.b32 	%r1527, %r1, 2;
	add.s32 	%r1528, %r103, %r1527;
	ld.shared.v2.f32 	{%f287, %f288}, [%r1528+15360];
	add.s64 	%rd274, %rd31, %rd10;
	shl.b64 	%rd275, %rd274, 3;
	add.s64 	%rd276, %rd1, %rd275;
	st.global.v2.f32 	[%rd276+15360], {%f287, %f288};
$L__BB19_268:
	bar.warp.sync 	-1;
	shl.b32 	%r1529, %r246, 3;
	add.s32 	%r1531, %r1445, %r1529;
	ld.shared.u64 	%rd32, [%r1531+43008];
	add.s32 	%r1532, %r1, 2304;
	setp.ge.s32 	%p169, %r1532, %r255;
	@%p169 bra 	$L__BB19_270;
	shl.b32 	%r1533, %r1, 2;
	add.s32 	%r1534, %r103, %r1533;
	ld.shared.v2.f32 	{%f289, %f290}, [%r1534+18432];
	add.s64 	%rd277, %rd32, %rd10;
	shl.b64 	%rd278, %rd277, 3;
	add.s64 	%rd279, %rd1, %rd278;
	st.global.v2.f32 	[%rd279+18432], {%f289, %f290};
$L__BB19_270:
	bar.warp.sync 	-1;
	shl.b32 	%r1535, %r247, 3;
	add.s32 	%r1537, %r1445, %r1535;
	ld.shared.u64 	%rd33, [%r1537+43008];
	add.s32 	%r1538, %r1, 2688;
	setp.ge.s32 	%p170, %r1538, %r255;
	@%p170 bra 	$L__BB19_272;
	shl.b32 	%r1539, %r1, 2;
	add.s32 	%r1540, %r103, %r1539;
	ld.shared.v2.f32 	{%f291, %f292}, [%r1540+21504];
	add.s64 	%rd280, %rd33, %rd10;
	shl.b64 	%rd281, %rd280, 3;
	add.s64 	%rd282, %rd1, %rd281;
	st.global.v2.f32 	[%rd282+21504], {%f291, %f292};
$L__BB19_272:
	bar.warp.sync 	-1;
	shl.b32 	%r1541, %r248, 3;
	add.s32 	%r1543, %r1445, %r1541;
	ld.shared.u64 	%rd34, [%r1543+43008];
	or.b32  	%r1544, %r1, 3072;
	setp.ge.s32 	%p171, %r1544, %r255;
	@%p171 bra 	$L__BB19_274;
	shl.b32 	%r1545, %r1, 2;
	add.s32 	%r1546, %r103, %r1545;
	ld.shared.v2.f32 	{%f293, %f294}, [%r1546+24576];
	add.s64 	%rd283, %rd34, %rd10;
	shl.b64 	%rd284, %rd283, 3;
	add.s64 	%rd285, %rd1, %rd284;
	st.global.v2.f32 	[%rd285+24576], {%f293, %f294};
$L__BB19_274:
	bar.warp.sync 	-1;
	shl.b32 	%r1547, %r249, 3;
	add.s32 	%r1549, %r1445, %r1547;
	ld.shared.u64 	%rd35, [%r1549+43008];
	add.s32 	%r1550, %r1, 3456;
	setp.ge.s32 	%p172, %r1550, %r255;
	@%p172 bra 	$L__BB19_276;
	shl.b32 	%r1551, %r1, 2;
	add.s32 	%r1552, %r103, %r1551;
	ld.shared.v2.f32 	{%f295, %f296}, [%r1552+27648];
	add.s64 	%rd286, %rd35, %rd10;
	shl.b64 	%rd287, %rd286, 3;
	add.s64 	%rd288, %rd1, %rd287;
	st.global.v2.f32 	[%rd288+27648], {%f295, %f296};
$L__BB19_276:
	bar.warp.sync 	-1;
	shl.b32 	%r1553, %r250, 3;
	add.s32 	%r1555, %r1445, %r1553;
	ld.shared.u64 	%rd36, [%r1555+43008];
	add.s32 	%r1556, %r1, 3840;
	setp.ge.s32 	%p173, %r1556, %r255;
	@%p173 bra 	$L__BB19_278;
	shl.b32 	%r1557, %r1, 2;
	add.s32 	%r1558, %r103, %r1557;
	ld.shared.v2.f32 	{%f297, %f298}, [%r1558+30720];
	add.s64 	%rd289, %rd36, %rd10;
	shl.b64 	%rd290, %rd289, 3;
	add.s64 	%rd291, %rd1, %rd290;
	st.global.v2.f32 	[%rd291+30720], {%f297, %f298};
$L__BB19_278:
	bar.warp.sync 	-1;
	shl.b32 	%r1559, %r251, 3;
	add.s32 	%r1561, %r1445, %r1559;
	ld.shared.u64 	%rd37, [%r1561+43008];
	add.s32 	%r1562, %r1, 4224;
	setp.ge.s32 	%p174, %r1562, %r255;
	@%p174 bra 	$L__BB19_280;
	shl.b32 	%r1563, %r1, 2;
	add.s32 	%r1564, %r103, %r1563;
	ld.shared.v2.f32 	{%f299, %f300}, [%r1564+33792];
	add.s64 	%rd292, %rd37, %rd10;
	shl.b64 	%rd293, %rd292, 3;
	add.s64 	%rd294, %rd1, %rd293;
	st.global.v2.f32 	[%rd294+33792], {%f299, %f300};
$L__BB19_280:
	bar.warp.sync 	-1;
	shl.b32 	%r1565, %r252, 3;
	add.s32 	%r1567, %r1445, %r1565;
	ld.shared.u64 	%rd38, [%r1567+43008];
	add.s32 	%r1568, %r1, 4608;
	setp.ge.s32 	%p175, %r1568, %r255;
	@%p175 bra 	$L__BB19_282;
	shl.b32 	%r1569, %r1, 2;
	add.s32 	%r1570, %r103, %r1569;
	ld.shared.v2.f32 	{%f301, %f302}, [%r1570+36864];
	add.s64 	%rd295, %rd38, %rd10;
	shl.b64 	%rd296, %rd295, 3;
	add.s64 	%rd297, %rd1, %rd296;
	st.global.v2.f32 	[%rd297+36864], {%f301, %f302};
$L__BB19_282:
	bar.warp.sync 	-1;
	shl.b32 	%r1571, %r253, 3;
	add.s32 	%r1573, %r1445, %r1571;
	ld.shared.u64 	%rd298, [%r1573+43008];
	add.s64 	%rd39, %rd298, %rd10;
	add.s32 	%r1574, %r1, 4992;
	setp.ge.s32 	%p176, %r1574, %r255;
	@%p176 bra 	$L__BB19_284;
	shl.b32 	%r1575, %r1, 2;
	add.s32 	%r1576, %r103, %r1575;
	ld.shared.v2.f32 	{%f303, %f304}, [%r1576+39936];
	shl.b64 	%rd299, %rd39, 3;
	add.s64 	%rd300, %rd1, %rd299;
	st.global.v2.f32 	[%rd300+39936], {%f303, %f304};
$L__BB19_284:
	bar.warp.sync 	-1;
$L__BB19_285:
	ret;

}
	// .globl	_ZN3cub18CUB_300001_SM_10006detail10radix_sort31DeviceRadixSortSingleTileKernelINS1_5radix10policy_hubIiiyE10Policy1000ELNS0_9SortOrderE0EiiyNS1_21identity_decomposer_tEEEvPKT1_PSA_PKT2_PSE_T3_iiT4_
.visible .entry _ZN3cub18CUB_300001_SM_10006detail10radix_sort31DeviceRadixSortSingleTileKernelINS1_5radix10policy_hubIiiyE10Policy1000ELNS0_9SortOrderE0EiiyNS1_21identity_decomposer_tEEEvPKT1_PSA_PKT2_PSE_T3_iiT4_(
	.param .u64 .ptr .align 1 _ZN3cub18CUB_300001_SM_10006detail10radix_sort31DeviceRadixSortSingleTileKernelINS1_5radix10policy_hubIiiyE10Policy1000ELNS0_9SortOrderE0EiiyNS1_21identity_decomposer_tEEEvPKT1_PSA_PKT2_PSE_T3_iiT4__param_0,
	.param .u64 .ptr .align 1 _ZN3cub18CUB_300001_SM_10006detail10radix_sort31DeviceRadixSortSingleTileKernelINS1_5radix10policy_hubIiiyE10Policy1000ELNS0_9SortOrderE0EiiyNS1_21identity_decomposer_tEEEvPKT1_PSA_PKT2_PSE_T3_iiT4__param_1,
	.param .u64 .ptr .align 1 _ZN3cub18CUB_300001_SM_10006detail10radix_sort31DeviceRadixSortSingleTileKernelINS1_5radix10policy_hubIiiyE10Policy1000ELNS0_9SortOrderE0EiiyNS1_21identity_decomposer_tEEEvPKT1_PSA_PKT2_PSE_T3_iiT4__param_2,
	.param .u64 .ptr .align 1 _ZN3cub18CUB_300001_SM_10006detail10radix_sort31DeviceRadixSortSingleTileKernelINS1_5radix10policy_hubIiiyE10Policy1000ELNS0_9SortOrderE0EiiyNS1_21identity_decomposer_tEEEvPKT1_PSA_PKT2_PSE_T3_iiT4__param_3,
	.param .u64 _ZN3cub18CUB_300001_SM_10006detail10radix_sort31DeviceRadixSortSingleTileKernelINS1_5radix10policy_hubIiiyE10Policy1000ELNS0_9SortOrderE0EiiyNS1_21identity_decomposer_tEEEvPKT1_PSA_PKT2_PSE_T3_iiT4__param_4,
	.param .u32 _ZN3cub18CUB_300001_SM_10006detail10radix_sort31DeviceRadixSortSingleTileKernelINS1_5radix10policy_hubIiiyE10Policy1000ELNS0_9SortOrderE0EiiyNS1_21identity_decomposer_tEEEvPKT1_PSA_PKT2_PSE_T3_iiT4__param_5,
	.param .u32 _ZN3cub18CUB_300001_SM_10006detail10radix_sort31DeviceRadixSortSingleTileKernelINS1_5radix10policy_hubIiiyE10Policy1000ELNS0_9SortOrderE0EiiyNS1_21identity_decomposer_tEEEvPKT1_PSA_PKT2_PSE_T3_iiT4__param_6,
	.param .align 1 .b8 _ZN3cub18CUB_300001_SM_10006detail10radix_sort31DeviceRadixSortSingleTileKernelINS1_5radix10policy_hubIiiyE10Policy1000ELNS0_9SortOrderE0EiiyNS1_21identity_decomposer_tEEEvPKT1_PSA_PKT2_PSE_T3_iiT4__param_7[1]
)
.maxntid 256
.minnctapersm 1
{
	.reg .pred 	%p<73>;
	.reg .b16 	%rs<39>;
	.reg .b32 	%r<900>;
	.reg .b64 	%rd<37>;
	// demoted variable
	.shared .align 16 .b8 _ZZN3cub18CUB_300001_SM_10006detail10radix_sort31DeviceRadixSortSingleTileKernelINS1_5radix10policy_hubIiiyE10Policy1000ELNS0_9SortOrderE0EiiyNS1_21identity_decomposer_tEEEvPKT1_PSA_PKT2_PSE_T3_iiT4_E12temp_storage[33856];
	ld.param.u64 	%rd10, [_ZN3cub18CUB_300001_SM_10006detail10radix_sort31DeviceRadixSortSingleTileKernelINS1_5radix10policy_hubIiiyE10Policy1000ELNS0_9SortOrderE0EiiyNS1_21identity_decomposer_tEEEvPKT1_PSA_PKT2_PSE_T3_iiT4__param_0];
	ld.param.u64 	%rd6, [_ZN3cub18CUB_300001_SM_10006detail10radix_sort31DeviceRadixSortSingleTileKernelINS1_5radix10policy_hubIiiyE10Policy1000ELNS0_9SortOrderE0EiiyNS1_21identity_decomposer_tEEEvPKT1_PSA_PKT2_PSE_T3_iiT4__param_1];
	ld.param.u64 	%rd7, [_ZN3cub18CUB_300001_SM_10006detail10radix_sort31DeviceRadixSortSingleTileKernelINS1_5radix10policy_hubIiiyE10Policy1000ELNS0_9SortOrderE0EiiyNS1_21identity_decomposer_tEEEvPKT1_PSA_PKT2_PSE_T3_iiT4__param_2];
	ld.param.u64 	%rd8, [_ZN3cub18CUB_300001_SM_10006detail10radix_sort31DeviceRadixSortSingleTileKernelINS1_5radix10policy_hubIiiyE10Policy1000ELNS0_9SortOrderE0EiiyNS1_21identity_decomposer_tEEEvPKT1_PSA_PKT2_PSE_T3_iiT4__param_3];
	ld.param.u64 	%rd9, [_ZN3cub18CUB_300001_SM_10006detail10radix_sort31DeviceRadixSortSingleTileKernelINS1_5radix10policy_hubIiiyE10Policy1000ELNS0_9SortOrderE0EiiyNS1_21identity_decomposer_tEEEvPKT1_PSA_PKT2_PSE_T3_iiT4__param_4];
	ld.param.u32 	%r303, [_ZN3cub18CUB_300001_SM_10006detail10radix_sort31DeviceRadixSortSingleTileKernelINS1_5radix10policy_hubIiiyE10Policy1000ELNS0_9SortOrderE0EiiyNS1_21identity_decomposer_tEEEvPKT1_PSA_PKT2_PSE_T3_iiT4__param_5];
	ld.param.u32 	%r304, [_ZN3cub18CUB_300001_SM_10006detail10radix_sort31DeviceRadixSortSingleTileKernelINS1_5radix10policy_hubIiiyE10Policy1000ELNS0_9SortOrderE0EiiyNS1_21identity_decomposer_tEEEvPKT1_PSA_PKT2_PSE_T3_iiT4__param_6];
	cvta.to.global.u64 	%rd11, %rd10;
	cvt.u32.u64 	%r1, %rd9;
	mov.u32 	%r2, %tid.x;
	mul.lo.s32 	%r3, %r2, 19;
	setp.ge.s32 	%p1, %r3, %r1;
	mul.wide.u32 	%rd12, %r3, 4;
	add.s64 	%rd1, %rd11, %rd12;
	mov.b32 	%r878, -1;
	@%p1 bra 	$L__BB20_2;
	ld.global.u32 	%r306, [%rd1];
	xor.b32  	%r878, %r306, -2147483648;
$L__BB20_2:
	add.s32 	%r6, %r3, 1;
	setp.ge.s32 	%p2, %r6, %r1;
	mov.b32 	%r877, -1;
	@%p2 bra 	$L__BB20_4;
	ld.global.u32 	%r308, [%rd1+4];
	xor.b32  	%r877, %r308, -2147483648;
$L__BB20_4:
	add.s32 	%r9, %r3, 2;
	setp.ge.s32 	%p3, %r9, %r1;
	mov.b32 	%r876, -1;
	@%p3 bra 	$L__BB20_6;
	ld.global.u32 	%r310, [%rd1+8];
	xor.b32  	%r876, %r310, -2147483648;
$L__BB20_6:
	add.s32 	%r12, %r3, 3;
	setp.ge.s32 	%p4, %r12, %r1;
	mov.b32 	%r875, -1;
	@%p4 bra 	$L__BB20_8;
	ld.global.u32 	%r312, [%rd1+12];
	xor.b32  	%r875, %r312, -2147483648;
$L__BB20_8:
	add.s32 	%r15, %r3, 4;
	setp.ge.s32 	%p5, %r15, %r1;
	mov.b32 	%r874, -1;
	@%p5 bra 	$L__BB20_10;
	ld.global.u32 	%r314, [%rd1+16];
	xor.b32  	%r874, %r314, -2147483648;
$L__BB20_10:
	add.s32 	%r18, %r3, 5;
	setp.ge.s32 	%p6, %r18, %r1;
	mov.b32 	%r873, -1;
	@%p6 bra 	$L__BB20_12;
	ld.global.u32 	%r316, [%rd1+20];
	xor.b32  	%r873, %r316, -2147483648;
$L__BB20_12:
	add.s32 	%r21, %r3, 6;
	setp.ge.s32 	%p7, %r21, %r1;
	mov.b32 	%r872, -1;
	@%p7 bra 	$L__BB20_14;
	ld.global.u32 	%r318, [%rd1+24];
	xor.b32  	%r872, %r318, -2147483648;
$L__BB20_14:
	add.s32 	%r24, %r3, 7;
	setp.ge.s32 	%p8, %r24, %r1;
	mov.b32 	%r871, -1;
	@%p8 bra 	$L__BB20_16;
	ld.global.u32 	%r320, [%rd1+28];
	xor.b32  	%r871, %r320, -2147483648;
$L__BB20_16:
	add.s32 	%r27, %r3, 8;
	setp.ge.s32 	%p9, %r27, %r1;
	mov.b32 	%r870, -1;
	@%p9 bra 	$L__BB20_18;
	ld.global.u32 	%r322, [%rd1+32];
	xor.b32  	%r870, %r322, -2147483648;
$L__BB20_18:
	add.s32 	%r30, %r3, 9;
	setp.ge.s32 	%p10, %r30, %r1;
	mov.b32 	%r869, -1;
	@%p10 bra 	$L__BB20_20;
	ld.global.u32 	%r324, [%rd1+36];
	xor.b32  	%r869, %r324, -2147483648;
$L__BB20_20:
	add.s32 	%r33, %r3, 10;
	setp.ge.s32 	%p11, %r33, %r1;
	mov.b32 	%r868, -1;
	@%p11 bra 	$L__BB20_22;
	ld.global.u32 	%r326, [%rd1+40];
	xor.b32  	%r868, %r326, -2147483648;
$L__BB20_22:
	add.s32 	%r36, %r3, 11;
	setp.ge.s32 	%p12, %r36, %r1;
	mov.b32 	%r867, -1;
	@%p12 bra 	$L__BB20_24;
	ld.global.u32 	%r328, [%rd1+44];
	xor.b32  	%r867, %r328, -2147483648;
$L__BB20_24:
	add.s32 	%r39, %r3, 12;
	setp.ge.s32 	%p13, %r39, %r1;
	mov.b32 	%r866, -1;
	@%p13 bra 	$L__BB20_26;
	ld.global.u32 	%r330, [%rd1+48];
	xor.b32  	%r866, %r330, -2147483648;
$L__BB20_26:
	add.s32 	%r42, %r3, 13;
	setp.ge.s32 	%p14, %r42, %r1;
	mov.b32 	%r865, -1;
	@%p14 bra 	$L__BB20_28;
	ld.global.u32 	%r332, [%rd1+52];
	xor.b32  	%r865, %r332, -2147483648;
$L__BB20_28:
	add.s32 	%r45, %r3, 14;
	setp.ge.s32 	%p15, %r45, %r1;
	mov.b32 	%r864, -1;
	@%p15 bra 	$L__BB20_30;
	ld.global.u32 	%r334, [%rd1+56];
	xor.b32  	%r864, %r334, -2147483648;
$L__BB20_30:
	add.s32 	%r48, %r3, 15;
	setp.ge.s32 	%p16, %r48, %r1;
	mov.b32 	%r863, -1;
	@%p16 bra 	$L__BB20_32;
	ld.global.u32 	%r336, [%rd1+60];
	xor.b32  	%r863, %r336, -2147483648;
$L__BB20_32:
	add.s32 	%r51, %r3, 16;
	setp.ge.s32 	%p17, %r51, %r1;
	mov.b32 	%r862, -1;
	@%p17 bra 	$L__BB20_34;
	ld.global.u32 	%r338, [%rd1+64];
	xor.b32  	%r862, %r338, -2147483648;
$L__BB20_34:
	add.s32 	%r54, %r3, 17;
	setp.ge.s32 	%p18, %r54, %r1;
	mov.b32 	%r861, -1;
	@%p18 bra 	$L__BB20_36;
	ld.global.u32 	%r340, [%rd1+68];
	xor.b32  	%r861, %r340, -2147483648;
$L__BB20_36:
	add.s32 	%r57, %r3, 18;
	setp.ge.s32 	%p19, %r57, %r1;
	mov.b32 	%r860, -1;
	@%p19 bra 	$L__BB20_38;
	ld.global.u32 	%r342, [%rd1+72];
	xor.b32  	%r860, %r342, -2147483648;
$L__BB20_38:
	bar.sync 	0;
	mov.b64 	{%r344, %r345}, %rd9;
	shfl.sync.idx.b32	%r60|%p20, %r344, 0, 31, -1;
	shfl.sync.idx.b32	%r346|%p21, %r345, 0, 31, -1;
	mov.b64 	%rd2, {%r60, %r346};
	setp.ge.s32 	%p22, %r3, %r60;
	cvta.to.global.u64 	%rd13, %rd7;
	add.s64 	%rd3, %rd13, %rd12;
	@%p22 bra 	$L__BB20_40;
	ld.global.u32 	%r897, [%rd3];
$L__BB20_40:
	setp.ge.s32 	%p23, %r6, %r60;
	@%p23 bra 	$L__BB20_42;
	ld.global.u32 	%r896, [%rd3+4];
$L__BB20_42:
	setp.ge.s32 	%p24, %r9, %r60;
	@%p24 bra 	$L__BB20_44;
	ld.global.u32 	%r895, [%rd3+8];
$L__BB20_44:
	setp.ge.s32 	%p25, %r12, %r60;
	@%p25 bra 	$L__BB20_46;
	ld.global.u32 	%r894, [%rd3+12];
$L__BB20_46:
	setp.ge.s32 	%p26, %r15, %r60;
	@%p26 bra 	$L__BB20_48;
	ld.global.u32 	%r893, [%rd3+16];
$L__BB20_48:
	setp.ge.s32 	%p27, %r18, %r60;
	@%p27 bra 	$L__BB20_50;
	ld.global.u32 	%r892, [%rd3+20];
$L__BB20_50:
	setp.ge.s32 	%p28, %r21, %r60;
	@%p28 bra 	$L__BB20_52;
	ld.global.u32 	%r891, [%rd3+24];
$L__BB20_52:
	setp.ge.s32 	%p29, %r24, %r60;
	@%p29 bra 	$L__BB20_54;
	ld.global.u32 	%r890, [%rd3+28];
$L__BB20_54:
	setp.ge.s32 	%p30, %r27, %r60;
	@%p30 bra 	$L__BB20_56;
	ld.global.u32 	%r889, [%rd3+32];
$L__BB20_56:
	setp.ge.s32 	%p31, %r30, %r60;
	@%p31 bra 	$L__BB20_58;
	ld.global.u32 	%r888, [%rd3+36];
$L__BB20_58:
	setp.ge.s32 	%p32, %r33, %r60;
	@%p32 bra 	$L__BB20_60;
	ld.global.u32 	%r887, [%rd3+40];
$L__BB20_60:
	setp.ge.s32 	%p33, %r36, %r60;
	@%p33 bra 	$L__BB20_62;
	ld.global.u32 	%r886, [%rd3+44];
$L__BB20_62:
	setp.ge.s32 	%p34, %r39, %r60;
	@%p34 bra 	$L__BB20_64;
	ld.global.u32 	%r885, [%rd3+48];
$L__BB20_64:
	setp.ge.s32 	%p35, %r42, %r60;
	@%p35 bra 	$L__BB20_66;
	ld.global.u32 	%r884, [%rd3+52];
$L__BB20_66:
	setp.ge.s32 	%p36, %r45, %r60;
	@%p36 bra 	$L__BB20_68;
	ld.global.u32 	%r883, [%rd3+56];
$L__BB20_68:
	setp.ge.s32 	%p37, %r48, %r60;
	@%p37 bra 	$L__BB20_70;
	ld.global.u32 	%r882, [%rd3+60];
$L__BB20_70:
	setp.ge.s32 	%p38, %r51, %r60;
	@%p38 bra 	$L__BB20_72;
	ld.global.u32 	%r881, [%rd3+64];
$L__BB20_72:
	setp.ge.s32 	%p39, %r54, %r60;
	@%p39 bra 	$L__BB20_74;
	ld.global.u32 	%r880, [%rd3+68];
$L__BB20_74:
	setp.ge.s32 	%p40, %r57, %r60;
	@%p40 bra 	$L__BB20_76;
	ld.global.u32 	%r879, [%rd3+72];
$L__BB20_76:
	bar.sync 	0;
	shr.u32 	%r99, %r2, 5;
	shl.b32 	%r366, %r2, 2;
	mov.u32 	%r367, _ZZN3cub18CUB_300001_SM_10006detail10radix_sort31DeviceRadixSortSingleTileKernelINS1_5radix10policy_hubIiiyE10Policy1000ELNS0_9SortOrderE0EiiyNS1_21identity_decomposer_tEEEvPKT1_PSA_PKT2_PSE_T3_iiT4_E12temp_storage;
	add.s32 	%r100, %r367, %r366;
	shl.b32 	%r368, %r2, 7;
	add.s32 	%r101, %r100, %r368;
	shl.b32 	%r369, %r99, 2;
	add.s32 	%r370, %r367, %r369;
	add.s32 	%r102, %r370, 33792;
	mad.lo.s32 	%r103, %r2, -56, %r101;
	add.s32 	%r859, %r303, 6;
	sub.s32 	%r858, %r304, %r303;
$L__BB20_77:
	add.s32 	%r430, %r859, -6;
	min.s32 	%r373, %r858, 6;
	mov.b32 	%r459, 0;
	st.shared.u32 	[%r100], %r459;
	st.shared.u32 	[%r100+1024], %r459;
	st.shared.u32 	[%r100+2048], %r459;
	st.shared.u32 	[%r100+3072], %r459;
	st.shared.u32 	[%r100+4096], %r459;
	st.shared.u32 	[%r100+5120], %r459;
	st.shared.u32 	[%r100+6144], %r459;
	st.shared.u32 	[%r100+7168], %r459;
	st.shared.u32 	[%r100+8192], %r459;
	st.shared.u32 	[%r100+9216], %r459;
	st.shared.u32 	[%r100+10240], %r459;
	st.shared.u32 	[%r100+11264], %r459;
	st.shared.u32 	[%r100+12288], %r459;
	st.shared.u32 	[%r100+13312], %r459;
	st.shared.u32 	[%r100+14336], %r459;
	st.shared.u32 	[%r100+15360], %r459;
	st.shared.u32 	[%r100+16384], %r459;
	st.shared.u32 	[%r100+17408], %r459;
	st.shared.u32 	[%r100+18432], %r459;
	st.shared.u32 	[%r100+19456], %r459;
	st.shared.u32 	[%r100+20480], %r459;
	st.shared.u32 	[%r100+21504], %r459;
	st.shared.u32 	[%r100+22528], %r459;
	st.shared.u32 	[%r100+23552], %r459;
	st.shared.u32 	[%r100+24576], %r459;
	st.shared.u32 	[%r100+25600], %r459;
	st.shared.u32 	[%r100+26624], %r459;
	st.shared.u32 	[%r100+27648], %r459;
	st.shared.u32 	[%r100+28672], %r459;
	st.shared.u32 	[%r100+29696], %r459;
	st.shared.u32 	[%r100+30720], %r459;
	st.shared.u32 	[%r100+31744], %r459;
	st.shared.u32 	[%r100+32768], %r459;
	// begin inline asm
	bmsk.clamp.b32 %r371, %r459, %r373;
	// end inline asm
	// begin inline asm
	shr.b32 %r374, %r878, %r430;
	// end inline asm
	and.b32  	%r462, %r371, %r374;
	shl.b32 	%r463, %r462, 10;
	and.b32  	%r464, %r463, 31744;
	add.s32 	%r465, %r100, %r464;
	shr.u32 	%r466, %r462, 4;
	and.b32  	%r467, %r466, 268435454;
	add.s32 	%r147, %r465, %r467;
	ld.shared.u16 	%rs1, [%r147];
	add.s16 	%rs20, %rs1, 1;
	st.shared.u16 	[%r147], %rs20;
	// begin inline asm
	shr.b32 %r377, %r877, %r430;
	// end inline asm
	and.b32  	%r468, %r371, %r377;
	shl.b32 	%r469, %r468, 10;
	and.b32  	%r470, %r469, 31744;
	add.s32 	%r471, %r100, %r470;
	shr.u32 	%r472, %r468, 4;
	and.b32  	%r473, %r472, 268435454;
	add.s32 	%r148, %r471, %r473;
	ld.shared.u16 	%rs2, [%r148];
	add.s16 	%rs21, %rs2, 1;
	st.shared.u16 	[%r148], %rs21;
	// begin inline asm
	shr.b32 %r380, %r876, %r430;
	// end inline asm
	and.b32  	%r474, %r371, %r380;
	shl.b32 	%r475, %r474, 10;
	and.b32  	%r476, %r475, 31744;
	add.s32 	%r477, %r100, %r476;
	shr.u32 	%r478, %r474, 4;
	and.b32  	%r479, %r478, 268435454;
	add.s32 	%r149, %r477, %r479;
	ld.shared.u16 	%rs3, [%r149];
	add.s16 	%rs22, %rs3, 1;
	st.shared.u16 	[%r149], %rs22;
	// begin inline asm
	shr.b32 %r383, %r875, %r430;
	// end inline asm
	and.b32  	%r480, %r371, %r383;
	shl.b32 	%r481, %r480, 10;
	and.b32  	%r482, %r481, 31744;
	add.s32 	%r483, %r100, %r482;
	shr.u32 	%r484, %r480, 4;
	and.b32  	%r485, %r484, 268435454;
	add.s32 	%r150, %r483, %r485;
	ld.shared.u16 	%rs4, [%r150];
	add.s16 	%rs23, %rs4, 1;
	st.shared.u16 	[%r150], %rs23;
	// begin inline asm
	shr.b32 %r386, %r874, %r430;
	// end inline asm
	and.b32  	%r486, %r371, %r386;
	shl.b32 	%r487, %r486, 10;
	and.b32  	%r488, %r487, 31744;
	add.s32 	%r489, %r100, %r488;
	shr.u32 	%r490, %r486, 4;
	and.b32  	%r491, %r490, 268435454;
	add.s32 	%r151, %r489, %r491;
	ld.shared.u16 	%rs5, [%r151];
	add.s16 	%rs24, %rs5, 1;
	st.shared.u16 	[%r151], %rs24;
	// begin inline asm
	shr.b32 %r389, %r873, %r430;
	// end inline asm
	and.b32  	%r492, %r371, %r389;
	shl.b32 	%r493, %r492, 10;
	and.b32  	%r494, %r493, 31744;
	add.s32 	%r495, %r100, %r494;
	shr.u32 	%r496, %r492, 4;
	and.b32  	%r497, %r496, 268435454;
	add.s32 	%r152, %r495, %r497;
	ld.shared.u16 	%rs6, [%r152];
	add.s16 	%rs25, %rs6, 1;
	st.shared.u16 	[%r152], %rs25;
	// begin inline asm
	shr.b32 %r392, %r872, %r430;
	// end inline asm
	and.b32  	%r498, %r371, %r392;
	shl.b32 	%r499, %r498, 10;
	and.b32  	%r500, %r499, 31744;
	add.s32 	%r501, %r100, %r500;
	shr.u32 	%r502, %r498, 4;
	and.b32  	%r503, %r502, 268435454;
	add.s32 	%r153, %r501, %r503;
	ld.shared.u16 	%rs7, [%r153];
	add.s16 	%rs26, %rs7, 1;
	st.shared.u16 	[%r153], %rs26;
	// begin inline asm
	shr.b32 %r395, %r871, %r430;
	// end inline asm
	and.b32  	%r504, %r371, %r395;
	shl.b32 	%r505, %r504, 10;
	and.b32  	%r506, %r505, 31744;
	add.s32 	%r507, %r100, %r506;
	shr.u32 	%r508, %r504, 4;
	and.b32  	%r509, %r508, 268435454;
	add.s32 	%r154, %r507, %r509;
	ld.shared.u16 	%rs8, [%r154];
	add.s16 	%rs27, %rs8, 1;
	st.shared.u16 	[%r154], %rs27;
	// begin inline asm
	shr.b32 %r398, %r870, %r430;
	// end inline asm
	and.b32  	%r510, %r371, %r398;
	shl.b32 	%r511, %r510, 10;
	and.b32  	%r512, %r511, 31744;
	add.s32 	%r513, %r100, %r512;
	shr.u32 	%r514, %r510, 4;
	and.b32  	%r515, %r514, 268435454;
	add.s32 	%r155, %r513, %r515;
	ld.shared.u16 	%rs9, [%r155];
	add.s16 	%rs28, %rs9, 1;
	st.shared.u16 	[%r155], %rs28;
	// begin inline asm
	shr.b32 %r401, %r869, %r430;
	// end inline asm
	and.b32  	%r516, %r371, %r401;
	shl.b32 	%r517, %r516, 10;
	and.b32  	%r518, %r517, 31744;
	add.s32 	%r519, %r100, %r518;
	shr.u32 	%r520, %r516, 4;
	and.b32  	%r521, %r520, 268435454;
	add.s32 	%r156, %r519, %r521;
	ld.shared.u16 	%rs10, [%r156];
	add.s16 	%rs29, %rs10, 1;
	st.shared.u16 	[%r156], %rs29;
	// begin inline asm
	shr.b32 %r404, %r868, %r430;
	// end inline asm
	and.b32  	%r522, %r371, %r404;
	shl.b32 	%r523, %r522, 10;
	and.b32  	%r524, %r523, 31744;
	add.s32 	%r525, %r100, %r524;
	shr.u32 	%r526, %r522, 4;
	and.b32  	%r527, %r526, 268435454;
	add.s32 	%r157, %r525, %r527;
	ld.shared.u16 	%rs11, [%r157];
	add.s16 	%rs30, %rs11, 1;
	st.shared.u16 	[%r157], %rs30;
	// begin inline asm
	shr.b32 %r407, %r867, %r430;
	// end inline asm
	and.b32  	%r528, %r371, %r407;
	shl.b32 	%r529, %r528, 10;
	and.b32  	%r530, %r529, 31744;
	add.s32 	%r531, %r100, %r530;
	shr.u32 	%r532, %r528, 4;
	and.b32  	%r533, %r532, 268435454;
	add.s32 	%r158, %r531, %r533;
	ld.shared.u16 	%rs12, [%r158];
	add.s16 	%rs31, %rs12, 1;
	st.shared.u16 	[%r158], %rs31;
	// begin inline asm
	shr.b32 %r410, %r866, %r430;
	// end inline asm
	and.b32  	%r534, %r371, %r410;
	shl.b32 	%r535, %r534, 10;
	and.b32  	%r536, %r535, 31744;
	add.s32 	%r537, %r100, %r536;
	shr.u32 	%r538, %r534, 4;
	and.b32  	%r539, %r538, 268435454;
	add.s32 	%r159, %r537, %r539;
	ld.shared.u16 	%rs13, [%r159];
	add.s16 	%rs32, %rs13, 1;
	st.shared.u16 	[%r159], %rs32;
	// begin inline asm
	shr.b32 %r413, %r865, %r430;
	// end inline asm
	and.b32  	%r540, %r371, %r413;
	shl.b32 	%r541, %r540, 10;
	and.b32  	%r542, %r541, 31744;
	add.s32 	%r543, %r100, %r542;
	shr.u32 	%r544, %r540, 4;
	and.b32  	%r545, %r544, 268435454;
	add.s32 	%r160, %r543, %r545;
	ld.shared.u16 	%rs14, [%r160];
	add.s16 	%rs33, %rs14, 1;
	st.shared.u16 	[%r160], %rs33;
	// begin inline asm
	shr.b32 %r416, %r864, %r430;
	// end inline asm
	and.b32  	%r546, %r371, %r416;
	shl.b32 	%r547, %r546, 10;
	and.b32  	%r548, %r547, 31744;
	add.s32 	%r549, %r100, %r548;
	shr.u32 	%r550, %r546, 4;
	and.b32  	%r551, %r550, 268435454;
	add.s32 	%r161, %r549, %r551;
	ld.shared.u16 	%rs15, [%r161];
	add.s16 	%rs34, %rs15, 1;
	st.shared.u16 	[%r161], %rs34;
	// begin inline asm
	shr.b32 %r419, %r863, %r430;
	// end inline asm
	and.b32  	%r552, %r371, %r419;
	shl.b32 	%r553, %r552, 10;
	and.b32  	%r554, %r553, 31744;
	add.s32 	%r555, %r100, %r554;
	shr.u32 	%r556, %r552, 4;
	and.b32  	%r557, %r556, 268435454;
	add.s32 	%r162, %r555, %r557;
	ld.shared.u16 	%rs16, [%r162];
	add.s16 	%rs35, %rs16, 1;
	st.shared.u16 	[%r162], %rs35;
	// begin inline asm
	shr.b32 %r422, %r862, %r430;
	// end inline asm
	and.b32  	%r558, %r371, %r422;
	shl.b32 	%r559, %r558, 10;
	and.b32  	%r560, %r559, 31744;
	add.s32 	%r561, %r100, %r560;
	shr.u32 	%r562, %r558, 4;
	and.b32  	%r563, %r562, 268435454;
	add.s32 	%r163, %r561, %r563;
	ld.shared.u16 	%rs17, [%r163];
	add.s16 	%rs36, %rs17, 1;
	st.shared.u16 	[%r163], %rs36;
	// begin inline asm
	shr.b32 %r425, %r861, %r430;
	// end inline asm
	and.b32  	%r564, %r371, %r425;
	shl.b32 	%r565, %r564, 10;
	and.b32  	%r566, %r565, 31744;
	add.s32 	%r567, %r100, %r566;
	shr.u32 	%r568, %r564, 4;
	and.b32  	%r569, %r568, 268435454;
	add.s32 	%r164, %r567, %r569;
	ld.shared.u16 	%rs18, [%r164];
	add.s16 	%rs37, %rs18, 1;
	st.shared.u16 	[%r164], %rs37;
	// begin inline asm
	shr.b32 %r428, %r860, %r430;
	// end inline asm
	and.b32  	%r570, %r371, %r428;
	shl.b32 	%r571, %r570, 10;
	and.b32  	%r572, %r571, 31744;
	add.s32 	%r573, %r100, %r572;
	shr.u32 	%r574, %r570, 4;
	and.b32  	%r575, %r574, 268435454;
	add.s32 	%r165, %r573, %r575;
	ld.shared.u16 	%rs19, [%r165];
	add.s16 	%rs38, %rs19, 1;
	st.shared.u16 	[%r165], %rs38;
	bar.sync 	0;
	ld.shared.u32 	%r166, [%r101];
	ld.shared.u32 	%r576, [%r101+4];
	ld.shared.u32 	%r577, [%r101+8];
	ld.shared.u32 	%r578, [%r101+12];
	ld.shared.u32 	%r579, [%r101+16];
	ld.shared.u32 	%r580, [%r101+20];
	ld.shared.u32 	%r581, [%r101+24];
	ld.shared.u32 	%r582, [%r101+28];
	ld.shared.u32 	%r583, [%r101+32];
	ld.shared.u32 	%r584, [%r101+36];
	ld.shared.u32 	%r585, [%r101+40];
	ld.shared.u32 	%r586, [%r101+44];
	ld.shared.u32 	%r587, [%r101+48];
	ld.shared.u32 	%r588, [%r101+52];
	ld.shared.u32 	%r589, [%r101+56];
	ld.shared.u32 	%r590, [%r101+60];
	ld.shared.u32 	%r591, [%r101+64];
	ld.shared.u32 	%r592, [%r101+68];
	ld.shared.u32 	%r593, [%r101+72];
	ld.shared.u32 	%r594, [%r101+76];
	ld.shared.u32 	%r595, [%r101+80];
	ld.shared.u32 	%r596, [%r101+84];
	ld.shared.u32 	%r597, [%r101+88];
	ld.shared.u32 	%r598, [%r101+92];
	ld.shared.u32 	%r599, [%r101+96];
	ld.shared.u32 	%r600, [%r101+100];
	ld.shared.u32 	%r601, [%r101+104];
	ld.shared.u32 	%r602, [%r101+108];
	ld.shared.u32 	%r603, [%r101+112];
	ld.shared.u32 	%r604, [%r101+116];
	ld.shared.u32 	%r605, [%r101+120];
	ld.shared.u32 	%r606, [%r101+124];
	ld.shared.u32 	%r607, [%r101+128];
	add.s32 	%r167, %r576, %r166;
	add.s32 	%r168, %r577, %r167;
	add.s32 	%r169, %r578, %r168;
	add.s32 	%r170, %r579, %r169;
	add.s32 	%r171, %r580, %r170;
	add.s32 	%r172, %r581, %r171;
	add.s32 	%r173, %r582, %r172;
	add.s32 	%r174, %r583, %r173;
	add.s32 	%r175, %r584, %r174;
	add.s32 	%r176, %r585, %r175;
	add.s32 	%r177, %r586, %r176;
	add.s32 	%r178, %r587, %r177;
	add.s32 	%r179, %r588, %r178;
	add.s32 	%r180, %r589, %r179;
	add.s32 	%r181, %r590, %r180;
	add.s32 	%r182, %r591, %r181;
	add.s32 	%r183, %r592, %r182;
	add.s32 	%r184, %r593, %r183;
	add.s32 	%r185, %r594, %r184;
	add.s32 	%r186, %r595, %r185;
	add.s32 	%r187, %r596, %r186;
	add.s32 	%r188, %r597, %r187;
	add.s32 	%r189, %r598, %r188;
	add.s32 	%r190, %r599, %r189;
	add.s32 	%r191, %r600, %r190;
	add.s32 	%r192, %r601, %r191;
	add.s32 	%r193, %r602, %r192;
	add.s32 	%r194, %r603, %r193;
	add.s32 	%r195, %r604, %r194;
	add.s32 	%r196, %r605, %r195;
	add.s32 	%r197, %r606, %r196;
	add.s32 	%r436, %r607, %r197;
	// begin inline asm
	mov.u32 %r431, %laneid;
	// end inline asm
	mov.b32 	%r434, 1;
	mov.b32 	%r461, -1;
	// begin inline asm
	{  .reg .u32 r0;  .reg .pred p;  shfl.sync.up.b32 r0|p, %r436, %r434, %r459, %r461;  @p add.u32 r0, r0, %r436;  mov.u32 %r432, r0;}
	// end inline asm
	mov.b32 	%r440, 2;
	// begin inline asm
	{  .reg .u32 r0;  .reg .pred p;  shfl.sync.up.b32 r0|p, %r432, %r440, %r459, %r461;  @p add.u32 r0, r0, %r432;  mov.u32 %r438, r0;}
	// end inline asm
	mov.b32 	%r446, 4;
	// begin inline asm
	{  .reg .u32 r0;  .reg .pred p;  shfl.sync.up.b32 r0|p, %r438, %r446, %r459, %r461;  @p add.u32 r0, r0, %r438;  mov.u32 %r444, r0;}
	// end inline asm
	mov.b32 	%r452, 8;
	// begin inline asm
	{  .reg .u32 r0;  .reg .pred p;  shfl.sync.up.b32 r0|p, %r444, %r452, %r459, %r461;  @p add.u32 r0, r0, %r444;  mov.u32 %r450, r0;}
	// end inline asm
	mov.b32 	%r458, 16;
	// begin inline asm
	{  .reg .u32 r0;  .reg .pred p;  shfl.sync.up.b32 r0|p, %r450, %r458, %r459, %r461;  @p add.u32 r0, r0, %r450;  mov.u32 %r456, r0;}
	// end inline asm
	setp.ne.s32 	%p41, %r431, 31;
	@%p41 bra 	$L__BB20_79;
	st.shared.u32 	[%r102], %r456;
$L__BB20_79:
	sub.s32 	%r608, %r456, %r436;
	setp.gt.u32 	%p42, %r2, 31;
	setp.eq.s32 	%p43, %r99, 7;
	setp.eq.s32 	%p44, %r99, 6;
	setp.eq.s32 	%p45, %r99, 5;
	setp.eq.s32 	%p46, %r99, 4;
	setp.eq.s32 	%p47, %r99, 3;
	setp.eq.s32 	%p48, %r99, 2;
	setp.eq.s32 	%p49, %r99, 1;
	bar.sync 	0;
	ld.shared.v4.u32 	{%r609, %r610, %r611, %r612}, [_ZZN3cub18CUB_300001_SM_10006detail10radix_sort31DeviceRadixSortSingleTileKernelINS1_5radix10policy_hubIiiyE10Policy1000ELNS0_9SortOrderE0EiiyNS1_21identity_decomposer_tEEEvPKT1_PSA_PKT2_PSE_T3_iiT4_E12temp_storage+33792];
	selp.b32 	%r613, %r609, %r898, %p49;
	add.s32 	%r614, %r610, %r609;
	selp.b32 	%r615, %r614, %r613, %p48;
	add.s32 	%r616, %r614, %r611;
	selp.b32 	%r617, %r616, %r615, %p47;
	add.s32 	%r618, %r616, %r612;
	selp.b32 	%r619, %r618, %r617, %p46;
	ld.shared.v4.u32 	{%r620, %r621, %r622, %r623}, [_ZZN3cub18CUB_300001_SM_10006detail10radix_sort31DeviceRadixSortSingleTileKernelINS1_5radix10policy_hubIiiyE10Policy1000ELNS0_9SortOrderE0EiiyNS1_21identity_decomposer_tEEEvPKT1_PSA_PKT2_PSE_T3_iiT4_E12temp_storage+33808];
	add.s32 	%r624, %r618, %r620;
	selp.b32 	%r625, %r624, %r619, %p45;
	add.s32 	%r626, %r624, %r621;
	selp.b32 	%r627, %r626, %r625, %p44;
	add.s32 	%r628, %r626, %r622;
	selp.b32 	%r898, %r628, %r627, %p43;
	add.s32 	%r202, %r628, %r623;
	setp.ne.s32 	%p50, %r431, 0;
	selp.b32 	%r629, %r608, 0, %p50;
	add.s32 	%r630, %r898, %r629;
	or.pred  	%p51, %p42, %p50;
	selp.b32 	%r899, %r630, %r608, %p42;
	@%p51 bra 	$L__BB20_81;
	shl.b32 	%r899, %r202, 16;
	st.shared.u32 	[_ZZN3cub18CUB_300001_SM_10006detail10radix_sort31DeviceRadixSortSingleTileKernelINS1_5radix10policy_hubIiiyE10Policy1000ELNS0_9SortOrderE0EiiyNS1_21identity_decomposer_tEEEvPKT1_PSA_PKT2_PSE_T3_iiT4_E12temp_storage+33832], %r899;
$L__BB20_81:
	setp.eq.s32 	%p52, %r2, 0;
	bar.sync 	0;
	ld.shared.u32 	%r631, [_ZZN3cub18CUB_300001_SM_10006detail10radix_sort31DeviceRadixSortSingleTileKernelINS1_5radix10policy_hubIiiyE10Policy1000ELNS0_9SortOrderE0EiiyNS1_21identity_decomposer_tEEEvPKT1_PSA_PKT2_PSE_T3_iiT4_E12temp_storage+33832];
	selp.b32 	%r632, 0, %r631, %p52;
	add.s32 	%r633, %r899, %r632;
	add.s32 	%r634, %r166, %r633;
	add.s32 	%r635, %r167, %r633;
	add.s32 	%r636, %r168, %r633;
	add.s32 	%r637, %r169, %r633;
	add.s32 	%r638, %r170, %r633;
	add.s32 	%r639, %r171, %r633;
	add.s32 	%r640, %r172, %r633;
	add.s32 	%r641, %r173, %r633;
	add.s32 	%r642, %r174, %r633;
	add.s32 	%r643, %r175, %r633;
	add.s32 	%r644, %r176, %r633;
	add.s32 	%r645, %r177, %r633;
	add.s32 	%r646, %r178, %r633;
	add.s32 	%r647, %r179, %r633;
	add.s32 	%r648, %r180, %r633;
	add.s32 	%r649, %r181, %r633;
	add.s32 	%r650, %r182, %r633;
	add.s32 	%r651, %r183, %r633;
	add.s32 	%r652, %r184, %r633;
	add.s32 	%r653, %r185, %r633;
	add.s32 	%r654, %r186, %r633;
	add.s32 	%r655, %r187, %r633;
	add.s32 	%r656, %r188, %r633;
	add.s32 	%r657, %r189, %r633;
	add.s32 	%r658, %r190, %r633;
	add.s32 	%r659, %r191, %r633;
	add.s32 	%r660, %r192, %r633;
	add.s32 	%r661, %r193, %r633;
	add.s32 	%r662, %r194, %r633;
	add.s32 	%r663, %r195, %r633;
	add.s32 	%r664, %r196, %r633;
	add.s32 	%r665, %r197, %r633;
	st.shared.u32 	[%r101], %r633;
	st.shared.u32 	[%r101+4], %r634;
	st.shared.u32 	[%r101+8], %r635;
	st.shared.u32 	[%r101+12], %r636;
	st.shared.u32 	[%r101+16], %r637;
	st.shared.u32 	[%r101+20], %r638;
	st.shared.u32 	[%r101+24], %r639;
	st.shared.u32 	[%r101+28], %r640;
	st.shared.u32 	[%r101+32], %r641;
	st.shared.u32 	[%r101+36], %r642;
	st.shared.u32 	[%r101+40], %r643;
	st.shared.u32 	[%r101+44], %r644;
	st.shared.u32 	[%r101+48], %r645;
	st.shared.u32 	[%r101+52], %r646;
	st.shared.u32 	[%r101+56], %r647;
	st.shared.u32 	[%r101+60], %r648;
	st.shared.u32 	[%r101+64], %r649;
	st.shared.u32 	[%r101+68], %r650;
	st.shared.u32 	[%r101+72], %r651;
	st.shared.u32 	[%r101+76], %r652;
	st.shared.u32 	[%r101+80], %r653;
	st.shared.u32 	[%r101+84], %r654;
	st.shared.u32 	[%r101+88], %r655;
	st.shared.u32 	[%r101+92], %r656;
	st.shared.u32 	[%r101+96], %r657;
	st.shared.u32 	[%r101+100], %r658;
	st.shared.u32 	[%r101+104], %r659;
	st.shared.u32 	[%r101+108], %r660;
	st.shared.u32 	[%r101+112], %r661;
	st.shared.u32 	[%r101+116], %r662;
	st.shared.u32 	[%r101+120], %r663;
	st.shared.u32 	[%r101+124], %r664;
	st.shared.u32 	[%r101+128], %r665;
	bar.sync 	0;
	cvt.u32.u16 	%r666, %rs1;
	ld.shared.u16 	%r667, [%r147];
	add.s32 	%r206, %r667, %r666;
	cvt.u32.u16 	%r668, %rs2;
	ld.shared.u16 	%r669, [%r148];
	add.s32 	%r207, %r669, %r668;
	cvt.u32.u16 	%r670, %rs3;
	ld.shared.u16 	%r671, [%r149];
	add.s32 	%r208, %r671, %r670;
	cvt.u32.u16 	%r672, %rs4;
	ld.shared.u16 	%r673, [%r150];
	add.s32 	%r209, %r673, %r672;
	cvt.u32.u16 	%r674, %rs5;
	ld.shared.u16 	%r675, [%r151];
	add.s32 	%r210, %r675, %r674;
	cvt.u32.u16 	%r676, %rs6;
	ld.shared.u16 	%r677, [%r152];
	add.s32 	%r211, %r677, %r676;
	cvt.u32.u16 	%r678, %rs7;
	ld.shared.u16 	%r679, [%r153];
	add.s32 	%r212, %r679, %r678;
	cvt.u32.u16 	%r680, %rs8;
	ld.shared.u16 	%r681, [%r154];
	add.s32 	%r213, %r681, %r680;
	cvt.u32.u16 	%r682, %rs9;
	ld.shared.u16 	%r683, [%r155];
	add.s32 	%r214, %r683, %r682;
	cvt.u32.u16 	%r684, %rs10;
	ld.shared.u16 	%r685, [%r156];
	add.s32 	%r215, %r685, %r684;
	cvt.u32.u16 	%r686, %rs11;
	ld.shared.u16 	%r687, [%r157];
	add.s32 	%r216, %r687, %r686;
	cvt.u32.u16 	%r688, %rs12;
	ld.shared.u16 	%r689, [%r158];
	add.s32 	%r217, %r689, %r688;
	cvt.u32.u16 	%r690, %rs13;
	ld.shared.u16 	%r691, [%r159];
	add.s32 	%r218, %r691, %r690;
	cvt.u32.u16 	%r692, %rs14;
	ld.shared.u16 	%r693, [%r160];
	add.s32 	%r219, %r693, %r692;
	cvt.u32.u16 	%r694, %rs15;
	ld.shared.u16 	%r695, [%r161];
	add.s32 	%r220, %r695, %r694;
	cvt.u32.u16 	%r696, %rs16;
	ld.shared.u16 	%r697, [%r162];
	add.s32 	%r221, %r697, %r696;
	cvt.u32.u16 	%r698, %rs17;
	ld.shared.u16 	%r699, [%r163];
	add.s32 	%r222, %r699, %r698;
	cvt.u32.u16 	%r700, %rs18;
	ld.shared.u16 	%r701, [%r164];
	add.s32 	%r223, %r701, %r700;
	cvt.u32.u16 	%r702, %rs19;
	ld.shared.u16 	%r703, [%r165];
	add.s32 	%r224, %r703, %r702;
	bar.sync 	0;
	setp.lt.s32 	%p53, %r859, %r304;
	@%p53 bra 	$L__BB20_121;
	cvt.u64.u32 	%rd15, %r2;
	shl.b32 	%r704, %r206, 2;
	mov.u32 	%r705, _ZZN3cub18CUB_300001_SM_10006detail10radix_sort31DeviceRadixSortSingleTileKernelINS1_5radix10policy_hubIiiyE10Policy1000ELNS0_9SortOrderE0EiiyNS1_21identity_decomposer_tEEEvPKT1_PSA_PKT2_PSE_T3_iiT4_E12temp_storage;
	add.s32 	%r706, %r705, %r704;
	st.shared.u32 	[%r706], %r878;
	shl.b32 	%r707, %r207, 2;
	add.s32 	%r708, %r705, %r707;
	st.shared.u32 	[%r708], %r877;
	shl.b32 	%r709, %r208, 2;
	add.s32 	%r710, %r705, %r709;
	st.shared.u32 	[%r710], %r876;
	shl.b32 	%r711, %r209, 2;
	add.s32 	%r712, %r705, %r711;
	st.shared.u32 	[%r712], %r875;
	shl.b32 	%r713, %r210, 2;
	add.s32 	%r714, %r705, %r713;
	st.shared.u32 	[%r714], %r874;
	shl.b32 	%r715, %r211, 2;
	add.s32 	%r716, %r705, %r715;
	st.shared.u32 	[%r716], %r873;
	shl.b32 	%r717, %r212, 2;
	add.s32 	%r718, %r705, %r717;
	st.shared.u32 	[%r718], %r872;
	shl.b32 	%r719, %r213, 2;
	add.s32 	%r720, %r705, %r719;
	st.shared.u32 	[%r720], %r871;
	shl.b32 	%r721, %r214, 2;
	add.s32 	%r722, %r705, %r721;
	st.shared.u32 	[%r722], %r870;
	shl.b32 	%r723, %r215, 2;
	add.s32 	%r724, %r705, %r723;
	st.shared.u32 	[%r724], %r869;
	shl.b32 	%r725, %r216, 2;
	add.s32 	%r726, %r705, %r725;
	st.shared.u32 	[%r726], %r868;
	shl.b32 	%r727, %r217, 2;
	add.s32 	%r728, %r705, %r727;
	st.shared.u32 	[%r728], %r867;
	shl.b32 	%r729, %r218, 2;
	add.s32 	%r730, %r705, %r729;
	st.shared.u32 	[%r730], %r866;
	shl.b32 	%r731, %r219, 2;
	add.s32 	%r732, %r705, %r731;
	st.shared.u32 	[%r732], %r865;
	shl.b32 	%r733, %r220, 2;
	add.s32 	%r734, %r705, %r733;
	st.shared.u32 	[%r734], %r864;
	shl.b32 	%r735, %r221, 2;
	add.s32 	%r736, %r705, %r735;
	st.shared.u32 	[%r736], %r863;
	shl.b32 	%r737, %r222, 2;
	add.s32 	%r738, %r705, %r737;
	st.shared.u32 	[%r738], %r862;
	shl.b32 	%r739, %r223, 2;
	add.s32 	%r740, %r705, %r739;
	st.shared.u32 	[%r740], %r861;
	shl.b32 	%r741, %r224, 2;
	add.s32 	%r742, %r705, %r741;
	st.shared.u32 	[%r742], %r860;
	bar.sync 	0;
	mad.lo.s32 	%r225, %r2, -72, %r103;
	ld.shared.u32 	%r226, [%r225];
	ld.shared.u32 	%r227, [%r225+1024];
	ld.shared.u32 	%r228, [%r225+2048];
	ld.shared.u32 	%r229, [%r225+3072];
	ld.shared.u32 	%r230, [%r225+4096];
	ld.shared.u32 	%r231, [%r225+5120];
	ld.shared.u32 	%r232, [%r225+6144];
	ld.shared.u32 	%r233, [%r225+7168];
	ld.shared.u32 	%r234, [%r225+8192];
	ld.shared.u32 	%r235, [%r225+9216];
	ld.shared.u32 	%r236, [%r225+10240];
	ld.shared.u32 	%r237, [%r225+11264];
	ld.shared.u32 	%r238, [%r225+12288];
	ld.shared.u32 	%r239, [%r225+13312];
	ld.shared.u32 	%r240, [%r225+14336];
	ld.shared.u32 	%r241, [%r225+15360];
	ld.shared.u32 	%r242, [%r225+16384];
	ld.shared.u32 	%r243, [%r225+17408];
	ld.shared.u32 	%r244, [%r225+18432];
	bar.sync 	0;
	st.shared.u32 	[%r706], %r897;
	st.shared.u32 	[%r708], %r896;
	st.shared.u32 	[%r710], %r895;
	st.shared.u32 	[%r712], %r894;
	st.shared.u32 	[%r714], %r893;
	st.shared.u32 	[%r716], %r892;
	st.shared.u32 	[%r718], %r891;
	st.shared.u32 	[%r720], %r890;
	st.shared.u32 	[%r722], %r889;
	st.shared.u32 	[%r724], %r888;
	st.shared.u32 	[%r726], %r887;
	st.shared.u32 	[%r728], %r886;
	st.shared.u32 	[%r730], %r885;
	st.shared.u32 	[%r732], %r884;
	st.shared.u32 	[%r734], %r883;
	st.shared.u32 	[%r736], %r882;
	st.shared.u32 	[%r738], %r881;
	st.shared.u32 	[%r740], %r880;
	st.shared.u32 	[%r742], %r879;
	bar.sync 	0;
	ld.shared.u32 	%r245, [%r225+1024];
	ld.shared.u32 	%r246, [%r225+2048];
	ld.shared.u32 	%r247, [%r225+3072];
	ld.shared.u32 	%r248, [%r225+4096];
	ld.shared.u32 	%r249, [%r225+5120];
	ld.shared.u32 	%r250, [%r225+6144];
	ld.shared.u32 	%r251, [%r225+7168];
	ld.shared.u32 	%r252, [%r225+8192];
	ld.shared.u32 	%r253, [%r225+9216];
	ld.shared.u32 	%r254, [%r225+10240];
	ld.shared.u32 	%r255, [%r225+11264];
	ld.shared.u32 	%r256, [%r225+12288];
	ld.shared.u32 	%r257, [%r225+13312];
	ld.shared.u32 	%r258, [%r225+14336];
	ld.shared.u32 	%r259, [%r225+15360];
	ld.shared.u32 	%r260, [%r225+16384];
	ld.shared.u32 	%r261, [%r225+17408];
	ld.shared.u32 	%r262, [%r225+18432];
	setp.gt.u64 	%p54, %rd2, %rd15;
	cvta.to.global.u64 	%rd16, %rd6;
	mul.wide.u32 	%rd17, %r2, 4;
	add.s64 	%rd4, %rd16, %rd17;
	cvta.to.global.u64 	%rd18, %rd8;
	add.s64 	%rd5, %rd18, %rd17;
	@%p54 bra 	$L__BB20_83;
	bra.uni 	$L__BB20_84;
$L__BB20_83:
	xor.b32  	%r743, %r226, -2147483648;
	ld.shared.u32 	%r744, [%r225];
	st.global.u32 	[%rd4], %r743;
	st.global.u32 	[%rd5], %r744;
$L__BB20_84:
	add.s32 	%r745, %r2, 256;
	cvt.u64.u32 	%rd19, %r745;
	setp.le.u64 	%p55, %rd2, %rd19;
	@%p55 bra 	$L__BB20_86;
	xor.b32  	%r746, %r227, -2147483648;
	st.global.u32 	[%rd4+1024], %r746;
	st.global.u32 	[%rd5+1024], %r245;
$L__BB20_86:
	add.s32 	%r747, %r2, 512;
	cvt.u64.u32 	%rd20, %r747;
	setp.le.u64 	%p56, %rd2, %rd20;
	@%p56 bra 	$L__BB20_88;
	xor.b32  	%r748, %r228, -2147483648;
	st.global.u32 	[%rd4+2048], %r748;
	st.global.u32 	[%rd5+2048], %r246;
$L__BB20_88:
	add.s32 	%r749, %r2, 768;
	cvt.u64.u32 	%rd21, %r749;
	setp.le.u64 	%p57, %rd2, %rd21;
	@%p57 bra 	$L__BB20_90;
	xor.b32  	%r750, %r229, -2147483648;
	st.global.u32 	[%rd4+3072], %r750;
	st.global.u32 	[%rd5+3072], %r247;
$L__BB20_90:
	or.b32  	%r751, %r2, 1024;
	cvt.u64.u32 	%rd22, %r751;
	setp.le.u64 	%p58, %rd2, %rd22;
	@%p58 bra 	$L__BB20_92;
	xor.b32  	%r752, %r230, -2147483648;
	st.global.u32 	[%rd4+4096], %r752;
	st.global.u32 	[%rd5+4096], %r248;
$L__BB20_92:
	add.s32 	%r753, %r2, 1280;
	cvt.u64.u32 	%rd23, %r753;
	setp.le.u64 	%p59, %rd2, %rd23;
	@%p59 bra 	$L__BB20_94;
	xor.b32  	%r754, %r231, -2147483648;
	st.global.u32 	[%rd4+5120], %r754;
	st.global.u32 	[%rd5+5120], %r249;
$L__BB20_94:
	add.s32 	%r755, %r2, 1536;
	cvt.u64.u32 	%rd24, %r755;
	setp.le.u64 	%p60, %rd2, %rd24;
	@%p60 bra 	$L__BB20_96;
	xor.b32  	%r756, %r232, -2147483648;
	st.global.u32 	[%rd4+6144], %r756;
	st.global.u32 	[%rd5+6144], %r250;
$L__BB20_96:
	add.s32 	%r757, %r2, 1792;
	cvt.u64.u32 	%rd25, %r757;
	setp.le.u64 	%p61, %rd2, %rd25;
	@%p61 bra 	$L__BB20_98;
	xor.b32  	%r758, %r233, -2147483648;
	st.global.u32 	[%rd4+7168], %r758;
	st.global.u32 	[%rd5+7168], %r251;
$L__BB20_98:
	or.b32  	%r759, %r2, 2048;
	cvt.u64.u32 	%rd26, %r759;
	setp.le.u64 	%p62, %rd2, %rd26;
	@%p62 bra 	$L__BB20_100;
	xor.b32  	%r760, %r234, -2147483648;
	st.global.u32 	[%rd4+8192], %r760;
	st.global.u32 	[%rd5+8192], %r252;
$L__BB20_100:
	add.s32 	%r761, %r2, 2304;
	cvt.u64.u32 	%rd27, %r761;
	setp.le.u64 	%p63, %rd2, %rd27;
	@%p63 bra 	$L__BB20_102;
	xor.b32  	%r762, %r235, -2147483648;
	st.global.u32 	[%rd4+9216], %r762;
	st.global.u32 	[%rd5+9216], %r253;
$L__BB20_102:
	add.s32 	%r763, %r2, 2560;
	cvt.u64.u32 	%rd28, %r763;
	setp.le.u64 	%p64, %rd2, %rd28;
	@%p64 bra 	$L__BB20_104;
	xor.b32  	%r764, %r236, -2147483648;
	st.global.u32 	[%rd4+10240], %r764;
	st.global.u32 	[%rd5+10240], %r254;
$L__BB20_104:
	add.s32 	%r765, %r2, 2816;
	cvt.u64.u32 	%rd29, %r765;
	setp.le.u64 	%p65, %rd2, %rd29;
	@%p65 bra 	$L__BB20_106;
	xor.b32  	%r766, %r237, -2147483648;
	st.global.u32 	[%rd4+11264], %r766;
	st.global.u32 	[%rd5+11264], %r255;
$L__BB20_106:
	or.b32  	%r767, %r2, 3072;
	cvt.u64.u32 	%rd30, %r767;
	setp.le.u64 	%p66, %rd2, %rd30;
	@%p66 bra 	$L__BB20_108;
	xor.b32  	%r768, %r238, -2147483648;
	st.global.u32 	[%rd4+12288], %r768;
	st.global.u32 	[%rd5+12288], %r256;
$L__BB20_108:
	add.s32 	%r769, %r2, 3328;
	cvt.u64.u32 	%rd31, %r769;
	setp.le.u64 	%p67, %rd2, %rd31;
	@%p67 bra 	$L__BB20_110;
	xor.b32  	%r770, %r239, -2147483648;
	st.global.u32 	[%rd4+13312], %r770;
	st.global.u32 	[%rd5+13312], %r257;
$L__BB20_110:
	add.s32 	%r771, %r2, 3584;
	cvt.u64.u32 	%rd32, %r771;
	setp.le.u64 	%p68, %rd2, %rd32;
	@%p68 bra 	$L__BB20_112;
	xor.b32  	%r772, %r240, -2147483648;
	st.global.u32 	[%rd4+14336], %r772;
	st.global.u32 	[%rd5+14336], %r258;
$L__BB20_112:
	add.s32 	%r773, %r2, 3840;
	cvt.u64.u32 	%rd33, %r773;
	setp.le.u64 	%p69, %rd2, %rd33;
	@%p69 bra 	$L__BB20_114;
	xor.b32  	%r774, %r241, -2147483648;
	st.global.u32 	[%rd4+15360], %r774;
	st.global.u32 	[%rd5+15360], %r259;
$L__BB20_114:
	or.b32  	%r775, %r2, 4096;
	cvt.u64.u32 	%rd34, %r775;
	setp.le.u64 	%p70, %rd2, %rd34;
	@%p70 bra 	$L__BB20_116;
	xor.b32  	%r776, %r242, -2147483648;
	st.global.u32 	[%rd4+16384], %r776;
	st.global.u32 	[%rd5+16384], %r260;
$L__BB20_116:
	add.s32 	%r777, %r2, 4352;
	cvt.u64.u32 	%rd35, %r777;
	setp.le.u64 	%p71, %rd2, %rd35;
	@%p71 bra 	$L__BB20_118;
	xor.b32  	%r778, %r243, -2147483648;
	st.global.u32 	[%rd4+17408], %r778;
	st.global.u32 	[%rd5+17408], %r261;
$L__BB20_118:
	add.s32 	%r779, %r2, 4608;
	cvt.u64.u32 	%rd36, %r779;
	setp.le.u64 	%p72, %rd2, %rd36;
	@%p72 bra 	$L__BB20_120;
	xor.b32  	%r780, %r244, -2147483648;
	st.global.u32 	[%rd4+18432], %r780;
	st.global.u32 	[%rd5+18432], %r262;
$L__BB20_120:
	ret;
$L__BB20_121:
	shl.b32 	%r781, %r206, 2;
	mov.u32 	%r782, _ZZN3cub18CUB_300001_SM_10006detail10radix_sort31DeviceRadixSortSingleTileKernelINS1_5radix10policy_hubIiiyE10Policy1000ELNS0_9SortOrderE0EiiyNS1_21identity_decomposer_tEEEvPKT1_PSA_PKT2_PSE_T3_iiT4_E12temp_storage;
	add.s32 	%r783, %r782, %r781;
	st.shared.u32 	[%r783], %r878;
	shl.b32 	%r784, %r207, 2;
	add.s32 	%r785, %r782, %r784;
	st.shared.u32 	[%r785], %r877;
	shl.b32 	%r786, %r208, 2;
	add.s32 	%r787, %r782, %r786;
	st.shared.u32 	[%r787], %r876;
	shl.b32 	%r788, %r209, 2;
	add.s32 	%r789, %r782, %r788;
	st.shared.u32 	[%r789], %r875;
	shl.b32 	%r790, %r210, 2;
	add.s32 	%r791, %r782, %r790;
	st.shared.u32 	[%r791], %r874;
	shl.b32 	%r792, %r211, 2;
	add.s32 	%r793, %r782, %r792;
	st.shared.u32 	[%r793], %r873;
	shl.b32 	%r794, %r212, 2;
	add.s32 	%r795, %r782, %r794;
	st.shared.u32 	[%r795], %r872;
	shl.b32 	%r796, %r213, 2;
	add.s32 	%r797, %r782, %r796;
	st.shared.u32 	[%r797], %r871;
	shl.b32 	%r798, %r214, 2;
	add.s32 	%r799, %r782, %r798;
	st.shared.u32 	[%r799], %r870;
	shl.b32 	%r800, %r215, 2;
	add.s32 	%r801, %r782, %r800;
	st.shared.u32 	[%r801], %r869;
	shl.b32 	%r802, %r216, 2;
	add.s32 	%r803, %r782, %r802;
	st.shared.u32 	[%r803], %r868;
	shl.b32 	%r804, %r217, 2;
	add.s32 	%r805, %r782, %r804;
	st.shared.u32 	[%r805], %r867;
	shl.b32 	%r806, %r218, 2;
	add.s32 	%r807, %r782, %r806;
	st.shared.u32 	[%r807], %r866;
	shl.b32 	%r808, %r219, 2;
	add.s32 	%r809, %r782, %r808;
	st.shared.u32 	[%r809], %r865;
	shl.b32 	%r810, %r220, 2;
	add.s32 	%r811, %r782, %r810;
	st.shared.u32 	[%r811], %r864;
	shl.b32 	%r812, %r221, 2;
	add.s32 	%r813, %r782, %r812;
	st.shared.u32 	[%r813], %r863;
	shl.b32 	%r814, %r222, 2;
	add.s32 	%r815, %r782, %r814;
	st.shared.u32 	[%r815], %r862;
	shl.b32 	%r816, %r223, 2;
	add.s32 	%r817, %r782, %r816;
	st.shared.u32 	[%r817], %r861;
	shl.b32 	%r818, %r224, 2;
	add.s32 	%r819, %r782, %r818;
	st.shared.u32 	[%r819], %r860;
	bar.sync 	0;
	ld.shared.u32 	%r878, [%r103];
	ld.shared.u32 	%r877, [%r103+4];
	ld.shared.u32 	%r876, [%r103+8];
	ld.shared.u32 	%r875, [%r103+12];
	ld.shared.u32 	%r874, [%r103+16];
	ld.shared.u32 	%r873, [%r103+20];
	ld.shared.u32 	%r872, [%r103+24];
	ld.shared.u32 	%r871, [%r103+28];
	ld.shared.u32 	%r870, [%r103+32];
	ld.shared.u32 	%r869, [%r103+36];
	ld.shared.u32 	%r868, [%r103+40];
	ld.shared.u32 	%r867, [%r103+44];
	ld.shared.u32 	%r866, [%r103+48];
	ld.shared.u32 	%r865, [%r103+52];
	ld.shared.u32 	%r864, [%r103+56];
	ld.shared.u32 	%r863, [%r103+60];
	ld.shared.u32 	%r862, [%r103+64];
	ld.shared.u32 	%r861, [%r103+68];
	ld.shared.u32 	%r860, [%r103+72];
	bar.sync 	0;
	st.shared.u32 	[%r783], %r897;
	st.shared.u32 	[%r785], %r896;
	st.shared.u32 	[%r787], %r895;
	st.shared.u32 	[%r789], %r894;
	st.shared.u32 	[%r791], %r893;
	st.shared.u32 	[%r793], %r892;
	st.shared.u32 	[%r795], %r891;
	st.shared.u32 	[%r797], %r890;
	st.shared.u32 	[%r799], %r889;
	st.shared.u32 	[%r801], %r888;
	st.shared.u32 	[%r803], %r887;
	st.shared.u32 	[%r805], %r886;
	st.shared.u32 	[%r807], %r885;
	st.shared.u32 	[%r809], %r884;
	st.shared.u32 	[%r811], %r883;
	st.shared.u32 	[%r813], %r882;
	st.shared.u32 	[%r815], %r881;
	st.shared.u32 	[%r817], %r880;
	st.shared.u32 	[%r819], %r879;
	bar.sync 	0;
	ld.shared.u32 	%r897, [%r103];
	ld.shared.u32 	%r896, [%r103+4];
	ld.shared.u32 	%r895, [%r103+8];
	ld.shared.u32 	%r894, [%r103+12];
	ld.shared.u32 	%r893, [%r103+16];
	ld.shared.u32 	%r892, [%r103+20];
	ld.shared.u32 	%r891, [%r103+24];
	ld.shared.u32 	%r890, [%r103+28];
	ld.shared.u32 	%r889, [%r103+32];
	ld.shared.u32 	%r888, [%r103+36];
	ld.shared.u32 	%r887, [%r103+40];
	ld.shared.u32 	%r886, [%r103+44];
	ld.shared.u32 	%r885, [%r103+48];
	ld.shared.u32 	%r884, [%r103+52];
	ld.shared.u32 	%r883, [%r103+56];
	ld.shared.u32 	%r882, [%r103+60];
	ld.shared.u32 	%r881, [%r103+64];
	ld.shared.u32 	%r880, [%r103+68];
	ld.shared.u32 	%r879, [%r103+72];
	bar.sync 	0;
	add.s32 	%r859, %r859, 6;
	add.s32 	%r858, %r858, -6;
	bra.uni 	$L__BB20_77;

}
	// .globl	_ZN3cub18CUB_300001_SM_10006detail10radix_sort30DeviceRadixSortHistogramKernelINS1_5radix10policy_hubIiiyE10Policy1000ELNS0_9SortOrderE0EiyNS1_21identity_decomposer_tEEEvPT2_PKT1_SA_iiT3_
.visible .entry _ZN3cub18CUB_300001_SM_10006detail10radix_sort30DeviceRadixSortHistogramKernelINS1_5radix10policy_hubIiiyE10Policy1000ELNS0_9SortOrderE0EiyNS1_21identity_decomposer_tEEEvPT2_PKT1_SA_iiT3_(
	.param .u64 .ptr .align 1 _ZN3cub18CUB_300001_SM_10006detail10radix_sort30DeviceRadixSortHistogramKernelINS1_5radix10policy_hubIiiyE10Policy1000ELNS0_9SortOrderE0EiyNS1_21identity_decomposer_tEEEvPT2_PKT1_SA_iiT3__param_0,
	.param .u64 .ptr .align 1 _ZN3cub18CUB_300001_SM_10006detail10radix_sort30DeviceRadixSortHistogramKernelINS1_5radix10policy_hubIiiyE10Policy1000ELNS0_9SortOrderE0EiyNS1_21identity_decomposer_tEEEvPT2_PKT1_SA_iiT3__param_1,
	.param .u64 _ZN3cub18CUB_300001_SM_10006detail10radix_sort30DeviceRadixSortHistogramKernelINS1_5radix10policy_hubIiiyE10Policy1000ELNS0_9SortOrderE0EiyNS1_21identity_decomposer_tEEEvPT2_PKT1_SA_iiT3__param_2,
	.param .u32 _ZN3cub18CUB_300001_SM_10006detail10radix_sort30DeviceRadixSortHistogramKernelINS1_5radix10policy_hubIiiyE10Policy1000ELNS0_9SortOrderE0EiyNS1_21identity_decomposer_tEEEvPT2_PKT1_SA_iiT3__param_3,
	.param .u32 _ZN3cub18CUB_300001_SM_10006detail10radix_sort30DeviceRadixSortHistogramKernelINS1_5radix10policy_hubIiiyE10Policy1000ELNS0_9SortOrderE0EiyNS1_21identity_decomposer_tEEEvPT2_PKT1_SA_iiT3__param_4,
	.param .align 1 .b8 _ZN3cub18CUB_300001_SM_10006detail10radix_sort30DeviceRadixSortHistogramKernelINS1_5radix10policy_hubIiiyE10Policy1000ELNS0_9SortOrderE0EiyNS1_21identity_decomposer_tEEEvPT2_PKT1_SA_iiT3__param_5[1]
)
.maxntid 128
{
	.reg .pred 	%p<91>;
	.reg .b32 	%r<486>;
	.reg .b64 	%rd<137>;
	// demoted variable
	.shared .align 4 .b8 _ZZN3cub18CUB_300001_SM_10006detail10radix_sort30DeviceRadixSortHistogramKernelINS1_5radix10policy_hubIiiyE10Policy1000ELNS0_9SortOrderE0EiyNS1_21identity_decomposer_tEEEvPT2_PKT1_SA_iiT3_E12temp_storage[4096];
	ld.param.u64 	%rd18, [_ZN3cub18CUB_300001_SM_10006detail10radix_sort30DeviceRadixSortHistogramKernelINS1_5radix10policy_hubIiiyE10Policy1000ELNS0_9SortOrderE0EiyNS1_21identity_decomposer_tEEEvPT2_PKT1_SA_iiT3__param_0];
	ld.param.u64 	%rd19, [_ZN3cub18CUB_300001_SM_10006detail10radix_sort30DeviceRadixSortHistogramKernelINS1_5radix10policy_hubIiiyE10Policy1000ELNS0_9SortOrderE0EiyNS1_21identity_decomposer_tEEEvPT2_PKT1_SA_iiT3__param_1];
	ld.param.u64 	%rd17, [_ZN3cub18CUB_300001_SM_10006detail10radix_sort30DeviceRadixSortHistogramKernelINS1_5radix10policy_hubIiiyE10Policy1000ELNS0_9SortOrderE0EiyNS1_21identity_decomposer_tEEEvPT2_PKT1_SA_iiT3__param_2];
	ld.param.u32 	%r174, [_ZN3cub18CUB_300001_SM_10006detail10radix_sort30DeviceRadixSortHistogramKernelINS1_5radix10policy_hubIiiyE10Policy1000ELNS0_9SortOrderE0EiyNS1_21identity_decomposer_tEEEvPT2_PKT1_SA_iiT3__param_3];
	ld.param.u32 	%r175, [_ZN3cub18CUB_300001_SM_10006detail10radix_sort30DeviceRadixSortHistogramKernelINS1_5radix10policy_hubIiiyE10Policy1000ELNS0_9SortOrderE0EiyNS1_21identity_decomposer_tEEEvPT2_PKT1_SA_iiT3__param_4];
	cvta.to.global.u64 	%rd1, %rd19;
	cvta.to.global.u64 	%rd2, %rd18;
	setp.eq.s64 	%p2, %rd17, 0;
	@%p2 bra 	$L__BB21_153;
	sub.s32 	%r176, %r175, %r174;
	add.s32 	%r177, %r176, 7;
	shr.s32 	%r178, %r177, 31;
	shr.u32 	%r179, %r178, 29;
	add.s32 	%r180, %r177, %r179;
	shr.s32 	%r181, %r180, 3;
	mov.u32 	%r182, %tid.x;
	setp.gt.u32 	%p3, %r182, 255;
	setp.lt.s32 	%p4, %r177, 8;
	mov.u32 	%r183, %ctaid.x;
	shl.b32 	%r184, %r183, 11;
	cvt.u64.u32 	%rd3, %r184;
	mov.u32 	%r185, %nctaid.x;
	shl.b32 	%r186, %r185, 11;
	cvt.u64.u32 	%rd4, %r186;
	add.s32 	%r1, %r181, -1;
	and.b32  	%r2, %r181, 15;
	and.b32  	%r3, %r181, 7;
	add.s32 	%r4, %r3, -1;
	and.b32  	%r5, %r181, 3;
	or.pred  	%p1, %p3, %p4;
	shl.b32 	%r187, %r182, 2;
	mov.u32 	%r188, _ZZN3cub18CUB_300001_SM_10006detail10radix_sort30DeviceRadixSortHistogramKernelINS1_5radix10policy_hubIiiyE10Policy1000ELNS0_9SortOrderE0EiyNS1_21identity_decomposer_tEEEvPT2_PKT1_SA_iiT3_E12temp_storage;
	add.s32 	%r6, %r188, %r187;
	and.b32  	%r7, %r181, 268435440;
	cvt.u64.u32 	%rd5, %r182;
	add.s32 	%r8, %r182, 128;
	add.s32 	%r9, %r182, 256;
	add.s32 	%r10, %r182, 384;
	add.s32 	%r11, %r182, 512;
	add.s32 	%r12, %r182, 640;
	add.s32 	%r13, %r182, 768;
	or.b32  	%r14, %r182, 1024;
	add.s32 	%r15, %r182, 1920;
	and.b32  	%r16, %r181, 268435448;
	and.b32  	%r17, %r181, 1;
	neg.s32 	%r18, %r7;
	add.s32 	%r19, %r6, 8192;
	add.s64 	%rd21, %rd17, -1;
	shr.u64 	%rd22, %rd21, 30;
	add.s64 	%rd23, %rd22, 1;
	min.u64 	%rd6, %rd23, %rd17;
	mov.b64 	%rd135, 0;
$L__BB21_2:
	@%p1 bra 	$L__BB21_30;
	setp.lt.u32 	%p5, %r1, 15;
	mov.b32 	%r439, 0;
	@%p5 bra 	$L__BB21_6;
	mov.u32 	%r436, %r19;
	mov.u32 	%r437, %r18;
$L__BB21_5:
	.pragma "nounroll";
	mov.b32 	%r190, 0;
	st.shared.u32 	[%r436+-8192], %r190;
	st.shared.u32 	[%r436+-7168], %r190;
	st.shared.u32 	[%r436+-6144], %r190;
	st.shared.u32 	[%r436+-5120], %r190;
	st.shared.u32 	[%r436+-4096], %r190;
	st.shared.u32 	[%r436+-3072], %r190;
	st.shared.u32 	[%r436+-2048], %r190;
	st.shared.u32 	[%r436+-1024], %r190;
	st.shared.u32 	[%r436], %r190;
	st.shared.u32 	[%r436+1024], %r190;
	st.shared.u32 	[%r436+2048], %r190;
	st.shared.u32 	[%r436+3072], %r190;
	st.shared.u32 	[%r436+4096], %r190;
	st.shared.u32 	[%r436+5120], %r190;
	st.shared.u32 	[%r436+6144], %r190;
	st.shared.u32 	[%r436+7168], %r190;
	add.s32 	%r437, %r437, 16;
	add.s32 	%r436, %r436, 16384;
	setp.ne.s32 	%p6, %r437, 0;
	mov.u32 	%r439, %r7;
	@%p6 bra 	$L__BB21_5;
$L__BB21_6:
	add.s32 	%r25, %r2, -1;
	setp.eq.s32 	%p7, %r2, 0;
	@%p7 bra 	$L__BB21_16;
	setp.lt.u32 	%p8, %r25, 7;
	@%p8 bra 	$L__BB21_9;
	shl.b32 	%r191, %r439, 10;
	add.s32 	%r192, %r6, %r191;
	mov.b32 	%r193, 0;
	st.shared.u32 	[%r192], %r193;
	st.shared.u32 	[%r192+1024], %r193;
	st.shared.u32 	[%r192+2048], %r193;
	st.shared.u32 	[%r192+3072], %r193;
	st.shared.u32 	[%r192+4096], %r193;
	st.shared.u32 	[%r192+5120], %r193;
	st.shared.u32 	[%r192+6144], %r193;
	st.shared.u32 	[%r192+7168], %r193;
	add.s32 	%r439, %r439, 8;
$L__BB21_9:
	setp.eq.s32 	%p9, %r3, 0;
	@%p9 bra 	$L__BB21_16;
	setp.lt.u32 	%p10, %r4, 3;
	@%p10 bra 	$L__BB21_12;
	shl.b32 	%r194, %r439, 10;
	add.s32 	%r195, %r6, %r194;
	mov.b32 	%r196, 0;
	st.shared.u32 	[%r195], %r196;
	st.shared.u32 	[%r195+1024], %r196;
	st.shared.u32 	[%r195+2048], %r196;
	st.shared.u32 	[%r195+3072], %r196;
	add.s32 	%r439, %r439, 4;
$L__BB21_12:
	setp.eq.s32 	%p11, %r5, 0;
	@%p11 bra 	$L__BB21_16;
	setp.eq.s32 	%p12, %r5, 1;
	shl.b32 	%r197, %r439, 10;
	add.s32 	%r30, %r6, %r197;
	mov.b32 	%r198, 0;
	st.shared.u32 	[%r30], %r198;
	@%p12 bra 	$L__BB21_16;
	setp.eq.s32 	%p13, %r5, 2;
	mov.b32 	%r199, 0;
	st.shared.u32 	[%r30+1024], %r199;
	@%p13 bra 	$L__BB21_16;
	mov.b32 	%r200, 0;
	st.shared.u32 	[%r30+2048], %r200;
$L__BB21_16:
	cvt.u32.u64 	%r201, %rd5;
	setp.gt.u32 	%p14, %r201, 127;
	@%p14 bra 	$L__BB21_30;
	setp.lt.u32 	%p15, %r1, 15;
	mov.b32 	%r443, 0;
	@%p15 bra 	$L__BB21_20;
	mov.b32 	%r441, 0;
$L__BB21_19:
	.pragma "nounroll";
	shl.b32 	%r204, %r441, 10;
	add.s32 	%r205, %r6, %r204;
	mov.b32 	%r206, 0;
	st.shared.u32 	[%r205+512], %r206;
	st.shared.u32 	[%r205+1536], %r206;
	st.shared.u32 	[%r205+2560], %r206;
	st.shared.u32 	[%r205+3584], %r206;
	st.shared.u32 	[%r205+4608], %r206;
	st.shared.u32 	[%r205+5632], %r206;
	st.shared.u32 	[%r205+6656], %r206;
	st.shared.u32 	[%r205+7680], %r206;
	st.shared.u32 	[%r205+8704], %r206;
	st.shared.u32 	[%r205+9728], %r206;
	st.shared.u32 	[%r205+10752], %r206;
	st.shared.u32 	[%r205+11776], %r206;
	st.shared.u32 	[%r205+12800], %r206;
	st.shared.u32 	[%r205+13824], %r206;
	st.shared.u32 	[%r205+14848], %r206;
	st.shared.u32 	[%r205+15872], %r206;
	add.s32 	%r441, %r441, 16;
	setp.ne.s32 	%p16, %r441, %r7;
	mov.u32 	%r443, %r7;
	@%p16 bra 	$L__BB21_19;
$L__BB21_20:
	setp.eq.s32 	%p17, %r2, 0;
	@%p17 bra 	$L__BB21_30;
	setp.lt.u32 	%p18, %r25, 7;
	@%p18 bra 	$L__BB21_23;
	shl.b32 	%r207, %r443, 10;
	add.s32 	%r208, %r6, %r207;
	mov.b32 	%r209, 0;
	st.shared.u32 	[%r208+512], %r209;
	st.shared.u32 	[%r208+1536], %r209;
	st.shared.u32 	[%r208+2560], %r209;
	st.shared.u32 	[%r208+3584], %r209;
	st.shared.u32 	[%r208+4608], %r209;
	st.shared.u32 	[%r208+5632], %r209;
	st.shared.u32 	[%r208+6656], %r209;
	st.shared.u32 	[%r208+7680], %r209;
	add.s32 	%r443, %r443, 8;
$L__BB21_23:
	setp.eq.s32 	%p19, %r3, 0;
	@%p19 bra 	$L__BB21_30;
	setp.lt.u32 	%p20, %r4, 3;
	@%p20 bra 	$L__BB21_26;
	shl.b32 	%r210, %r443, 10;
	add.s32 	%r211, %r6, %r210;
	mov.b32 	%r212, 0;
	st.shared.u32 	[%r211+512], %r212;
	st.shared.u32 	[%r211+1536], %r212;
	st.shared.u32 	[%r211+2560], %r212;
	st.shared.u32 	[%r211+3584], %r212;
	add.s32 	%r443, %r443, 4;
$L__BB21_26:
	setp.eq.s32 	%p21, %r5, 0;
	@%p21 bra 	$L__BB21_30;
	setp.eq.s32 	%p22, %r5, 1;
	shl.b32 	%r213, %r443, 10;
	add.s32 	%r38, %r6, %r213;
	mov.b32 	%r214, 0;
	st.shared.u32 	[%r38+512], %r214;
	@%p22 bra 	$L__BB21_30;
	setp.eq.s32 	%p23, %r5, 2;
	mov.b32 	%r215, 0;
	st.shared.u32 	[%r38+1536], %r215;
	@%p23 bra 	$L__BB21_30;
	mov.b32 	%r216, 0;
	st.shared.u32 	[%r38+2560], %r216;
$L__BB21_30:
	bar.sync 	0;
	bar.sync 	0;
	shl.b64 	%rd8, %rd135, 30;
	sub.s64 	%rd24, %rd17, %rd8;
	min.u64 	%rd9, %rd24, 1073741824;
	setp.le.u64 	%p24, %rd9, %rd3;
	@%p24 bra 	$L__BB21_70;
	mov.u64 	%rd136, %rd3;
$L__BB21_32:
	add.s64 	%rd11, %rd136, %rd8;
	sub.s64 	%rd12, %rd17, %rd11;
	setp.lt.u64 	%p25, %rd12, 2048;
	@%p25 bra 	$L__BB21_34;
	add.s64 	%rd27, %rd11, %rd5;
	shl.b64 	%rd28, %rd27, 2;
	add.s64 	%rd29, %rd1, %rd28;
	ld.global.u32 	%r475, [%rd29];
	ld.global.u32 	%r474, [%rd29+512];
	ld.global.u32 	%r473, [%rd29+1024];
	ld.global.u32 	%r472, [%rd29+1536];
	ld.global.u32 	%r471, [%rd29+2048];
	ld.global.u32 	%r470, [%rd29+2560];
	ld.global.u32 	%r469, [%rd29+3072];
	ld.global.u32 	%r468, [%rd29+3584];
	ld.global.u32 	%r467, [%rd29+4096];
	ld.global.u32 	%r466, [%rd29+4608];
	ld.global.u32 	%r465, [%rd29+5120];
	ld.global.u32 	%r464, [%rd29+5632];
	ld.global.u32 	%r463, [%rd29+6144];
	ld.global.u32 	%r462, [%rd29+6656];
	ld.global.u32 	%r461, [%rd29+7168];
	ld.global.u32 	%r460, [%rd29+7680];
	bra.uni 	$L__BB21_66;
$L__BB21_34:
	cvt.u32.u64 	%r218, %rd5;
	cvt.u32.u64 	%r55, %rd12;
	setp.ge.s32 	%p26, %r218, %r55;
	add.s64 	%rd25, %rd11, %rd5;
	shl.b64 	%rd26, %rd25, 2;
	add.s64 	%rd13, %rd1, %rd26;
	mov.b32 	%r475, 2147483647;
	@%p26 bra 	$L__BB21_36;
	ld.global.u32 	%r475, [%rd13];
$L__BB21_36:
	setp.ge.s32 	%p27, %r8, %r55;
	mov.b32 	%r474, 2147483647;
	@%p27 bra 	$L__BB21_38;
	ld.global.u32 	%r474, [%rd13+512];
$L__BB21_38:
	setp.ge.s32 	%p28, %r9, %r55;
	mov.b32 	%r473, 2147483647;
	@%p28 bra 	$L__BB21_40;
	ld.global.u32 	%r473, [%rd13+1024];
$L__BB21_40:
	setp.ge.s32 	%p29, %r10, %r55;
	mov.b32 	%r472, 2147483647;
	@%p29 bra 	$L__BB21_42;
	ld.global.u32 	%r472, [%rd13+1536];
$L__BB21_42:
	setp.ge.s32 	%p30, %r11, %r55;
	mov.b32 	%r471, 2147483647;
	@%p30 bra 	$L__BB21_44;
	ld.global.u32 	%r471, [%rd13+2048];
$L__BB21_44:
	setp.ge.s32 	%p31, %r12, %r55;
	mov.b32 	%r470, 2147483647;
	@%p31 bra 	$L__BB21_46;
	ld.global.u32 	%r470, [%rd13+2560];
$L__BB21_46:
	setp.ge.s32 	%p32, %r13, %r55;
	mov.b32 	%r469, 2147483647;
	@%p32 bra 	$L__BB21_48;
	ld.global.u32 	%r469, [%rd13+3072];
$L__BB21_48:
	mov.u32 	%r226, %tid.x;
	add.s32 	%r227, %r226, 896;
	setp.ge.s32 	%p33, %r227, %r55;
	mov.b32 	%r468, 2147483647;
	@%p33 bra 	$L__BB21_50;
	ld.global.u32 	%r468, [%rd13+3584];
$L__BB21_50:
	setp.ge.s32 	%p34, %r14, %r55;
	mov.b32 	%r467, 2147483647;
	@%p34 bra 	$L__BB21_52;
	ld.global.u32 	%r467, [%rd13+4096];
$L__BB21_52:
	add.s32 	%r231, %r226, 1152;
	setp.ge.s32 	%p35, %r231, %r55;
	mov.b32 	%r466, 2147483647;
	@%p35 bra 	$L__BB21_54;
	ld.global.u32 	%r466, [%rd13+4608];
$L__BB21_54:
	add.s32 	%r234, %r226, 1280;
	setp.ge.s32 	%p36, %r234, %r55;
	mov.b32 	%r465, 2147483647;
	@%p36 bra 	$L__BB21_56;
	ld.global.u32 	%r465, [%rd13+5120];
$L__BB21_56:
	add.s32 	%r237, %r226, 1408;
	setp.ge.s32 	%p37, %r237, %r55;
	mov.b32 	%r464, 2147483647;
	@%p37 bra 	$L__BB21_58;
	ld.global.u32 	%r464, [%rd13+5632];
$L__BB21_58:
	add.s32 	%r240, %r226, 1536;
	setp.ge.s32 	%p38, %r240, %r55;
	mov.b32 	%r463, 2147483647;
	@%p38 bra 	$L__BB21_60;
	ld.global.u32 	%r463, [%rd13+6144];
$L__BB21_60:
	add.s32 	%r243, %r226, 1664;
	setp.ge.s32 	%p39, %r243, %r55;
	mov.b32 	%r462, 2147483647;
	@%p39 bra 	$L__BB21_62;
	ld.global.u32 	%r462, [%rd13+6656];
$L__BB21_62:
	add.s32 	%r246, %r226, 1792;
	setp.ge.s32 	%p40, %r246, %r55;
	mov.b32 	%r461, 2147483647;
	@%p40 bra 	$L__BB21_64;
	ld.global.u32 	%r461, [%rd13+7168];
$L__BB21_64:
	setp.ge.s32 	%p41, %r15, %r55;
	mov.b32 	%r460, 2147483647;
	@%p41 bra 	$L__BB21_66;
	ld.global.u32 	%r460, [%rd13+7680];
$L__BB21_66:
	setp.le.s32 	%p42, %r175, %r174;
	@%p42 bra 	$L__BB21_69;
	xor.b32  	%r103, %r460, -2147483648;
	xor.b32  	%r104, %r461, -2147483648;
	xor.b32  	%r105, %r462, -2147483648;
	xor.b32  	%r106, %r463, -2147483648;
	xor.b32  	%r107, %r464, -2147483648;
	xor.b32  	%r108, %r465, -2147483648;
	xor.b32  	%r109, %r466, -2147483648;
	xor.b32  	%r110, %r467, -2147483648;
	xor.b32  	%r111, %r468, -2147483648;
	xor.b32  	%r112, %r469, -2147483648;
	xor.b32  	%r113, %r470, -2147483648;
	xor.b32  	%r114, %r471, -2147483648;
	xor.b32  	%r115, %r472, -2147483648;
	xor.b32  	%r116, %r473, -2147483648;
	xor.b32  	%r117, %r474, -2147483648;
	xor.b32  	%r118, %r475, -2147483648;
	mov.b32 	%r476, 0;
	mov.u32 	%r477, %r174;
$L__BB21_68:
	sub.s32 	%r249, %r175, %r477;
	shl.b32 	%r250, %r476, 10;
	mov.u32 	%r251, _ZZN3cub18CUB_300001_SM_10006detail10radix_sort30DeviceRadixSortHistogramKernelINS1_5radix10policy_hubIiiyE10Policy1000ELNS0_9SortOrderE0EiyNS1_21identity_decomposer_tEEEvPT2_PKT1_SA_iiT3_E12temp_storage;
	add.s32 	%r252, %r251, %r250;
	min.s32 	%r253, %r249, 8;
	mov.b32 	%r254, -1;
	shl.b32 	%r255, %r254, %r253;
	not.b32 	%r256, %r255;
	shr.u32 	%r257, %r118, %r477;
	and.b32  	%r258, %r257, %r256;
	shl.b32 	%r259, %r258, 2;
	add.s32 	%r260, %r252, %r259;
	atom.shared.add.u32 	%r261, [%r260], 1;
	shr.u32 	%r262, %r117, %r477;
	and.b32  	%r263, %r262, %r256;
	shl.b32 	%r264, %r263, 2;
	add.s32 	%r265, %r252, %r264;
	atom.shared.add.u32 	%r266, [%r265], 1;
	shr.u32 	%r267, %r116, %r477;
	and.b32  	%r268, %r267, %r256;
	shl.b32 	%r269, %r268, 2;
	add.s32 	%r270, %r252, %r269;
	atom.shared.add.u32 	%r271, [%r270], 1;
	shr.u32 	%r272, %r115, %r477;
	and.b32  	%r273, %r272, %r256;
	shl.b32 	%r274, %r273, 2;
	add.s32 	%r275, %r252, %r274;
	atom.shared.add.u32 	%r276, [%r275], 1;
	shr.u32 	%r277, %r114, %r477;
	and.b32  	%r278, %r277, %r256;
	shl.b32 	%r279, %r278, 2;
	add.s32 	%r280, %r252, %r279;
	atom.shared.add.u32 	%r281, [%r280], 1;
	shr.u32 	%r282, %r113, %r477;
	and.b32  	%r283, %r282, %r256;
	shl.b32 	%r284, %r283, 2;
	add.s32 	%r285, %r252, %r284;
	atom.shared.add.u32 	%r286, [%r285], 1;
	shr.u32 	%r287, %r112, %r477;
	and.b32  	%r288, %r287, %r256;
	shl.b32 	%r289, %r288, 2;
	add.s32 	%r290, %r252, %r289;
	atom.shared.add.u32 	%r291, [%r290], 1;
	shr.u32 	%r292, %r111, %r477;
	and.b32  	%r293, %r292, %r256;
	shl.b32 	%r294, %r293, 2;
	add.s32 	%r295, %r252, %r294;
	atom.shared.add.u32 	%r296, [%r295], 1;
	shr.u32 	%r297, %r110, %r477;
	and.b32  	%r298, %r297, %r256;
	shl.b32 	%r299, %r298, 2;
	add.s32 	%r300, %r252, %r299;
	atom.shared.add.u32 	%r301, [%r300], 1;
	shr.u32 	%r302, %r109, %r477;
	and.b32  	%r303, %r302, %r256;
	shl.b32 	%r304, %r303, 2;
	add.s32 	%r305, %r252, %r304;
	atom.shared.add.u32 	%r306, [%r305], 1;
	shr.u32 	%r307, %r108, %r477;
	and.b32  	%r308, %r307, %r256;
	shl.b32 	%r309, %r308, 2;
	add.s32 	%r310, %r252, %r309;
	atom.shared.add.u32 	%r311, [%r310], 1;
	shr.u32 	%r312, %r107, %r477;
	and.b32  	%r313, %r312, %r256;
	shl.b32 	%r314, %r313, 2;
	add.s32 	%r315, %r252, %r314;
	atom.shared.add.u32 	%r316, [%r315], 1;
	shr.u32 	%r317, %r106, %r477;
	and.b32  	%r318, %r317, %r256;
	shl.b32 	%r319, %r318, 2;
	add.s32 	%r320, %r252, %r319;
	atom.shared.add.u32 	%r321, [%r320], 1;
	shr.u32 	%r322, %r105, %r477;
	and.b32  	%r323, %r322, %r256;
	shl.b32 	%r324, %r323, 2;
	add.s32 	%r325, %r252, %r324;
	atom.shared.add.u32 	%r326, [%r325], 1;
	shr.u32 	%r327, %r104, %r477;
	and.b32  	%r328, %r327, %r256;
	shl.b32 	%r329, %r328, 2;
	add.s32 	%r330, %r252, %r329;
	atom.shared.add.u32 	%r331, [%r330], 1;
	shr.u32 	%r332, %r103, %r477;
	and.b32  	%r333, %r332, %r256;
	shl.b32 	%r334, %r333, 2;
	add.s32 	%r335, %r252, %r334;
	atom.shared.add.u32 	%r336, [%r335], 1;
	add.s32 	%r477, %r477, 8;
	add.s32 	%r476, %r476, 1;
	setp.lt.s32 	%p43, %r477, %r175;
	@%p43 bra 	$L__BB21_68;
$L__BB21_69:
	add.s64 	%rd136, %rd136, %rd4;
	setp.lt.u64 	%p44, %rd136, %rd9;
	@%p44 bra 	$L__BB21_32;
$L__BB21_70:
	bar.sync 	0;
	@%p1 bra 	$L__BB21_152;
	setp.lt.u32 	%p45, %r1, 7;
	mov.b32 	%r480, 0;
	@%p45 bra 	$L__BB21_90;
	mov.b32 	%r478, 0;
$L__BB21_73:
	.pragma "nounroll";
	shl.b32 	%r339, %r478, 10;
	add.s32 	%r124, %r6, %r339;
	ld.shared.u32 	%r125, [%r124];
	setp.eq.s32 	%p46, %r125, 0;
	@%p46 bra 	$L__BB21_75;
	cvt.u32.u64 	%r340, %rd5;
	shl.b32 	%r341, %r478, 8;
	add.s32 	%r342, %r341, %r340;
	mul.wide.u32 	%rd30, %r342, 8;
	add.s64 	%rd31, %rd2, %rd30;
	cvt.u64.u32 	%rd32, %r125;
	atom.global.add.u64 	%rd33, [%rd31], %rd32;
$L__BB21_75:
	ld.shared.u32 	%r126, [%r124+1024];
	setp.eq.s32 	%p47, %r126, 0;
	@%p47 bra 	$L__BB21_77;
	cvt.u32.u64 	%r343, %rd5;
	shl.b32 	%r344, %r478, 8;
	add.s32 	%r345, %r344, %r343;
	add.s32 	%r346, %r345, 256;
	mul.wide.u32 	%rd34, %r346, 8;
	add.s64 	%rd35, %rd2, %rd34;
	cvt.u64.u32 	%rd36, %r126;
	atom.global.add.u64 	%rd37, [%rd35], %rd36;
$L__BB21_77:
	ld.shared.u32 	%r127, [%r124+2048];
	setp.eq.s32 	%p48, %r127, 0;
	@%p48 bra 	$L__BB21_79;
	cvt.u32.u64 	%r347, %rd5;
	shl.b32 	%r348, %r478, 8;
	add.s32 	%r349, %r348, %r347;
	add.s32 	%r350, %r349, 512;
	mul.wide.u32 	%rd38, %r350, 8;
	add.s64 	%rd39, %rd2, %rd38;
	cvt.u64.u32 	%rd40, %r127;
	atom.global.add.u64 	%rd41, [%rd39], %rd40;
$L__BB21_79:
	ld.shared.u32 	%r128, [%r124+3072];
	setp.eq.s32 	%p49, %r128, 0;
	@%p49 bra 	$L__BB21_81;
	cvt.u32.u64 	%r351, %rd5;
	shl.b32 	%r352, %r478, 8;
	add.s32 	%r353, %r352, %r351;
	add.s32 	%r354, %r353, 768;
	mul.wide.u32 	%rd42, %r354, 8;
	add.s64 	%rd43, %rd2, %rd42;
	cvt.u64.u32 	%rd44, %r128;
	atom.global.add.u64 	%rd45, [%rd43], %rd44;
$L__BB21_81:
	ld.shared.u32 	%r129, [%r124+4096];
	setp.eq.s32 	%p50, %r129, 0;
	@%p50 bra 	$L__BB21_83;
	cvt.u32.u64 	%r355, %rd5;
	shl.b32 	%r356, %r478, 8;
	add.s32 	%r357, %r356, %r355;
	add.s32 	%r358, %r357, 1024;
	mul.wide.u32 	%rd46, %r358, 8;
	add.s64 	%rd47, %rd2, %rd46;
	cvt.u64.u32 	%rd48, %r129;
	atom.global.add.u64 	%rd49, [%rd47], %rd48;
$L__BB21_83:
	ld.shared.u32 	%r130, [%r124+5120];
	setp.eq.s32 	%p51, %r130, 0;
	@%p51 bra 	$L__BB21_85;
	cvt.u32.u64 	%r359, %rd5;
	shl.b32 	%r360, %r478, 8;
	add.s32 	%r361, %r360, %r359;
	add.s32 	%r362, %r361, 1280;
	mul.wide.u32 	%rd50, %r362, 8;
	add.s64 	%rd51, %rd2, %rd50;
	cvt.u64.u32 	%rd52, %r130;
	atom.global.add.u64 	%rd53, [%rd51], %rd52;
$L__BB21_85:
	ld.shared.u32 	%r131, [%r124+6144];
	setp.eq.s32 	%p52, %r131, 0;
	@%p52 bra 	$L__BB21_87;
	cvt.u32.u64 	%r363, %rd5;
	shl.b32 	%r364, %r478, 8;
	add.s32 	%r365, %r364, %r363;
	add.s32 	%r366, %r365, 1536;
	mul.wide.u32 	%rd54, %r366, 8;
	add.s64 	%rd55, %rd2, %rd54;
	cvt.u64.u32 	%rd56, %r131;
	atom.global.add.u64 	%rd57, [%rd55], %rd56;
$L__BB21_87:
	ld.shared.u32 	%r132, [%r124+7168];
	setp.eq.s32 	%p53, %r132, 0;
	@%p53 bra 	$L__BB21_89;
	cvt.u32.u64 	%r367, %rd5;
	shl.b32 	%r368, %r478, 8;
	add.s32 	%r369, %r368, %r367;
	add.s32 	%r370, %r369, 1792;
	mul.wide.u32 	%rd58, %r370, 8;
	add.s64 	%rd59, %rd2, %rd58;
	cvt.u64.u32 	%rd60, %r132;
	atom.global.add.u64 	%rd61, [%rd59], %rd60;
$L__BB21_89:
	add.s32 	%r478, %r478, 8;
	setp.ne.s32 	%p54, %r478, %r16;
	mov.u32 	%r480, %r16;
	@%p54 bra 	$L__BB21_73;
$L__BB21_90:
	add.s32 	%r135, %r5, -1;
	setp.eq.s32 	%p55, %r3, 0;
	@%p55 bra 	$L__BB21_111;
	setp.lt.u32 	%p56, %r4, 3;
	@%p56 bra 	$L__BB21_101;
	shl.b32 	%r371, %r480, 10;
	add.s32 	%r136, %r6, %r371;
	ld.shared.u32 	%r137, [%r136];
	setp.eq.s32 	%p57, %r137, 0;
	@%p57 bra 	$L__BB21_94;
	cvt.u32.u64 	%r372, %rd5;
	shl.b32 	%r373, %r480, 8;
	add.s32 	%r374, %r373, %r372;
	mul.wide.u32 	%rd62, %r374, 8;
	add.s64 	%rd63, %rd2, %rd62;
	cvt.u64.u32 	%rd64, %r137;
	atom.global.add.u64 	%rd65, [%rd63], %rd64;
$L__BB21_94:
	ld.shared.u32 	%r138, [%r136+1024];
	setp.eq.s32 	%p58, %r138, 0;
	@%p58 bra 	$L__BB21_96;
	cvt.u32.u64 	%r375, %rd5;
	shl.b32 	%r376, %r480, 8;
	add.s32 	%r377, %r376, %r375;
	add.s32 	%r378, %r377, 256;
	mul.wide.u32 	%rd66, %r378, 8;
	add.s64 	%rd67, %rd2, %rd66;
	cvt.u64.u32 	%rd68, %r138;
	atom.global.add.u64 	%rd69, [%rd67], %rd68;
$L__BB21_96:
	ld.shared.u32 	%r139, [%r136+2048];
	setp.eq.s32 	%p59, %r139, 0;
	@%p59 bra 	$L__BB21_98;
	cvt.u32.u64 	%r379, %rd5;
	shl.b32 	%r380, %r480, 8;
	add.s32 	%r381, %r380, %r379;
	add.s32 	%r382, %r381, 512;
	mul.wide.u32 	%rd70, %r382, 8;
	add.s64 	%rd71, %rd2, %rd70;
	cvt.u64.u32 	%rd72, %r139;
	atom.global.add.u64 	%rd73, [%rd71], %rd72;
$L__BB21_98:
	ld.shared.u32 	%r140, [%r136+3072];
	setp.eq.s32 	%p60, %r140, 0;
	@%p60 bra 	$L__BB21_100;
	cvt.u32.u64 	%r383, %rd5;
	shl.b32 	%r384, %r480, 8;
	add.s32 	%r385, %r384, %r383;
	add.s32 	%r386, %r385, 768;
	mul.wide.u32 	%rd74, %r386, 8;
	add.s64 	%rd75, %rd2, %rd74;
	cvt.u64.u32 	%rd76, %r140;
	atom.global.add.u64 	%rd77, [%rd75], %rd76;
$L__BB21_100:
	add.s32 	%r480, %r480, 4;
$L__BB21_101:
	setp.eq.s32 	%p61, %r5, 0;
	@%p61 bra 	$L__BB21_111;
	setp.eq.s32 	%p62, %r135, 0;
	@%p62 bra 	$L__BB21_108;
	shl.b32 	%r387, %r480, 10;
	add.s32 	%r143, %r6, %r387;
	ld.shared.u32 	%r144, [%r143];
	setp.eq.s32 	%p63, %r144, 0;
	@%p63 bra 	$L__BB21_105;
	cvt.u32.u64 	%r388, %rd5;
	shl.b32 	%r389, %r480, 8;
	add.s32 	%r390, %r389, %r388;
	mul.wide.u32 	%rd78, %r390, 8;
	add.s64 	%rd79, %rd2, %rd78;
	cvt.u64.u32 	%rd80, %r144;
	atom.global.add.u64 	%rd81, [%rd79], %rd80;
$L__BB21_105:
	ld.shared.u32 	%r145, [%r143+1024];
	setp.eq.s32 	%p64, %r145, 0;
	@%p64 bra 	$L__BB21_107;
	cvt.u32.u64 	%r391, %rd5;
	shl.b32 	%r392, %r480, 8;
	add.s32 	%r393, %r392, %r391;
	add.s32 	%r394, %r393, 256;
	mul.wide.u32 	%rd82, %r394, 8;
	add.s64 	%rd83, %rd2, %rd82;
	cvt.u64.u32 	%rd84, %r145;
	atom.global.add.u64 	%rd85, [%rd83], %rd84;
$L__BB21_107:
	add.s32 	%r480, %r480, 2;
$L__BB21_108:
	setp.eq.s32 	%p65, %r17, 0;
	@%p65 bra 	$L__BB21_111;
	shl.b32 	%r395, %r480, 10;
	add.s32 	%r396, %r6, %r395;
	ld.shared.u32 	%r148, [%r396];
	setp.eq.s32 	%p66, %r148, 0;
	@%p66 bra 	$L__BB21_111;
	cvt.u32.u64 	%r397, %rd5;
	shl.b32 	%r398, %r480, 8;
	add.s32 	%r399, %r398, %r397;
	mul.wide.u32 	%rd86, %r399, 8;
	add.s64 	%rd87, %rd2, %rd86;
	cvt.u64.u32 	%rd88, %r148;
	atom.global.add.u64 	%rd89, [%rd87], %rd88;
$L__BB21_111:
	cvt.u32.u64 	%r400, %rd5;
	setp.gt.u32 	%p67, %r400, 127;
	@%p67 bra 	$L__BB21_152;
	setp.lt.u32 	%p68, %r1, 7;
	mov.b32 	%r484, 0;
	@%p68 bra 	$L__BB21_131;
	mov.b32 	%r482, 0;
$L__BB21_114:
	.pragma "nounroll";
	shl.b32 	%r404, %r482, 10;
	add.s32 	%r150, %r6, %r404;
	ld.shared.u32 	%r151, [%r150+512];
	setp.eq.s32 	%p69, %r151, 0;
	shl.b32 	%r405, %r482, 8;
	add.s32 	%r406, %r405, %r400;
	mul.wide.u32 	%rd90, %r406, 8;
	add.s64 	%rd15, %rd2, %rd90;
	@%p69 bra 	$L__BB21_116;
	cvt.u64.u32 	%rd91, %r151;
	atom.global.add.u64 	%rd92, [%rd15+1024], %rd91;
$L__BB21_116:
	ld.shared.u32 	%r152, [%r150+1536];
	setp.eq.s32 	%p70, %r152, 0;
	@%p70 bra 	$L__BB21_118;
	cvt.u64.u32 	%rd93, %r152;
	atom.global.add.u64 	%rd94, [%rd15+3072], %rd93;
$L__BB21_118:
	ld.shared.u32 	%r153, [%r150+2560];
	setp.eq.s32 	%p71, %r153, 0;
	@%p71 bra 	$L__BB21_120;
	cvt.u64.u32 	%rd95, %r153;
	atom.global.add.u64 	%rd96, [%rd15+5120], %rd95;
$L__BB21_120:
	ld.shared.u32 	%r154, [%r150+3584];
	setp.eq.s32 	%p72, %r154, 0;
	@%p72 bra 	$L__BB21_122;
	cvt.u64.u32 	%rd97, %r154;
	atom.global.add.u64 	%rd98, [%rd15+7168], %rd97;
$L__BB21_122:
	ld.shared.u32 	%r155, [%r150+4608];
	setp.eq.s32 	%p73, %r155, 0;
	@%p73 bra 	$L__BB21_124;
	cvt.u64.u32 	%rd99, %r155;
	atom.global.add.u64 	%rd100, [%rd15+9216], %rd99;
$L__BB21_124:
	ld.shared.u32 	%r156, [%r150+5632];
	setp.eq.s32 	%p74, %r156, 0;
	@%p74 bra 	$L__BB21_126;
	cvt.u64.u32 	%rd101, %r156;
	atom.global.add.u64 	%rd102, [%rd15+11264], %rd101;
$L__BB21_126:
	ld.shared.u32 	%r157, [%r150+6656];
	setp.eq.s32 	%p75, %r157, 0;
	@%p75 bra 	$L__BB21_128;
	cvt.u64.u32 	%rd103, %r157;
	atom.global.add.u64 	%rd104, [%rd15+13312], %rd103;
$L__BB21_128:
	ld.shared.u32 	%r158, [%r150+7680];
	setp.eq.s32 	%p76, %r158, 0;
	@%p76 bra 	$L__BB21_130;
	cvt.u64.u32 	%rd105, %r158;
	atom.global.add.u64 	%rd106, [%rd15+15360], %rd105;
$L__BB21_130:
	add.s32 	%r482, %r482, 8;
	setp.ne.s32 	%p77, %r482, %r16;
	mov.u32 	%r484, %r16;
	@%p77 bra 	$L__BB21_114;
$L__BB21_131:
	setp.eq.s32 	%p78, %r3, 0;
	@%p78 bra 	$L__BB21_152;
	setp.lt.u32 	%p79, %r4, 3;
	@%p79 bra 	$L__BB21_142;
	shl.b32 	%r407, %r484, 10;
	add.s32 	%r161, %r6, %r407;
	ld.shared.u32 	%r162, [%r161+512];
	setp.eq.s32 	%p80, %r162, 0;
	@%p80 bra 	$L__BB21_135;
	shl.b32 	%r409, %r484, 8;
	add.s32 	%r410, %r409, %r400;
	mul.wide.u32 	%rd107, %r410, 8;
	add.s64 	%rd108, %rd2, %rd107;
	cvt.u64.u32 	%rd109, %r162;
	atom.global.add.u64 	%rd110, [%rd108+1024], %rd109;
$L__BB21_135:
	ld.shared.u32 	%r163, [%r161+1536];
	setp.eq.s32 	%p81, %r163, 0;
	@%p81 bra 	$L__BB21_137;
	shl.b32 	%r412, %r484, 8;
	add.s32 	%r413, %r412, %r400;
	add.s32 	%r414, %r413, 256;
	mul.wide.u32 	%rd111, %r414, 8;
	add.s64 	%rd112, %rd2, %rd111;
	cvt.u64.u32 	%rd113, %r163;
	atom.global.add.u64 	%rd114, [%rd112+1024], %rd113;
$L__BB21_137:
	ld.shared.u32 	%r164, [%r161+2560];
	setp.eq.s32 	%p82, %r164, 0;
	@%p82 bra 	$L__BB21_139;
	shl.b32 	%r416, %r484, 8;
	add.s32 	%r417, %r416, %r400;
	add.s32 	%r418, %r417, 512;
	mul.wide.u32 	%rd115, %r418, 8;
	add.s64 	%rd116, %rd2, %rd115;
	cvt.u64.u32 	%rd117, %r164;
	atom.global.add.u64 	%rd118, [%rd116+1024], %rd117;
$L__BB21_139:
	ld.shared.u32 	%r165, [%r161+3584];
	setp.eq.s32 	%p83, %r165, 0;
	@%p83 bra 	$L__BB21_141;
	shl.b32 	%r420, %r484, 8;
	add.s32 	%r421, %r420, %r400;
	add.s32 	%r422, %r421, 768;
	mul.wide.u32 	%rd119, %r422, 8;
	add.s64 	%rd120, %rd2, %rd119;
	cvt.u64.u32 	%rd121, %r165;
	atom.global.add.u64 	%rd122, [%rd120+1024], %rd121;
$L__BB21_141:
	add.s32 	%r484, %r484, 4;
$L__BB21_142:
	setp.eq.s32 	%p84, %r5, 0;
	@%p84 bra 	$L__BB21_152;
	setp.eq.s32 	%p85, %r135, 0;
	@%p85 bra 	$L__BB21_149;
	shl.b32 	%r423, %r484, 10;
	add.s32 	%r168, %r6, %r423;
	ld.shared.u32 	%r169, [%r168+512];
	setp.eq.s32 	%p86, %r169, 0;
	@%p86 bra 	$L__BB21_146;
	shl.b32 	%r425, %r484, 8;
	add.s32 	%r426, %r425, %r400;
	mul.wide.u32 	%rd123, %r426, 8;
	add.s64 	%rd124, %rd2, %rd123;
	cvt.u64.u32 	%rd125, %r169;
	atom.global.add.u64 	%rd126, [%rd124+1024], %rd125;
$L__BB21_146:
	ld.shared.u32 	%r170, [%r168+1536];
	setp.eq.s32 	%p87, %r170, 0;
	@%p87 bra 	$L__BB21_148;
	shl.b32 	%r428, %r484, 8;
	add.s32 	%r429, %r428, %r400;
	add.s32 	%r430, %r429, 256;
	mul.wide.u32 	%rd127, %r430, 8;
	add.s64 	%rd128, %rd2, %rd127;
	cvt.u64.u32 	%rd129, %r170;
	atom.global.add.u64 	%rd130, [%rd128+1024], %rd129;
$L__BB21_148:
	add.s32 	%r484, %r484, 2;
$L__BB21_149:
	setp.eq.s32 	%p88, %r17, 0;
	@%p88 bra 	$L__BB21_152;
	shl.b32 	%r431, %r484, 10;
	add.s32 	%r432, %r6, %r431;
	ld.shared.u32 	%r173, [%r432+512];
	setp.eq.s32 	%p89, %r173, 0;
	@%p89 bra 	$L__BB21_152;
	shl.b32 	%r434, %r484, 8;
	add.s32 	%r435, %r434, %r400;
	mul.wide.u32 	%rd131, %r435, 8;
	add.s64 	%rd132, %rd2, %rd131;
	cvt.u64.u32 	%rd133, %r173;
	atom.global.add.u64 	%rd134, [%rd132+1024], %rd133;
$L__BB21_152:
	bar.sync 	0;
	add.s64 	%rd135, %rd135, 1;
	setp.ne.s64 	%p90, %rd135, %rd6;
	@%p90 bra 	$L__BB21_2;
$L__BB21_153:
	ret;

}
	// .globl	_ZN3cub18CUB_300001_SM_10006detail10radix_sort33DeviceRadixSortExclusiveSumKernelINS1_5radix10policy_hubIiiyE10Policy1000EyEEvPT0_
.visible .entry _ZN3cub18CUB_300001_SM_10006detail10radix_sort33DeviceRadixSortExclusiveSumKernelINS1_5radix10policy_hubIiiyE10Policy1000EyEEvPT0_(
	.param .u64 .ptr .align 1 _ZN3cub18CUB_300001_SM_10006detail10radix_sort33DeviceRadixSortExclusiveSumKernelINS1_5radix10policy_hubIiiyE10Policy1000EyEEvPT0__param_0
)
{
	.reg .pred 	%p<4>;
	.reg .b32 	%r<28>;
	.reg .b64 	%rd<54>;
	// demoted variable
	.shared .align 16 .b8 _ZZN3cub18CUB_300001_SM_10006detail10radix_sort33DeviceRadixSortExclusiveSumKernelINS1_5radix10policy_hubIiiyE10Policy1000EyEEvPT0_E12temp_storage[2336];
	ld.param.u64 	%rd5, [_ZN3cub18CUB_300001_SM_10006detail10radix_sort33DeviceRadixSortExclusiveSumKernelINS1_5radix10policy_hubIiiyE10Policy1000EyEEvPT0__param_0];
	cvta.to.global.u64 	%rd6, %rd5;
	mov.u32 	%r3, %ctaid.x;
	shl.b32 	%r4, %r3, 8;
	mov.u32 	%r1, %tid.x;
	setp.gt.u32 	%p1, %r1, 255;
	add.s32 	%r5, %r4, %r1;
	mul.wide.s32 	%rd7, %r5, 8;
	add.s64 	%rd1, %rd6, %rd7;
	@%p1 bra 	$L__BB22_2;
	ld.global.u64 	%rd53, [%rd1];
$L__BB22_2:
	shr.u32 	%r6, %r1, 3;
	add.s32 	%r7, %r6, %r1;
	shl.b32 	%r8, %r7, 3;
	mov.u32 	%r9, _ZZN3cub18CUB_300001_SM_10006detail10radix_sort33DeviceRadixSortExclusiveSumKernelINS1_5radix10policy_hubIiiyE10Policy1000EyEEvPT0_E12temp_storage;
	add.s32 	%r10, %r9, %r8;
	add.s32 	%r2, %r10, 16;
	st.shared.u64 	[%r10+16], %rd53;
	bar.sync 	0;
	setp.gt.u32 	%p2, %r1, 31;
	@%p2 bra 	$L__BB22_4;
	mad.lo.s32 	%r27, %r1, 72, %r9;
	ld.shared.u64 	%rd23, [%r27+16];
	ld.shared.u64 	%rd24, [%r27+24];
	ld.shared.u64 	%rd25, [%r27+32];
	ld.shared.u64 	%rd26, [%r27+40];
	ld.shared.u64 	%rd27, [%r27+48];
	ld.shared.u64 	%rd28, [%r27+56];
	ld.shared.u64 	%rd29, [%r27+64];
	ld.shared.u64 	%rd30, [%r27+72];
	add.s64 	%rd31, %rd24, %rd23;
	add.s64 	%rd32, %rd31, %rd25;
	add.s64 	%rd33, %rd32, %rd26;
	add.s64 	%rd34, %rd33, %rd27;
	add.s64 	%rd35, %rd34, %rd28;
	add.s64 	%rd36, %rd35, %rd29;
	add.s64 	%rd10, %rd36, %rd30;
	mov.b32 	%r11, 1;
	mov.b32 	%r24, 0;
	mov.b32 	%r25, -1;
	// begin inline asm
	{  .reg .u64 r0;  .reg .u32 lo;  .reg .u32 hi;  .reg .pred p;  mov.b64 {lo, hi}, %rd10;  shfl.sync.up.b32 lo|p, lo, %r11, %r24, %r25;  shfl.sync.up.b32 hi|p, hi, %r11, %r24, %r25;  mov.b64 r0, {lo, hi};  @p add.u64 r0, r0, %rd10;  mov.u64 %rd8, r0;}
	// end inline asm
	mov.b32 	%r14, 2;
	// begin inline asm
	{  .reg .u64 r0;  .reg .u32 lo;  .reg .u32 hi;  .reg .pred p;  mov.b64 {lo, hi}, %rd8;  shfl.sync.up.b32 lo|p, lo, %r14, %r24, %r25;  shfl.sync.up.b32 hi|p, hi, %r14, %r24, %r25;  mov.b64 r0, {lo, hi};  @p add.u64 r0, r0, %rd8;  mov.u64 %rd11, r0;}
	// end inline asm
	mov.b32 	%r17, 4;
	// begin inline asm
	{  .reg .u64 r0;  .reg .u32 lo;  .reg .u32 hi;  .reg .pred p;  mov.b64 {lo, hi}, %rd11;  shfl.sync.up.b32 lo|p, lo, %r17, %r24, %r25;  shfl.sync.up.b32 hi|p, hi, %r17, %r24, %r25;  mov.b64 r0, {lo, hi};  @p add.u64 r0, r0, %rd11;  mov.u64 %rd14, r0;}
	// end inline asm
	mov.b32 	%r20, 8;
	// begin inline asm
	{  .reg .u64 r0;  .reg .u32 lo;  .reg .u32 hi;  .reg .pred p;  mov.b64 {lo, hi}, %rd14;  shfl.sync.up.b32 lo|p, lo, %r20, %r24, %r25;  shfl.sync.up.b32 hi|p, hi, %r20, %r24, %r25;  mov.b64 r0, {lo, hi};  @p add.u64 r0, r0, %rd14;  mov.u64 %rd17, r0;}
	// end inline asm
	mov.b32 	%r23, 16;
	// begin inline asm
	{  .reg .u64 r0;  .reg .u32 lo;  .reg .u32 hi;  .reg .pred p;  mov.b64 {lo, hi}, %rd17;  shfl.sync.up.b32 lo|p, lo, %r23, %r24, %r25;  shfl.sync.up.b32 hi|p, hi, %r23, %r24, %r25;  mov.b64 r0, {lo, hi};  @p add.u64 r0, r0, %rd17;  mov.u64 %rd20, r0;}
	// end inline asm
	sub.s64 	%rd37, %rd20, %rd10;
	ld.shared.u64 	%rd38, [%r27+16];
	ld.shared.u64 	%rd39, [%r27+24];
	ld.shared.u64 	%rd40, [%r27+32];
	ld.shared.u64 	%rd41, [%r27+40];
	ld.shared.u64 	%rd42, [%r27+48];
	ld.shared.u64 	%rd43, [%r27+56];
	ld.shared.u64 	%rd44, [%r27+64];
	add.s64 	%rd45, %rd38, %rd37;
	add.s64 	%rd46, %rd39, %rd45;
	add.s64 	%rd47, %rd40, %rd46;
	add.s64 	%rd48, %rd41, %rd47;
	add.s64 	%rd49, %rd42, %rd48;
	add.s64 	%rd50, %rd43, %rd49;
	add.s64 	%rd51, %rd44, %rd50;
	st.shared.u64 	[%r27+16], %rd37;
	st.shared.u64 	[%r27+24], %rd45;
	st.shared.u64 	[%r27+32], %rd46;
	st.shared.u64 	[%r27+40], %rd47;
	st.shared.u64 	[%r27+48], %rd48;
	st.shared.u64 	[%r27+56], %rd49;
	st.shared.u64 	[%r27+64], %rd50;
	st.shared.u64 	[%r27+72], %rd51;
$L__BB22_4:
	setp.gt.u32 	%p3, %r1, 255;
	bar.sync 	0;
	@%p3 bra 	$L__BB22_6;
	ld.shared.u64 	%rd52, [%r2];
	st.global.u64 	[%rd1], %rd52;
$L__BB22_6:
	ret;

}
	// .globl	_ZN3cub18CUB_300001_SM_10006detail10radix_sort29DeviceRadixSortOnesweepKernelINS1_5radix10policy_hubIiiyE10Policy1000ELNS0_9SortOrderE0EiiyiiNS1_21identity_decomposer_tEEEvPT5_SB_PT3_PKSC_PT1_PKSG_PT2_PKSK_T4_iiT6_
.visible .entry _ZN3cub18CUB_300001_SM_10006detail10radix_sort29DeviceRadixSortOnesweepKernelINS1_5radix10policy_hubIiiyE10Policy1000ELNS0_9SortOrderE0EiiyiiNS1_21identity_decomposer_tEEEvPT5_SB_PT3_PKSC_PT1_PKSG_PT2_PKSK_T4_iiT6_(
	.param .u64 .ptr .align 1 _ZN3cub18CUB_300001_SM_10006detail10radix_sort29DeviceRadixSortOnesweepKernelINS1_5radix10policy_hubIiiyE10Policy1000ELNS0_9SortOrderE0EiiyiiNS1_21identity_decomposer_tEEEvPT5_SB_PT3_PKSC_PT1_PKSG_PT2_PKSK_T4_iiT6__param_0,
	.param .u64 .ptr .align 1 _ZN3cub18CUB_300001_SM_10006detail10radix_sort29DeviceRadixSortOnesweepKernelINS1_5radix10policy_hubIiiyE10Policy1000ELNS0_9SortOrderE0EiiyiiNS1_21identity_decomposer_tEEEvPT5_SB_PT3_PKSC_PT1_PKSG_PT2_PKSK_T4_iiT6__param_1,
	.param .u64 .ptr .align 1 _ZN3cub18CUB_300001_SM_10006detail10radix_sort29DeviceRadixSortOnesweepKernelINS1_5radix10policy_hubIiiyE10Policy1000ELNS0_9SortOrderE0EiiyiiNS1_21identity_decomposer_tEEEvPT5_SB_PT3_PKSC_PT1_PKSG_PT2_PKSK_T4_iiT6__param_2,
	.param .u64 .ptr .align 1 _ZN3cub18CUB_300001_SM_10006detail10radix_sort29DeviceRadixSortOnesweepKernelINS1_5radix10policy_hubIiiyE10Policy1000ELNS0_9SortOrderE0EiiyiiNS1_21identity_decomposer_tEEEvPT5_SB_PT3_PKSC_PT1_PKSG_PT2_PKSK_T4_iiT6__param_3,
	.param .u64 .ptr .align 1 _ZN3cub18CUB_300001_SM_10006detail10radix_sort29DeviceRadixSortOnesweepKernelINS1_5radix10policy_hubIiiyE10Policy1000ELNS0_9SortOrderE0EiiyiiNS1_21identity_decomposer_tEEEvPT5_SB_PT3_PKSC_PT1_PKSG_PT2_PKSK_T4_iiT6__param_4,
	.param .u64 .ptr .align 1 _ZN3cub18CUB_300001_SM_10006detail10radix_sort29DeviceRadixSortOnesweepKernelINS1_5radix10policy_hubIiiyE10Policy1000ELNS0_9SortOrderE0EiiyiiNS1_21identity_decomposer_tEEEvPT5_SB_PT3_PKSC_PT1_PKSG_PT2_PKSK_T4_iiT6__param_5,
	.param .u64 .ptr .align 1 _ZN3cub18CUB_300001_SM_10006detail10radix_sort29DeviceRadixSortOnesweepKernelINS1_5radix10policy_hubIiiyE10Policy1000ELNS0_9SortOrderE0EiiyiiNS1_21identity_decomposer_tEEEvPT5_SB_PT3_PKSC_PT1_PKSG_PT2_PKSK_T4_iiT6__param_6,
	.param .u64 .ptr .align 1 _ZN3cub18CUB_300001_SM_10006detail10radix_sort29DeviceRadixSortOnesweepKernelINS1_5radix10policy_hubIiiyE10Policy1000ELNS0_9SortOrderE0EiiyiiNS1_21identity_decomposer_tEEEvPT5_SB_PT3_PKSC_PT1_PKSG_PT2_PKSK_T4_iiT6__param_7,
	.param .u32 _ZN3cub18CUB_300001_SM_10006detail10radix_sort29DeviceRadixSortOnesweepKernelINS1_5radix10policy_hubIiiyE10Policy1000ELNS0_9SortOrderE0EiiyiiNS1_21identity_decomposer_tEEEvPT5_SB_PT3_PKSC_PT1_PKSG_PT2_PKSK_T4_iiT6__param_8,
	.param .u32 _ZN3cub18CUB_300001_SM_10006detail10radix_sort29DeviceRadixSortOnesweepKernelINS1_5radix10policy_hubIiiyE10Policy1000ELNS0_9SortOrderE0EiiyiiNS1_21identity_decomposer_tEEEvPT5_SB_PT3_PKSC_PT1_PKSG_PT2_PKSK_T4_iiT6__param_9,
	.param .u32 _ZN3cub18CUB_300001_SM_10006detail10radix_sort29DeviceRadixSortOnesweepKernelINS1_5radix10policy_hubIiiyE10Policy1000ELNS0_9SortOrderE0EiiyiiNS1_21identity_decomposer_tEEEvPT5_SB_PT3_PKSC_PT1_PKSG_PT2_PKSK_T4_iiT6__param_10,
	.param .align 1 .b8 _ZN3cub18CUB_300001_SM_10006detail10radix_sort29DeviceRadixSortOnesweepKernelINS1_5radix10policy_hubIiiyE10Policy1000ELNS0_9SortOrderE0EiiyiiNS1_21identity_decomposer_tEEEvPT5_SB_PT3_PKSC_PT1_PKSG_PT2_PKSK_T4_iiT6__param_11[1]
)
.maxntid 384
{
	.reg .pred 	%p<205>;
	.reg .b32 	%r<2283>;
	.reg .b64 	%rd<457>;
	// demoted variable
	.shared .align 16 .b8 _ZZN3cub18CUB_300001_SM_10006detail10radix_sort29DeviceRadixSortOnesweepKernelINS1_5radix10policy_hubIiiyE10Policy1000ELNS0_9SortOrderE0EiiyiiNS1_21identity_decomposer_tEEEvPT5_SB_PT3_PKSC_PT1_PKSG_PT2_PKSK_T4_iiT6_E1s[28160];
	ld.param.u64 	%rd43, [_ZN3cub18CUB_300001_SM_10006detail10radix_sort29DeviceRadixSortOnesweepKernelINS1_5radix10policy_hubIiiyE10Policy1000ELNS0_9SortOrderE0EiiyiiNS1_21identity_decomposer_tEEEvPT5_SB_PT3_PKSC_PT1_PKSG_PT2_PKSK_T4_iiT6__param_0];
	ld.param.u64 	%rd44, [_ZN3cub18CUB_300001_SM_10006detail10radix_sort29DeviceRadixSortOnesweepKernelINS1_5radix10policy_hubIiiyE10Policy1000ELNS0_9SortOrderE0EiiyiiNS1_21identity_decomposer_tEEEvPT5_SB_PT3_PKSC_PT1_PKSG_PT2_PKSK_T4_iiT6__param_1];
	ld.param.u64 	%rd47, [_ZN3cub18CUB_300001_SM_10006detail10radix_sort29DeviceRadixSortOnesweepKernelINS1_5radix10policy_hubIiiyE10Policy1000ELNS0_9SortOrderE0EiiyiiNS1_21identity_decomposer_tEEEvPT5_SB_PT3_PKSC_PT1_PKSG_PT2_PKSK_T4_iiT6__param_4];
	ld.param.u64 	%rd50, [_ZN3cub18CUB_300001_SM_10006detail10radix_sort29DeviceRadixSortOnesweepKernelINS1_5radix10policy_hubIiiyE10Policy1000ELNS0_9SortOrderE0EiiyiiNS1_21identity_decomposer_tEEEvPT5_SB_PT3_PKSC_PT1_PKSG_PT2_PKSK_T4_iiT6__param_5];
	cvta.to.global.u64 	%rd1, %rd47;
	cvta.to.global.u64 	%rd2, %rd43;
	cvta.to.global.u64 	%rd3, %rd50;
	mov.u32 	%r1, %tid.x;
	// begin inline asm
	mov.u32 %r443, %laneid;
	// end inline asm
	setp.ne.s32 	%p1, %r1, 0;
	@%p1 bra 	$L__BB23_2;
	cvta.to.global.u64 	%rd51, %rd44;
	atom.global.add.u32 	%r444, [%rd51], 1;
	st.shared.u32 	[_ZZN3cub18CUB_300001_SM_10006detail10radix_sort29DeviceRadixSortOnesweepKernelINS1_5radix10policy_hubIiiyE10Policy1000ELNS0_9SortOrderE0EiiyiiNS1_21identity_decomposer_tEEEvPT5_SB_PT3_PKSC_PT1_PKSG_PT2_PKSK_T4_iiT6_E1s+26112], %r444;
$L__BB23_2:
	ld.param.u32 	%r2078, [_ZN3cub18CUB_300001_SM_10006detail10radix_sort29DeviceRadixSortOnesweepKernelINS1_5radix10policy_hubIiiyE10Policy1000ELNS0_9SortOrderE0EiiyiiNS1_21identity_decomposer_tEEEvPT5_SB_PT3_PKSC_PT1_PKSG_PT2_PKSK_T4_iiT6__param_8];
	bar.sync 	0;
	ld.shared.u32 	%r3, [_ZZN3cub18CUB_300001_SM_10006detail10radix_sort29DeviceRadixSortOnesweepKernelINS1_5radix10policy_hubIiiyE10Policy1000ELNS0_9SortOrderE0EiiyiiNS1_21identity_decomposer_tEEEvPT5_SB_PT3_PKSC_PT1_PKSG_PT2_PKSK_T4_iiT6_E1s+26112];
	mul.lo.s32 	%r445, %r3, 6528;
	add.s32 	%r4, %r445, 6528;
	setp.gt.s32 	%p2, %r4, %r2078;
	cvt.s64.s32 	%rd4, %r445;
	@%p2 bra 	$L__BB23_4;
	and.b32  	%r446, %r1, 31;
	and.b32  	%r447, %r1, 992;
	mul.lo.s32 	%r448, %r447, 17;
	or.b32  	%r449, %r448, %r446;
	cvt.u64.u32 	%rd52, %r449;
	add.s64 	%rd53, %rd52, %rd4;
	shl.b64 	%rd54, %rd53, 2;
	add.s64 	%rd55, %rd3, %rd54;
	ld.global.u32 	%r2165, [%rd55];
	ld.global.u32 	%r2164, [%rd55+128];
	ld.global.u32 	%r2163, [%rd55+256];
	ld.global.u32 	%r2162, [%rd55+384];
	ld.global.u32 	%r2161, [%rd55+512];
	ld.global.u32 	%r2160, [%rd55+640];
	ld.global.u32 	%r2159, [%rd55+768];
	ld.global.u32 	%r2158, [%rd55+896];
	ld.global.u32 	%r2157, [%rd55+1024];
	ld.global.u32 	%r2156, [%rd55+1152];
	ld.global.u32 	%r2155, [%rd55+1280];
	ld.global.u32 	%r2154, [%rd55+1408];
	ld.global.u32 	%r2153, [%rd55+1536];
	ld.global.u32 	%r2152, [%rd55+1664];
	ld.global.u32 	%r2151, [%rd55+1792];
	ld.global.u32 	%r2150, [%rd55+1920];
	ld.global.u32 	%r2149, [%rd55+2048];
	bra.uni 	$L__BB23_38;
$L__BB23_4:
	ld.param.u32 	%r2079, [_ZN3cub18CUB_300001_SM_10006detail10radix_sort29DeviceRadixSortOnesweepKernelINS1_5radix10policy_hubIiiyE10Policy1000ELNS0_9SortOrderE0EiiyiiNS1_21identity_decomposer_tEEEvPT5_SB_PT3_PKSC_PT1_PKSG_PT2_PKSK_T4_iiT6__param_8];
	cvt.u32.u64 	%r451, %rd4;
	sub.s32 	%r22, %r2079, %r451;
	and.b32  	%r452, %r1, 31;
	and.b32  	%r453, %r1, 992;
	mul.lo.s32 	%r454, %r453, 17;
	or.b32  	%r23, %r454, %r452;
	setp.ge.s32 	%p3, %r23, %r22;
	cvt.u64.u32 	%rd56, %r23;
	add.s64 	%rd57, %rd56, %rd4;
	shl.b64 	%rd58, %rd57, 2;
	add.s64 	%rd5, %rd3, %rd58;
	mov.b32 	%r2165, 2147483647;
	@%p3 bra 	$L__BB23_6;
	ld.global.u32 	%r2165, [%rd5];
$L__BB23_6:
	add.s32 	%r456, %r23, 32;
	setp.ge.s32 	%p4, %r456, %r22;
	mov.b32 	%r2164, 2147483647;
	@%p4 bra 	$L__BB23_8;
	ld.global.u32 	%r2164, [%rd5+128];
$L__BB23_8:
	add.s32 	%r458, %r23, 64;
	setp.ge.s32 	%p5, %r458, %r22;
	mov.b32 	%r2163, 2147483647;
	@%p5 bra 	$L__BB23_10;
	ld.global.u32 	%r2163, [%rd5+256];
$L__BB23_10:
	add.s32 	%r460, %r23, 96;
	setp.ge.s32 	%p6, %r460, %r22;
	mov.b32 	%r2162, 2147483647;
	@%p6 bra 	$L__BB23_12;
	ld.global.u32 	%r2162, [%rd5+384];
$L__BB23_12:
	add.s32 	%r462, %r23, 128;
	setp.ge.s32 	%p7, %r462, %r22;
	mov.b32 	%r2161, 2147483647;
	@%p7 bra 	$L__BB23_14;
	ld.global.u32 	%r2161, [%rd5+512];
$L__BB23_14:
	add.s32 	%r464, %r23, 160;
	setp.ge.s32 	%p8, %r464, %r22;
	mov.b32 	%r2160, 2147483647;
	@%p8 bra 	$L__BB23_16;
	ld.global.u32 	%r2160, [%rd5+640];
$L__BB23_16:
	add.s32 	%r466, %r23, 192;
	setp.ge.s32 	%p9, %r466, %r22;
	mov.b32 	%r2159, 2147483647;
	@%p9 bra 	$L__BB23_18;
	ld.global.u32 	%r2159, [%rd5+768];
$L__BB23_18:
	add.s32 	%r468, %r23, 224;
	setp.ge.s32 	%p10, %r468, %r22;
	mov.b32 	%r2158, 2147483647;
	@%p10 bra 	$L__BB23_20;
	ld.global.u32 	%r2158, [%rd5+896];
$L__BB23_20:
	add.s32 	%r470, %r23, 256;
	setp.ge.s32 	%p11, %r470, %r22;
	mov.b32 	%r2157, 2147483647;
	@%p11 bra 	$L__BB23_22;
	ld.global.u32 	%r2157, [%rd5+1024];
$L__BB23_22:
	add.s32 	%r472, %r23, 288;
	setp.ge.s32 	%p12, %r472, %r22;
	mov.b32 	%r2156, 2147483647;
	@%p12 bra 	$L__BB23_24;
	ld.global.u32 	%r2156, [%rd5+1152];
$L__BB23_24:
	add.s32 	%r474, %r23, 320;
	setp.ge.s32 	%p13, %r474, %r22;
	mov.b32 	%r2155, 2147483647;
	@%p13 bra 	$L__BB23_26;
	ld.global.u32 	%r2155, [%rd5+1280];
$L__BB23_26:
	add.s32 	%r476, %r23, 352;
	setp.ge.s32 	%p14, %r476, %r22;
	mov.b32 	%r2154, 2147483647;
	@%p14 bra 	$L__BB23_28;
	ld.global.u32 	%r2154, [%rd5+1408];
$L__BB23_28:
	add.s32 	%r478, %r23, 384;
	setp.ge.s32 	%p15, %r478, %r22;
	mov.b32 	%r2153, 2147483647;
	@%p15 bra 	$L__BB23_30;
	ld.global.u32 	%r2153, [%rd5+1536];
$L__BB23_30:
	add.s32 	%r480, %r23, 416;
	setp.ge.s32 	%p16, %r480, %r22;
	mov.b32 	%r2152, 2147483647;
	@%p16 bra 	$L__BB23_32;
	ld.global.u32 	%r2152, [%rd5+1664];
$L__BB23_32:
	add.s32 	%r482, %r23, 448;
	setp.ge.s32 	%p17, %r482, %r22;
	mov.b32 	%r2151, 2147483647;
	@%p17 bra 	$L__BB23_34;
	ld.global.u32 	%r2151, [%rd5+1792];
$L__BB23_34:
	add.s32 	%r484, %r23, 480;
	setp.ge.s32 	%p18, %r484, %r22;
	mov.b32 	%r2150, 2147483647;
	@%p18 bra 	$L__BB23_36;
	ld.global.u32 	%r2150, [%rd5+1920];
$L__BB23_36:
	add.s32 	%r486, %r23, 512;
	setp.ge.s32 	%p19, %r486, %r22;
	mov.b32 	%r2149, 2147483647;
	@%p19 bra 	$L__BB23_38;
	ld.global.u32 	%r2149, [%rd5+2048];
$L__BB23_38:
	ld.param.u32 	%r2131, [_ZN3cub18CUB_300001_SM_10006detail10radix_sort29DeviceRadixSortOnesweepKernelINS1_5radix10policy_hubIiiyE10Policy1000ELNS0_9SortOrderE0EiiyiiNS1_21identity_decomposer_tEEEvPT5_SB_PT3_PKSC_PT1_PKSG_PT2_PKSK_T4_iiT6__param_10];
	mov.b32 	%r487, -1;
	shl.b32 	%r488, %r487, %r2131;
	not.b32 	%r74, %r488;
	shr.u32 	%r75, %r1, 5;
	shl.b32 	%r489, %r75, 10;
	mov.u32 	%r490, _ZZN3cub18CUB_300001_SM_10006detail10radix_sort29DeviceRadixSortOnesweepKernelINS1_5radix10policy_hubIiiyE10Policy1000ELNS0_9SortOrderE0EiiyiiNS1_21identity_decomposer_tEEEvPT5_SB_PT3_PKSC_PT1_PKSG_PT2_PKSK_T4_iiT6_E1s;
	add.s32 	%r76, %r490, %r489;
	setp.gt.s32 	%p20, %r443, 255;
	@%p20 bra 	$L__BB23_51;
	max.s32 	%r491, %r443, 224;
	sub.s32 	%r492, %r491, %r443;
	add.s32 	%r493, %r492, 31;
	shr.u32 	%r494, %r493, 5;
	add.s32 	%r77, %r494, 1;
	and.b32  	%r78, %r77, 15;
	setp.lt.u32 	%p21, %r493, 480;
	mov.u32 	%r2169, %r443;
	@%p21 bra 	$L__BB23_42;
	and.b32  	%r495, %r77, 268435440;
	neg.s32 	%r2167, %r495;
	shl.b32 	%r497, %r443, 2;
	add.s32 	%r498, %r489, %r497;
	add.s32 	%r500, %r498, %r490;
	add.s32 	%r2166, %r500, 1024;
	mov.u32 	%r2169, %r443;
$L__BB23_41:
	.pragma "nounroll";
	mov.b32 	%r501, 0;
	st.shared.u32 	[%r2166+-1024], %r501;
	st.shared.u32 	[%r2166+-896], %r501;
	st.shared.u32 	[%r2166+-768], %r501;
	st.shared.u32 	[%r2166+-640], %r501;
	st.shared.u32 	[%r2166+-512], %r501;
	st.shared.u32 	[%r2166+-384], %r501;
	st.shared.u32 	[%r2166+-256], %r501;
	st.shared.u32 	[%r2166+-128], %r501;
	st.shared.u32 	[%r2166], %r501;
	st.shared.u32 	[%r2166+128], %r501;
	st.shared.u32 	[%r2166+256], %r501;
	st.shared.u32 	[%r2166+384], %r501;
	st.shared.u32 	[%r2166+512], %r501;
	st.shared.u32 	[%r2166+640], %r501;
	st.shared.u32 	[%r2166+768], %r501;
	st.shared.u32 	[%r2166+896], %r501;
	add.s32 	%r2169, %r2169, 512;
	add.s32 	%r2167, %r2167, 16;
	add.s32 	%r2166, %r2166, 2048;
	setp.ne.s32 	%p22, %r2167, 0;
	@%p22 bra 	$L__BB23_41;
$L__BB23_42:
	setp.eq.s32 	%p23, %r78, 0;
	@%p23 bra 	$L__BB23_51;
	and.b32  	%r88, %r77, 7;
	setp.lt.u32 	%p24, %r78, 8;
	@%p24 bra 	$L__BB23_45;
	shl.b32 	%r502, %r2169, 2;
	add.s32 	%r503, %r76, %r502;
	mov.b32 	%r504, 0;
	st.shared.u32 	[%r503], %r504;
	st.shared.u32 	[%r503+128], %r504;
	st.shared.u32 	[%r503+256], %r504;
	st.shared.u32 	[%r503+384], %r504;
	st.shared.u32 	[%r503+512], %r504;
	st.shared.u32 	[%r503+640], %r504;
	st.shared.u32 	[%r503+768], %r504;
	st.shared.u32 	[%r503+896], %r504;
	add.s32 	%r2169, %r2169, 256;
$L__BB23_45:
	setp.eq.s32 	%p25, %r88, 0;
	@%p25 bra 	$L__BB23_51;
	and.b32  	%r91, %r77, 3;
	setp.lt.u32 	%p26, %r88, 4;
	@%p26 bra 	$L__BB23_48;
	shl.b32 	%r505, %r2169, 2;
	add.s32 	%r506, %r76, %r505;
	mov.b32 	%r507, 0;
	st.shared.u32 	[%r506], %r507;
	st.shared.u32 	[%r506+128], %r507;
	st.shared.u32 	[%r506+256], %r507;
	st.shared.u32 	[%r506+384], %r507;
	add.s32 	%r2169, %r2169, 128;
$L__BB23_48:
	setp.eq.s32 	%p27, %r91, 0;
	@%p27 bra 	$L__BB23_51;
	shl.b32 	%r509, %r2169, 2;
	add.s32 	%r510, %r489, %r509;
	add.s32 	%r2173, %r490, %r510;
	neg.s32 	%r2172, %r91;
$L__BB23_50:
	.pragma "nounroll";
	mov.b32 	%r512, 0;
	st.shared.u32 	[%r2173], %r512;
	add.s32 	%r2173, %r2173, 128;
	add.s32 	%r2172, %r2172, 1;
	setp.ne.s32 	%p28, %r2172, 0;
	@%p28 bra 	$L__BB23_50;
$L__BB23_51:
	ld.param.u32 	%r2094, [_ZN3cub18CUB_300001_SM_10006detail10radix_sort29DeviceRadixSortOnesweepKernelINS1_5radix10policy_hubIiiyE10Policy1000ELNS0_9SortOrderE0EiiyiiNS1_21identity_decomposer_tEEEvPT5_SB_PT3_PKSC_PT1_PKSG_PT2_PKSK_T4_iiT6__param_9];
	bar.warp.sync 	-1;
	xor.b32  	%r514, %r2165, -2147483648;
	shr.u32 	%r515, %r514, %r2094;
	and.b32  	%r100, %r515, %r74;
	shl.b32 	%r516, %r100, 2;
	add.s32 	%r517, %r76, %r516;
	atom.shared.add.u32 	%r518, [%r517], 1;
	xor.b32  	%r2227, %r2164, -2147483648;
	shr.u32 	%r520, %r2227, %r2094;
	and.b32  	%r521, %r520, %r74;
	shl.b32 	%r522, %r521, 2;
	add.s32 	%r523, %r76, %r522;
	atom.shared.add.u32 	%r524, [%r523], 1;
	xor.b32  	%r2226, %r2163, -2147483648;
	shr.u32 	%r526, %r2226, %r2094;
	and.b32  	%r527, %r526, %r74;
	shl.b32 	%r528, %r527, 2;
	add.s32 	%r529, %r76, %r528;
	atom.shared.add.u32 	%r530, [%r529], 1;
	xor.b32  	%r2225, %r2162, -2147483648;
	shr.u32 	%r532, %r2225, %r2094;
	and.b32  	%r533, %r532, %r74;
	shl.b32 	%r534, %r533, 2;
	add.s32 	%r535, %r76, %r534;
	atom.shared.add.u32 	%r536, [%r535], 1;
	xor.b32  	%r537, %r2161, -2147483648;
	shr.u32 	%r538, %r537, %r2094;
	and.b32  	%r539, %r538, %r74;
	shl.b32 	%r540, %r539, 2;
	add.s32 	%r541, %r76, %r540;
	atom.shared.add.u32 	%r542, [%r541], 1;
	xor.b32  	%r543, %r2160, -2147483648;
	shr.u32 	%r544, %r543, %r2094;
	and.b32  	%r545, %r544, %r74;
	shl.b32 	%r546, %r545, 2;
	add.s32 	%r547, %r76, %r546;
	atom.shared.add.u32 	%r548, [%r547], 1;
	xor.b32  	%r549, %r2159, -2147483648;
	shr.u32 	%r550, %r549, %r2094;
	and.b32  	%r551, %r550, %r74;
	shl.b32 	%r552, %r551, 2;
	add.s32 	%r553, %r76, %r552;
	atom.shared.add.u32 	%r554, [%r553], 1;
	xor.b32  	%r555, %r2158, -2147483648;
	shr.u32 	%r556, %r555, %r2094;
	and.b32  	%r557, %r556, %r74;
	shl.b32 	%r558, %r557, 2;
	add.s32 	%r559, %r76, %r558;
	atom.shared.add.u32 	%r560, [%r559], 1;
	xor.b32  	%r561, %r2157, -2147483648;
	shr.u32 	%r562, %r561, %r2094;
	and.b32  	%r563, %r562, %r74;
	shl.b32 	%r564, %r563, 2;
	add.s32 	%r565, %r76, %r564;
	atom.shared.add.u32 	%r566, [%r565], 1;
	xor.b32  	%r567, %r2156, -2147483648;
	shr.u32 	%r568, %r567, %r2094;
	and.b32  	%r569, %r568, %r74;
	shl.b32 	%r570, %r569, 2;
	add.s32 	%r571, %r76, %r570;
	atom.shared.add.u32 	%r572, [%r571], 1;
	xor.b32  	%r573, %r2155, -2147483648;
	shr.u32 	%r574, %r573, %r2094;
	and.b32  	%r575, %r574, %r74;
	shl.b32 	%r576, %r575, 2;
	add.s32 	%r577, %r76, %r576;
	atom.shared.add.u32 	%r578, [%r577], 1;
	xor.b32  	%r579, %r2154, -2147483648;
	shr.u32 	%r580, %r579, %r2094;
	and.b32  	%r581, %r580, %r74;
	shl.b32 	%r582, %r581, 2;
	add.s32 	%r583, %r76, %r582;
	atom.shared.add.u32 	%r584, [%r583], 1;
	xor.b32  	%r585, %r2153, -2147483648;
	shr.u32 	%r586, %r585, %r2094;
	and.b32  	%r587, %r586, %r74;
	shl.b32 	%r588, %r587, 2;
	add.s32 	%r589, %r76, %r588;
	atom.shared.add.u32 	%r590, [%r589], 1;
	xor.b32  	%r591, %r2152, -2147483648;
	shr.u32 	%r592, %r591, %r2094;
	and.b32  	%r593, %r592, %r74;
	shl.b32 	%r594, %r593, 2;
	add.s32 	%r595, %r76, %r594;
	atom.shared.add.u32 	%r596, [%r595], 1;
	xor.b32  	%r597, %r2151, -2147483648;
	shr.u32 	%r598, %r597, %r2094;
	and.b32  	%r599, %r598, %r74;
	shl.b32 	%r600, %r599, 2;
	add.s32 	%r601, %r76, %r600;
	atom.shared.add.u32 	%r602, [%r601], 1;
	xor.b32  	%r603, %r2150, -2147483648;
	shr.u32 	%r604, %r603, %r2094;
	and.b32  	%r605, %r604, %r74;
	shl.b32 	%r606, %r605, 2;
	add.s32 	%r607, %r76, %r606;
	atom.shared.add.u32 	%r608, [%r607], 1;
	xor.b32  	%r2212, %r2149, -2147483648;
	shr.u32 	%r610, %r2212, %r2094;
	and.b32  	%r611, %r610, %r74;
	shl.b32 	%r612, %r611, 2;
	add.s32 	%r613, %r76, %r612;
	atom.shared.add.u32 	%r614, [%r613], 1;
	bar.sync 	0;
	setp.gt.u32 	%p29, %r1, 255;
	shl.b32 	%r615, %r1, 2;
	add.s32 	%r101, %r490, %r615;
	mov.b32 	%r2174, 0;
	@%p29 bra 	$L__BB23_53;
	ld.shared.u32 	%r617, [%r101];
	mov.b32 	%r618, 0;
	st.shared.u32 	[%r101], %r618;
	ld.shared.u32 	%r619, [%r101+1024];
	st.shared.u32 	[%r101+1024], %r617;
	add.s32 	%r620, %r619, %r617;
	ld.shared.u32 	%r621, [%r101+2048];
	st.shared.u32 	[%r101+2048], %r620;
	add.s32 	%r622, %r621, %r620;
	ld.shared.u32 	%r623, [%r101+3072];
	st.shared.u32 	[%r101+3072], %r622;
	add.s32 	%r624, %r623, %r622;
	ld.shared.u32 	%r625, [%r101+4096];
	st.shared.u32 	[%r101+4096], %r624;
	add.s32 	%r626, %r625, %r624;
	ld.shared.u32 	%r627, [%r101+5120];
	st.shared.u32 	[%r101+5120], %r626;
	add.s32 	%r628, %r627, %r626;
	ld.shared.u32 	%r629, [%r101+6144];
	st.shared.u32 	[%r101+6144], %r628;
	add.s32 	%r630, %r629, %r628;
	ld.shared.u32 	%r631, [%r101+7168];
	st.shared.u32 	[%r101+7168], %r630;
	add.s32 	%r632, %r631, %r630;
	ld.shared.u32 	%r633, [%r101+8192];
	st.shared.u32 	[%r101+8192], %r632;
	add.s32 	%r634, %r633, %r632;
	ld.shared.u32 	%r635, [%r101+9216];
	st.shared.u32 	[%r101+9216], %r634;
	add.s32 	%r636, %r635, %r634;
	ld.shared.u32 	%r637, [%r101+10240];
	st.shared.u32 	[%r101+10240], %r636;
	add.s32 	%r638, %r637, %r636;
	ld.shared.u32 	%r639, [%r101+11264];
	st.shared.u32 	[%r101+11264], %r638;
	add.s32 	%r2174, %r639, %r638;
$L__BB23_53:
	setp.gt.u32 	%p30, %r1, 255;
	shl.b32 	%r640, %r3, 8;
	add.s32 	%r641, %r640, %r1;
	mul.wide.s32 	%rd59, %r641, 4;
	add.s64 	%rd6, %rd2, %rd59;
	@%p30 bra 	$L__BB23_55;
	or.b32  	%r642, %r2174, 1073741824;
	st.volatile.global.u32 	[%rd6], %r642;
$L__BB23_55:
	ld.param.u64 	%rd442, [_ZN3cub18CUB_300001_SM_10006detail10radix_sort29DeviceRadixSortOnesweepKernelINS1_5radix10policy_hubIiiyE10Policy1000ELNS0_9SortOrderE0EiiyiiNS1_21identity_decomposer_tEEEvPT5_SB_PT3_PKSC_PT1_PKSG_PT2_PKSK_T4_iiT6__param_7];
	xor.b32  	%r2223, %r2160, -2147483648;
	xor.b32  	%r2224, %r2161, -2147483648;
	xor.b32  	%r2222, %r2159, -2147483648;
	xor.b32  	%r2221, %r2158, -2147483648;
	xor.b32  	%r2228, %r2165, -2147483648;
	xor.b32  	%r2218, %r2155, -2147483648;
	xor.b32  	%r2220, %r2157, -2147483648;
	xor.b32  	%r2217, %r2154, -2147483648;
	xor.b32  	%r2219, %r2156, -2147483648;
	xor.b32  	%r2215, %r2152, -2147483648;
	xor.b32  	%r2216, %r2153, -2147483648;
	xor.b32  	%r2213, %r2150, -2147483648;
	xor.b32  	%r2214, %r2151, -2147483648;
	setp.lt.u32 	%p31, %r1, 256;
	setp.eq.s32 	%p32, %r2174, 6528;
	and.pred  	%p33, %p31, %p32;
	selp.u32 	%r643, 1, 0, %p33;
	{ 
	.reg .pred 	%p1; 
	.reg .pred 	%p2; 
	setp.ne.u32 	%p1, %r643, 0; 
	bar.red.or.pred 	%p2, 0, %p1; 
	selp.u32 	%r644, 1, 0, %p2; 
	}
	setp.eq.s32 	%p34, %r644, 0;
	and.b32  	%r645, %r1, 992;
	and.b32  	%r646, %r1, 31;
	mul.lo.s32 	%r647, %r645, 17;
	or.b32  	%r648, %r647, %r646;
	cvt.u64.u32 	%rd7, %r648;
	mul.lo.s32 	%r649, %r3, 6528;
	cvt.s64.s32 	%rd60, %r649;
	add.s64 	%rd61, %rd7, %rd60;
	cvta.to.global.u64 	%rd62, %rd442;
	shl.b64 	%rd63, %rd61, 2;
	add.s64 	%rd8, %rd62, %rd63;
	cvt.u64.u32 	%rd9, %r1;
	@%p34 bra 	$L__BB23_175;
	setp.gt.u32 	%p35, %r1, 255;
	shl.b32 	%r650, %r1, 3;
	mov.u32 	%r651, _ZZN3cub18CUB_300001_SM_10006detail10radix_sort29DeviceRadixSortOnesweepKernelINS1_5radix10policy_hubIiiyE10Policy1000ELNS0_9SortOrderE0EiiyiiNS1_21identity_decomposer_tEEEvPT5_SB_PT3_PKSC_PT1_PKSG_PT2_PKSK_T4_iiT6_E1s;
	add.s32 	%r652, %r651, %r650;
	add.s32 	%r121, %r652, 26112;
	@%p35 bra 	$L__BB23_64;
	ld.param.u64 	%rd436, [_ZN3cub18CUB_300001_SM_10006detail10radix_sort29DeviceRadixSortOnesweepKernelINS1_5radix10policy_hubIiiyE10Policy1000ELNS0_9SortOrderE0EiiyiiNS1_21identity_decomposer_tEEEvPT5_SB_PT3_PKSC_PT1_PKSG_PT2_PKSK_T4_iiT6__param_3];
	cvta.to.global.u64 	%rd64, %rd436;
	shl.b64 	%rd65, %rd9, 3;
	add.s64 	%rd66, %rd64, %rd65;
	ld.global.u64 	%rd67, [%rd66];
	setp.gt.u32 	%p36, %r1, %r100;
	selp.b64 	%rd68, 6528, 0, %p36;
	sub.s64 	%rd455, %rd67, %rd68;
	st.shared.u64 	[%r121], %rd455;
	setp.lt.s32 	%p37, %r3, 1;
	mov.u32 	%r2178, %r2174;
	@%p37 bra 	$L__BB23_63;
	mov.b32 	%r2176, -1;
	mov.u32 	%r2175, %r3;
	mov.u32 	%r2178, %r2174;
$L__BB23_59:
	ld.param.u64 	%rd429, [_ZN3cub18CUB_300001_SM_10006detail10radix_sort29DeviceRadixSortOnesweepKernelINS1_5radix10policy_hubIiiyE10Policy1000ELNS0_9SortOrderE0EiiyiiNS1_21identity_decomposer_tEEEvPT5_SB_PT3_PKSC_PT1_PKSG_PT2_PKSK_T4_iiT6__param_0];
	add.s32 	%r125, %r2175, -1;
	shl.b32 	%r654, %r125, 8;
	add.s32 	%r655, %r654, %r1;
	cvta.to.global.u64 	%rd69, %rd429;
	mul.wide.s32 	%rd70, %r655, 4;
	add.s64 	%rd11, %rd69, %rd70;
$L__BB23_60:
	membar.cta;
	ld.volatile.global.u32 	%r126, [%rd11];
	setp.eq.s32 	%p38, %r126, 0;
	@%p38 bra 	$L__BB23_60;
	and.b32  	%r656, %r126, 1073741823;
	add.s32 	%r2178, %r656, %r2178;
	setp.gt.s32 	%p39, %r126, -1;
	vote.sync.ballot.b32 	%r2176, %p39, %r2176;
	setp.gt.u32 	%p41, %r2175, 1;
	and.pred  	%p42, %p39, %p41;
	mov.u32 	%r2175, %r125;
	@%p42 bra 	$L__BB23_59;
	ld.shared.u64 	%rd455, [%r121];
$L__BB23_63:
	or.b32  	%r657, %r2178, -2147483648;
	st.volatile.global.u32 	[%rd6], %r657;
	sub.s32 	%r658, %r2178, %r2174;
	cvt.s64.s32 	%rd71, %r658;
	add.s64 	%rd72, %rd455, %rd71;
	st.shared.u64 	[%r121], %rd72;
$L__BB23_64:
	ld.param.u32 	%r2080, [_ZN3cub18CUB_300001_SM_10006detail10radix_sort29DeviceRadixSortOnesweepKernelINS1_5radix10policy_hubIiiyE10Policy1000ELNS0_9SortOrderE0EiiyiiNS1_21identity_decomposer_tEEEvPT5_SB_PT3_PKSC_PT1_PKSG_PT2_PKSK_T4_iiT6__param_8];
	ld.param.u64 	%rd432, [_ZN3cub18CUB_300001_SM_10006detail10radix_sort29DeviceRadixSortOnesweepKernelINS1_5radix10policy_hubIiiyE10Policy1000ELNS0_9SortOrderE0EiiyiiNS1_21identity_decomposer_tEEEvPT5_SB_PT3_PKSC_PT1_PKSG_PT2_PKSK_T4_iiT6__param_2];
	setp.gt.u32 	%p43, %r1, 255;
	setp.lt.s32 	%p44, %r4, %r2080;
	setp.eq.s64 	%p45, %rd432, 0;
	or.pred  	%p46, %p45, %p44;
	or.pred  	%p47, %p43, %p46;
	@%p47 bra 	$L__BB23_66;
	ld.param.u64 	%rd433, [_ZN3cub18CUB_300001_SM_10006detail10radix_sort29DeviceRadixSortOnesweepKernelINS1_5radix10policy_hubIiiyE10Policy1000ELNS0_9SortOrderE0EiiyiiNS1_21identity_decomposer_tEEEvPT5_SB_PT3_PKSC_PT1_PKSG_PT2_PKSK_T4_iiT6__param_2];
	ld.shared.u64 	%rd73, [%r121];
	setp.gt.u32 	%p48, %r1, %r100;
	selp.b64 	%rd74, 6528, 0, %p48;
	cvt.s64.s32 	%rd75, %r2174;
	add.s64 	%rd76, %rd74, %rd75;
	add.s64 	%rd77, %rd76, %rd73;
	cvta.to.global.u64 	%rd78, %rd433;
	shl.b64 	%rd79, %rd9, 3;
	add.s64 	%rd80, %rd78, %rd79;
	st.global.u64 	[%rd80], %rd77;
$L__BB23_66:
	ld.param.u32 	%r2081, [_ZN3cub18CUB_300001_SM_10006detail10radix_sort29DeviceRadixSortOnesweepKernelINS1_5radix10policy_hubIiiyE10Policy1000ELNS0_9SortOrderE0EiiyiiNS1_21identity_decomposer_tEEEvPT5_SB_PT3_PKSC_PT1_PKSG_PT2_PKSK_T4_iiT6__param_8];
	setp.gt.s32 	%p49, %r4, %r2081;
	bar.sync 	0;
	shl.b32 	%r659, %r100, 3;
	add.s32 	%r661, %r651, %r659;
	ld.shared.u64 	%rd14, [%r661+26112];
	@%p49 bra 	$L__BB23_68;
	add.s64 	%rd81, %rd14, %rd7;
	shl.b64 	%rd82, %rd81, 2;
	add.s64 	%rd83, %rd1, %rd82;
	st.global.u32 	[%rd83], %r2165;
	st.global.u32 	[%rd83+128], %r2164;
	st.global.u32 	[%rd83+256], %r2163;
	st.global.u32 	[%rd83+384], %r2162;
	st.global.u32 	[%rd83+512], %r2161;
	st.global.u32 	[%rd83+640], %r2160;
	st.global.u32 	[%rd83+768], %r2159;
	st.global.u32 	[%rd83+896], %r2158;
	st.global.u32 	[%rd83+1024], %r2157;
	st.global.u32 	[%rd83+1152], %r2156;
	st.global.u32 	[%rd83+1280], %r2155;
	st.global.u32 	[%rd83+1408], %r2154;
	st.global.u32 	[%rd83+1536], %r2153;
	st.global.u32 	[%rd83+1664], %r2152;
	st.global.u32 	[%rd83+1792], %r2151;
	st.global.u32 	[%rd83+1920], %r2150;
	st.global.u32 	[%rd83+2048], %r2149;
	bra.uni 	$L__BB23_102;
$L__BB23_68:
	ld.param.u32 	%r2082, [_ZN3cub18CUB_300001_SM_10006detail10radix_sort29DeviceRadixSortOnesweepKernelINS1_5radix10policy_hubIiiyE10Policy1000ELNS0_9SortOrderE0EiiyiiNS1_21identity_decomposer_tEEEvPT5_SB_PT3_PKSC_PT1_PKSG_PT2_PKSK_T4_iiT6__param_8];
	cvt.u32.u64 	%r662, %rd7;
	mad.lo.s32 	%r130, %r3, -6528, %r2082;
	setp.ge.s32 	%p50, %r662, %r130;
	add.s64 	%rd84, %rd14, %rd7;
	shl.b64 	%rd85, %rd84, 2;
	add.s64 	%rd15, %rd1, %rd85;
	@%p50 bra 	$L__BB23_70;
	st.global.u32 	[%rd15], %r2165;
$L__BB23_70:
	add.s32 	%r664, %r662, 32;
	setp.ge.s32 	%p51, %r664, %r130;
	@%p51 bra 	$L__BB23_72;
	st.global.u32 	[%rd15+128], %r2164;
$L__BB23_72:
	add.s32 	%r666, %r662, 64;
	setp.ge.s32 	%p52, %r666, %r130;
	@%p52 bra 	$L__BB23_74;
	st.global.u32 	[%rd15+256], %r2163;
$L__BB23_74:
	add.s32 	%r668, %r662, 96;
	setp.ge.s32 	%p53, %r668, %r130;
	@%p53 bra 	$L__BB23_76;
	st.global.u32 	[%rd15+384], %r2162;
$L__BB23_76:
	add.s32 	%r670, %r662, 128;
	setp.ge.s32 	%p54, %r670, %r130;
	@%p54 bra 	$L__BB23_78;
	st.global.u32 	[%rd15+512], %r2161;
$L__BB23_78:
	add.s32 	%r672, %r662, 160;
	setp.ge.s32 	%p55, %r672, %r130;
	@%p55 bra 	$L__BB23_80;
	st.global.u32 	[%rd15+640], %r2160;
$L__BB23_80:
	add.s32 	%r674, %r662, 192;
	setp.ge.s32 	%p56, %r674, %r130;
	@%p56 bra 	$L__BB23_82;
	st.global.u32 	[%rd15+768], %r2159;
$L__BB23_82:
	add.s32 	%r676, %r662, 224;
	setp.ge.s32 	%p57, %r676, %r130;
	@%p57 bra 	$L__BB23_84;
	st.global.u32 	[%rd15+896], %r2158;
$L__BB23_84:
	add.s32 	%r678, %r662, 256;
	setp.ge.s32 	%p58, %r678, %r130;
	@%p58 bra 	$L__BB23_86;
	st.global.u32 	[%rd15+1024], %r2157;
$L__BB23_86:
	add.s32 	%r680, %r662, 288;
	setp.ge.s32 	%p59, %r680, %r130;
	@%p59 bra 	$L__BB23_88;
	st.global.u32 	[%rd15+1152], %r2156;
$L__BB23_88:
	add.s32 	%r682, %r662, 320;
	setp.ge.s32 	%p60, %r682, %r130;
	@%p60 bra 	$L__BB23_90;
	st.global.u32 	[%rd15+1280], %r2155;
$L__BB23_90:
	add.s32 	%r684, %r662, 352;
	setp.ge.s32 	%p61, %r684, %r130;
	@%p61 bra 	$L__BB23_92;
	st.global.u32 	[%rd15+1408], %r2154;
$L__BB23_92:
	add.s32 	%r686, %r662, 384;
	setp.ge.s32 	%p62, %r686, %r130;
	@%p62 bra 	$L__BB23_94;
	st.global.u32 	[%rd15+1536], %r2153;
$L__BB23_94:
	add.s32 	%r688, %r662, 416;
	setp.ge.s32 	%p63, %r688, %r130;
	@%p63 bra 	$L__BB23_96;
	st.global.u32 	[%rd15+1664], %r2152;
$L__BB23_96:
	add.s32 	%r690, %r662, 448;
	setp.ge.s32 	%p64, %r690, %r130;
	@%p64 bra 	$L__BB23_98;
	st.global.u32 	[%rd15+1792], %r2151;
$L__BB23_98:
	add.s32 	%r692, %r662, 480;
	setp.ge.s32 	%p65, %r692, %r130;
	@%p65 bra 	$L__BB23_100;
	st.global.u32 	[%rd15+1920], %r2150;
$L__BB23_100:
	add.s32 	%r694, %r662, 512;
	setp.ge.s32 	%p66, %r694, %r130;
	@%p66 bra 	$L__BB23_102;
	st.global.u32 	[%rd15+2048], %r2149;
$L__BB23_102:
	ld.param.u32 	%r2083, [_ZN3cub18CUB_300001_SM_10006detail10radix_sort29DeviceRadixSortOnesweepKernelINS1_5radix10policy_hubIiiyE10Policy1000ELNS0_9SortOrderE0EiiyiiNS1_21identity_decomposer_tEEEvPT5_SB_PT3_PKSC_PT1_PKSG_PT2_PKSK_T4_iiT6__param_8];
	setp.gt.s32 	%p67, %r4, %r2083;
	@%p67 bra 	$L__BB23_104;
	ld.global.u32 	%r2211, [%rd8];
	ld.global.u32 	%r2210, [%rd8+128];
	ld.global.u32 	%r2209, [%rd8+256];
	ld.global.u32 	%r2208, [%rd8+384];
	ld.global.u32 	%r2207, [%rd8+512];
	ld.global.u32 	%r2206, [%rd8+640];
	ld.global.u32 	%r2205, [%rd8+768];
	ld.global.u32 	%r2204, [%rd8+896];
	ld.global.u32 	%r2203, [%rd8+1024];
	ld.global.u32 	%r2202, [%rd8+1152];
	ld.global.u32 	%r2201, [%rd8+1280];
	ld.global.u32 	%r2200, [%rd8+1408];
	ld.global.u32 	%r2199, [%rd8+1536];
	ld.global.u32 	%r2198, [%rd8+1664];
	ld.global.u32 	%r2197, [%rd8+1792];
	ld.global.u32 	%r2196, [%rd8+1920];
	ld.global.u32 	%r2195, [%rd8+2048];
	bra.uni 	$L__BB23_138;
$L__BB23_104:
	ld.param.u32 	%r2084, [_ZN3cub18CUB_300001_SM_10006detail10radix_sort29DeviceRadixSortOnesweepKernelINS1_5radix10policy_hubIiiyE10Policy1000ELNS0_9SortOrderE0EiiyiiNS1_21identity_decomposer_tEEEvPT5_SB_PT3_PKSC_PT1_PKSG_PT2_PKSK_T4_iiT6__param_8];
	cvt.u32.u64 	%r696, %rd7;
	sub.s32 	%r148, %r2084, %r649;
	setp.ge.s32 	%p68, %r696, %r148;
	@%p68 bra 	$L__BB23_106;
	ld.global.u32 	%r2211, [%rd8];
$L__BB23_106:
	add.s32 	%r700, %r696, 32;
	setp.ge.s32 	%p69, %r700, %r148;
	@%p69 bra 	$L__BB23_108;
	ld.global.u32 	%r2210, [%rd8+128];
$L__BB23_108:
	add.s32 	%r703, %r696, 64;
	setp.ge.s32 	%p70, %r703, %r148;
	@%p70 bra 	$L__BB23_110;
	ld.global.u32 	%r2209, [%rd8+256];
$L__BB23_110:
	add.s32 	%r706, %r696, 96;
	setp.ge.s32 	%p71, %r706, %r148;
	@%p71 bra 	$L__BB23_112;
	ld.global.u32 	%r2208, [%rd8+384];
$L__BB23_112:
	add.s32 	%r709, %r696, 128;
	setp.ge.s32 	%p72, %r709, %r148;
	@%p72 bra 	$L__BB23_114;
	ld.global.u32 	%r2207, [%rd8+512];
$L__BB23_114:
	add.s32 	%r712, %r696, 160;
	setp.ge.s32 	%p73, %r712, %r148;
	@%p73 bra 	$L__BB23_116;
	ld.global.u32 	%r2206, [%rd8+640];
$L__BB23_116:
	add.s32 	%r715, %r696, 192;
	setp.ge.s32 	%p74, %r715, %r148;
	@%p74 bra 	$L__BB23_118;
	ld.global.u32 	%r2205, [%rd8+768];
$L__BB23_118:
	add.s32 	%r718, %r696, 224;
	setp.ge.s32 	%p75, %r718, %r148;
	@%p75 bra 	$L__BB23_120;
	ld.global.u32 	%r2204, [%rd8+896];
$L__BB23_120:
	add.s32 	%r721, %r696, 256;
	setp.ge.s32 	%p76, %r721, %r148;
	@%p76 bra 	$L__BB23_122;
	ld.global.u32 	%r2203, [%rd8+1024];
$L__BB23_122:
	add.s32 	%r724, %r696, 288;
	setp.ge.s32 	%p77, %r724, %r148;
	@%p77 bra 	$L__BB23_124;
	ld.global.u32 	%r2202, [%rd8+1152];
$L__BB23_124:
	add.s32 	%r727, %r696, 320;
	setp.ge.s32 	%p78, %r727, %r148;
	@%p78 bra 	$L__BB23_126;
	ld.global.u32 	%r2201, [%rd8+1280];
$L__BB23_126:
	add.s32 	%r730, %r696, 352;
	setp.ge.s32 	%p79, %r730, %r148;
	@%p79 bra 	$L__BB23_128;
	ld.global.u32 	%r2200, [%rd8+1408];
$L__BB23_128:
	add.s32 	%r733, %r696, 384;
	setp.ge.s32 	%p80, %r733, %r148;
	@%p80 bra 	$L__BB23_130;
	ld.global.u32 	%r2199, [%rd8+1536];
$L__BB23_130:
	add.s32 	%r736, %r696, 416;
	setp.ge.s32 	%p81, %r736, %r148;
	@%p81 bra 	$L__BB23_132;
	ld.global.u32 	%r2198, [%rd8+1664];
$L__BB23_132:
	add.s32 	%r739, %r696, 448;
	setp.ge.s32 	%p82, %r739, %r148;
	@%p82 bra 	$L__BB23_134;
	ld.global.u32 	%r2197, [%rd8+1792];
$L__BB23_134:
	add.s32 	%r742, %r696, 480;
	setp.ge.s32 	%p83, %r742, %r148;
	@%p83 bra 	$L__BB23_136;
	ld.global.u32 	%r2196, [%rd8+1920];
$L__BB23_136:
	add.s32 	%r745, %r696, 512;
	setp.ge.s32 	%p84, %r745, %r148;
	@%p84 bra 	$L__BB23_138;
	ld.global.u32 	%r2195, [%rd8+2048];
$L__BB23_138:
	ld.param.u32 	%r2085, [_ZN3cub18CUB_300001_SM_10006detail10radix_sort29DeviceRadixSortOnesweepKernelINS1_5radix10policy_hubIiiyE10Policy1000ELNS0_9SortOrderE0EiiyiiNS1_21identity_decomposer_tEEEvPT5_SB_PT3_PKSC_PT1_PKSG_PT2_PKSK_T4_iiT6__param_8];
	mad.lo.s32 	%r746, %r3, 6528, 6528;
	setp.gt.s32 	%p85, %r746, %r2085;
	@%p85 bra 	$L__BB23_140;
	ld.param.u64 	%rd439, [_ZN3cub18CUB_300001_SM_10006detail10radix_sort29DeviceRadixSortOnesweepKernelINS1_5radix10policy_hubIiiyE10Policy1000ELNS0_9SortOrderE0EiiyiiNS1_21identity_decomposer_tEEEvPT5_SB_PT3_PKSC_PT1_PKSG_PT2_PKSK_T4_iiT6__param_6];
	add.s64 	%rd86, %rd14, %rd7;
	cvta.to.global.u64 	%rd87, %rd439;
	shl.b64 	%rd88, %rd86, 2;
	add.s64 	%rd89, %rd87, %rd88;
	st.global.u32 	[%rd89], %r2211;
	st.global.u32 	[%rd89+128], %r2210;
	st.global.u32 	[%rd89+256], %r2209;
	st.global.u32 	[%rd89+384], %r2208;
	st.global.u32 	[%rd89+512], %r2207;
	st.global.u32 	[%rd89+640], %r2206;
	st.global.u32 	[%rd89+768], %r2205;
	st.global.u32 	[%rd89+896], %r2204;
	st.global.u32 	[%rd89+1024], %r2203;
	st.global.u32 	[%rd89+1152], %r2202;
	st.global.u32 	[%rd89+1280], %r2201;
	st.global.u32 	[%rd89+1408], %r2200;
	st.global.u32 	[%rd89+1536], %r2199;
	st.global.u32 	[%rd89+1664], %r2198;
	st.global.u32 	[%rd89+1792], %r2197;
	st.global.u32 	[%rd89+1920], %r2196;
	st.global.u32 	[%rd89+2048], %r2195;
	bra.uni 	$L__BB23_174;
$L__BB23_140:
	ld.param.u32 	%r2086, [_ZN3cub18CUB_300001_SM_10006detail10radix_sort29DeviceRadixSortOnesweepKernelINS1_5radix10policy_hubIiiyE10Policy1000ELNS0_9SortOrderE0EiiyiiNS1_21identity_decomposer_tEEEvPT5_SB_PT3_PKSC_PT1_PKSG_PT2_PKSK_T4_iiT6__param_8];
	ld.param.u64 	%rd440, [_ZN3cub18CUB_300001_SM_10006detail10radix_sort29DeviceRadixSortOnesweepKernelINS1_5radix10policy_hubIiiyE10Policy1000ELNS0_9SortOrderE0EiiyiiNS1_21identity_decomposer_tEEEvPT5_SB_PT3_PKSC_PT1_PKSG_PT2_PKSK_T4_iiT6__param_6];
	cvt.u32.u64 	%r747, %rd7;
	mad.lo.s32 	%r199, %r3, -6528, %r2086;
	setp.ge.s32 	%p86, %r747, %r199;
	add.s64 	%rd90, %rd14, %rd7;
	cvta.to.global.u64 	%rd91, %rd440;
	shl.b64 	%rd92, %rd90, 2;
	add.s64 	%rd16, %rd91, %rd92;
	@%p86 bra 	$L__BB23_142;
	st.global.u32 	[%rd16], %r2211;
$L__BB23_142:
	add.s32 	%r749, %r747, 32;
	setp.ge.s32 	%p87, %r749, %r199;
	@%p87 bra 	$L__BB23_144;
	st.global.u32 	[%rd16+128], %r2210;
$L__BB23_144:
	add.s32 	%r751, %r747, 64;
	setp.ge.s32 	%p88, %r751, %r199;
	@%p88 bra 	$L__BB23_146;
	st.global.u32 	[%rd16+256], %r2209;
$L__BB23_146:
	add.s32 	%r753, %r747, 96;
	setp.ge.s32 	%p89, %r753, %r199;
	@%p89 bra 	$L__BB23_148;
	st.global.u32 	[%rd16+384], %r2208;
$L__BB23_148:
	add.s32 	%r755, %r747, 128;
	setp.ge.s32 	%p90, %r755, %r199;
	@%p90 bra 	$L__BB23_150;
	st.global.u32 	[%rd16+512], %r2207;
$L__BB23_150:
	add.s32 	%r757, %r747, 160;
	setp.ge.s32 	%p91, %r757, %r199;
	@%p91 bra 	$L__BB23_152;
	st.global.u32 	[%rd16+640], %r2206;
$L__BB23_152:
	add.s32 	%r759, %r747, 192;
	setp.ge.s32 	%p92, %r759, %r199;
	@%p92 bra 	$L__BB23_154;
	st.global.u32 	[%rd16+768], %r2205;
$L__BB23_154:
	add.s32 	%r761, %r747, 224;
	setp.ge.s32 	%p93, %r761, %r199;
	@%p93 bra 	$L__BB23_156;
	st.global.u32 	[%rd16+896], %r2204;
$L__BB23_156:
	add.s32 	%r763, %r747, 256;
	setp.ge.s32 	%p94, %r763, %r199;
	@%p94 bra 	$L__BB23_158;
	st.global.u32 	[%rd16+1024], %r2203;
$L__BB23_158:
	add.s32 	%r765, %r747, 288;
	setp.ge.s32 	%p95, %r765, %r199;
	@%p95 bra 	$L__BB23_160;
	st.global.u32 	[%rd16+1152], %r2202;
$L__BB23_160:
	add.s32 	%r767, %r747, 320;
	setp.ge.s32 	%p96, %r767, %r199;
	@%p96 bra 	$L__BB23_162;
	st.global.u32 	[%rd16+1280], %r2201;
$L__BB23_162:
	add.s32 	%r769, %r747, 352;
	setp.ge.s32 	%p97, %r769, %r199;
	@%p97 bra 	$L__BB23_164;
	st.global.u32 	[%rd16+1408], %r2200;
$L__BB23_164:
	add.s32 	%r771, %r747, 384;
	setp.ge.s32 	%p98, %r771, %r199;
	@%p98 bra 	$L__BB23_166;
	st.global.u32 	[%rd16+1536], %r2199;
$L__BB23_166:
	add.s32 	%r773, %r747, 416;
	setp.ge.s32 	%p99, %r773, %r199;
	@%p99 bra 	$L__BB23_168;
	st.global.u32 	[%rd16+1664], %r2198;
$L__BB23_168:
	add.s32 	%r775, %r747, 448;
	setp.ge.s32 	%p100, %r775, %r199;
	@%p100 bra 	$L__BB23_170;
	st.global.u32 	[%rd16+1792], %r2197;
$L__BB23_170:
	add.s32 	%r777, %r747, 480;
	setp.ge.s32 	%p101, %r777, %r199;
	@%p101 bra 	$L__BB23_172;
	st.global.u32 	[%rd16+1920], %r2196;
$L__BB23_172:
	add.s32 	%r779, %r747, 512;
	setp.ge.s32 	%p102, %r779, %r199;
	@%p102 bra 	$L__BB23_174;
	st.global.u32 	[%rd16+2048], %r2195;
$L__BB23_174:
	// begin inline asm
	exit;
	// end inline asm
	mov.u32 	%r2212, %r2149;
	mov.u32 	%r2213, %r2150;
	mov.u32 	%r2214, %r2151;
	mov.u32 	%r2215, %r2152;
	mov.u32 	%r2216, %r2153;
	mov.u32 	%r2217, %r2154;
	mov.u32 	%r2218, %r2155;
	mov.u32 	%r2219, %r2156;
	mov.u32 	%r2220, %r2157;
	mov.u32 	%r2221, %r2158;
	mov.u32 	%r2222, %r2159;
	mov.u32 	%r2223, %r2160;
	mov.u32 	%r2224, %r2161;
	mov.u32 	%r2225, %r2162;
	mov.u32 	%r2226, %r2163;
	mov.u32 	%r2227, %r2164;
	mov.u32 	%r2228, %r2165;
$L__BB23_175:
	mul.hi.u32 	%r780, %r1, 357913942;
	add.s32 	%r781, %r780, %r1;
	shl.b32 	%r782, %r781, 2;
	mov.u32 	%r783, _ZZN3cub18CUB_300001_SM_10006detail10radix_sort29DeviceRadixSortOnesweepKernelINS1_5radix10policy_hubIiiyE10Policy1000ELNS0_9SortOrderE0EiiyiiNS1_21identity_decomposer_tEEEvPT5_SB_PT3_PKSC_PT1_PKSG_PT2_PKSK_T4_iiT6_E1s;
	add.s32 	%r784, %r783, %r782;
	add.s32 	%r217, %r784, 13328;
	st.shared.u32 	[%r784+13328], %r2174;
	bar.sync 	0;
	setp.gt.u32 	%p103, %r1, 31;
	@%p103 bra 	$L__BB23_177;
	mad.lo.s32 	%r816, %r1, 52, %r783;
	ld.shared.u32 	%r817, [%r816+13328];
	ld.shared.u32 	%r818, [%r816+13332];
	ld.shared.u32 	%r819, [%r816+13336];
	ld.shared.u32 	%r820, [%r816+13340];
	ld.shared.u32 	%r821, [%r816+13344];
	ld.shared.u32 	%r822, [%r816+13348];
	ld.shared.u32 	%r823, [%r816+13352];
	ld.shared.u32 	%r824, [%r816+13356];
	ld.shared.u32 	%r825, [%r816+13360];
	ld.shared.u32 	%r826, [%r816+13364];
	ld.shared.u32 	%r827, [%r816+13368];
	ld.shared.u32 	%r828, [%r816+13372];
	add.s32 	%r829, %r818, %r817;
	add.s32 	%r830, %r829, %r819;
	add.s32 	%r831, %r830, %r820;
	add.s32 	%r832, %r831, %r821;
	add.s32 	%r833, %r832, %r822;
	add.s32 	%r834, %r833, %r823;
	add.s32 	%r835, %r834, %r824;
	add.s32 	%r836, %r835, %r825;
	add.s32 	%r837, %r836, %r826;
	add.s32 	%r838, %r837, %r827;
	add.s32 	%r789, %r838, %r828;
	mov.b32 	%r787, 1;
	mov.b32 	%r812, 0;
	mov.b32 	%r814, -1;
	// begin inline asm
	{  .reg .s32 r0;  .reg .pred p;  shfl.sync.up.b32 r0|p, %r789, %r787, %r812, %r814;  @p add.s32 r0, r0, %r789;  mov.s32 %r785, r0;}
	// end inline asm
	mov.b32 	%r793, 2;
	// begin inline asm
	{  .reg .s32 r0;  .reg .pred p;  shfl.sync.up.b32 r0|p, %r785, %r793, %r812, %r814;  @p add.s32 r0, r0, %r785;  mov.s32 %r791, r0;}
	// end inline asm
	mov.b32 	%r799, 4;
	// begin inline asm
	{  .reg .s32 r0;  .reg .pred p;  shfl.sync.up.b32 r0|p, %r791, %r799, %r812, %r814;  @p add.s32 r0, r0, %r791;  mov.s32 %r797, r0;}
	// end inline asm
	mov.b32 	%r805, 8;
	// begin inline asm
	{  .reg .s32 r0;  .reg .pred p;  shfl.sync.up.b32 r0|p, %r797, %r805, %r812, %r814;  @p add.s32 r0, r0, %r797;  mov.s32 %r803, r0;}
	// end inline asm
	mov.b32 	%r811, 16;
	// begin inline asm
	{  .reg .s32 r0;  .reg .pred p;  shfl.sync.up.b32 r0|p, %r803, %r811, %r812, %r814;  @p add.s32 r0, r0, %r803;  mov.s32 %r809, r0;}
	// end inline asm
	sub.s32 	%r839, %r809, %r789;
	add.s32 	%r840, %r817, %r839;
	add.s32 	%r841, %r818, %r840;
	add.s32 	%r842, %r819, %r841;
	add.s32 	%r843, %r820, %r842;
	add.s32 	%r844, %r821, %r843;
	add.s32 	%r845, %r822, %r844;
	add.s32 	%r846, %r823, %r845;
	add.s32 	%r847, %r824, %r846;
	add.s32 	%r848, %r825, %r847;
	add.s32 	%r849, %r826, %r848;
	add.s32 	%r850, %r827, %r849;
	st.shared.u32 	[%r816+13328], %r839;
	st.shared.u32 	[%r816+13332], %r840;
	st.shared.u32 	[%r816+13336], %r841;
	st.shared.u32 	[%r816+13340], %r842;
	st.shared.u32 	[%r816+13344], %r843;
	st.shared.u32 	[%r816+13348], %r844;
	st.shared.u32 	[%r816+13352], %r845;
	st.shared.u32 	[%r816+13356], %r846;
	st.shared.u32 	[%r816+13360], %r847;
	st.shared.u32 	[%r816+13364], %r848;
	st.shared.u32 	[%r816+13368], %r849;
	st.shared.u32 	[%r816+13372], %r850;
$L__BB23_177:
	setp.gt.u32 	%p104, %r1, 255;
	bar.sync 	0;
	ld.shared.u32 	%r218, [%r217];
	@%p104 bra 	$L__BB23_179;
	shl.b32 	%r851, %r1, 2;
	add.s32 	%r853, %r783, %r851;
	ld.shared.u32 	%r854, [%r853];
	add.s32 	%r855, %r854, %r218;
	st.shared.u32 	[%r853], %r855;
	ld.shared.u32 	%r856, [%r853+1024];
	add.s32 	%r857, %r856, %r218;
	st.shared.u32 	[%r853+1024], %r857;
	ld.shared.u32 	%r858, [%r853+2048];
	add.s32 	%r859, %r858, %r218;
	st.shared.u32 	[%r853+2048], %r859;
	ld.shared.u32 	%r860, [%r853+3072];
	add.s32 	%r861, %r860, %r218;
	st.shared.u32 	[%r853+3072], %r861;
	ld.shared.u32 	%r862, [%r853+4096];
	add.s32 	%r863, %r862, %r218;
	st.shared.u32 	[%r853+4096], %r863;
	ld.shared.u32 	%r864, [%r853+5120];
	add.s32 	%r865, %r864, %r218;
	st.shared.u32 	[%r853+5120], %r865;
	ld.shared.u32 	%r866, [%r853+6144];
	add.s32 	%r867, %r866, %r218;
	st.shared.u32 	[%r853+6144], %r867;
	ld.shared.u32 	%r868, [%r853+7168];
	add.s32 	%r869, %r868, %r218;
	st.shared.u32 	[%r853+7168], %r869;
	ld.shared.u32 	%r870, [%r853+8192];
	add.s32 	%r871, %r870, %r218;
	st.shared.u32 	[%r853+8192], %r871;
	ld.shared.u32 	%r872, [%r853+9216];
	add.s32 	%r873, %r872, %r218;
	st.shared.u32 	[%r853+9216], %r873;
	ld.shared.u32 	%r874, [%r853+10240];
	add.s32 	%r875, %r874, %r218;
	st.shared.u32 	[%r853+10240], %r875;
	ld.shared.u32 	%r876, [%r853+11264];
	add.s32 	%r877, %r876, %r218;
	st.shared.u32 	[%r853+11264], %r877;
$L__BB23_179:
	ld.param.u32 	%r2132, [_ZN3cub18CUB_300001_SM_10006detail10radix_sort29DeviceRadixSortOnesweepKernelINS1_5radix10policy_hubIiiyE10Policy1000ELNS0_9SortOrderE0EiiyiiNS1_21identity_decomposer_tEEEvPT5_SB_PT3_PKSC_PT1_PKSG_PT2_PKSK_T4_iiT6__param_10];
	ld.param.u32 	%r2095, [_ZN3cub18CUB_300001_SM_10006detail10radix_sort29DeviceRadixSortOnesweepKernelINS1_5radix10policy_hubIiiyE10Policy1000ELNS0_9SortOrderE0EiiyiiNS1_21identity_decomposer_tEEEvPT5_SB_PT3_PKSC_PT1_PKSG_PT2_PKSK_T4_iiT6__param_9];
	shl.b32 	%r904, %r1, 5;
	and.b32  	%r905, %r904, 31744;
	add.s32 	%r219, %r783, %r905;
	bar.sync 	0;
	// begin inline asm
	mov.u32 %r878, %lanemask_le;
	// end inline asm
	shr.u32 	%r907, %r2228, %r2095;
	mov.b32 	%r908, -1;
	shl.b32 	%r909, %r908, %r2132;
	not.b32 	%r221, %r909;
	and.b32  	%r901, %r907, %r221;
	mov.b32 	%r881, 1;
	// begin inline asm
	{
    .reg .pred p;
    and.b32 %r879, %r901, %r881;    setp.ne.u32 p, %r879, 0;
    vote.ballot.sync.b32 %r879, p, 0xffffffff;
    @!p not.b32 %r879, %r879;
}

	// end inline asm
	mov.b32 	%r884, 2;
	// begin inline asm
	{
    .reg .pred p;
    and.b32 %r882, %r901, %r884;    setp.ne.u32 p, %r882, 0;
    vote.ballot.sync.b32 %r882, p, 0xffffffff;
    @!p not.b32 %r882, %r882;
}

	// end inline asm
	and.b32  	%r910, %r882, %r879;
	mov.b32 	%r887, 4;
	// begin inline asm
	{
    .reg .pred p;
    and.b32 %r885, %r901, %r887;    setp.ne.u32 p, %r885, 0;
    vote.ballot.sync.b32 %r885, p, 0xffffffff;
    @!p not.b32 %r885, %r885;
}

	// end inline asm
	and.b32  	%r911, %r885, %r910;
	mov.b32 	%r890, 8;
	// begin inline asm
	{
    .reg .pred p;
    and.b32 %r888, %r901, %r890;    setp.ne.u32 p, %r888, 0;
    vote.ballot.sync.b32 %r888, p, 0xffffffff;
    @!p not.b32 %r888, %r888;
}

	// end inline asm
	and.b32  	%r912, %r888, %r911;
	mov.b32 	%r893, 16;
	// begin inline asm
	{
    .reg .pred p;
    and.b32 %r891, %r901, %r893;    setp.ne.u32 p, %r891, 0;
    vote.ballot.sync.b32 %r891, p, 0xffffffff;
    @!p not.b32 %r891, %r891;
}

	// end inline asm
	and.b32  	%r913, %r891, %r912;
	mov.b32 	%r896, 32;
	// begin inline asm
	{
    .reg .pred p;
    and.b32 %r894, %r901, %r896;    setp.ne.u32 p, %r894, 0;
    vote.ballot.sync.b32 %r894, p, 0xffffffff;
    @!p not.b32 %r894, %r894;
}

	// end inline asm
	and.b32  	%r914, %r894, %r913;
	mov.b32 	%r899, 64;
	// begin inline asm
	{
    .reg .pred p;
    and.b32 %r897, %r901, %r899;    setp.ne.u32 p, %r897, 0;
    vote.ballot.sync.b32 %r897, p, 0xffffffff;
    @!p not.b32 %r897, %r897;
}

	// end inline asm
	and.b32  	%r915, %r897, %r914;
	mov.b32 	%r902, 128;
	// begin inline asm
	{
    .reg .pred p;
    and.b32 %r900, %r901, %r902;    setp.ne.u32 p, %r900, 0;
    vote.ballot.sync.b32 %r900, p, 0xffffffff;
    @!p not.b32 %r900, %r900;
}

	// end inline asm
	and.b32  	%r916, %r900, %r915;
	clz.b32 	%r917, %r916;
	sub.s32 	%r223, 31, %r917;
	and.b32  	%r918, %r878, %r916;
	popc.b32 	%r224, %r918;
	setp.ne.s32 	%p105, %r443, %r223;
	mov.b32 	%r2229, 0;
	@%p105 bra 	$L__BB23_181;
	shl.b32 	%r919, %r901, 2;
	add.s32 	%r920, %r219, %r919;
	atom.shared.add.u32 	%r2229, [%r920], %r224;
$L__BB23_181:
	ld.param.u32 	%r2096, [_ZN3cub18CUB_300001_SM_10006detail10radix_sort29DeviceRadixSortOnesweepKernelINS1_5radix10policy_hubIiiyE10Policy1000ELNS0_9SortOrderE0EiiyiiNS1_21identity_decomposer_tEEEvPT5_SB_PT3_PKSC_PT1_PKSG_PT2_PKSK_T4_iiT6__param_9];
	shfl.sync.idx.b32	%r946|%p106, %r2229, %r223, 31, -1;
	add.s32 	%r227, %r224, %r946;
	shr.u32 	%r947, %r2227, %r2096;
	and.b32  	%r943, %r947, %r221;
	mov.b32 	%r923, 1;
	// begin inline asm
	{
    .reg .pred p;
    and.b32 %r921, %r943, %r923;    setp.ne.u32 p, %r921, 0;
    vote.ballot.sync.b32 %r921, p, 0xffffffff;
    @!p not.b32 %r921, %r921;
}

	// end inline asm
	mov.b32 	%r926, 2;
	// begin inline asm
	{
    .reg .pred p;
    and.b32 %r924, %r943, %r926;    setp.ne.u32 p, %r924, 0;
    vote.ballot.sync.b32 %r924, p, 0xffffffff;
    @!p not.b32 %r924, %r924;
}

	// end inline asm
	and.b32  	%r948, %r924, %r921;
	mov.b32 	%r929, 4;
	// begin inline asm
	{
    .reg .pred p;
    and.b32 %r927, %r943, %r929;    setp.ne.u32 p, %r927, 0;
    vote.ballot.sync.b32 %r927, p, 0xffffffff;
    @!p not.b32 %r927, %r927;
}

	// end inline asm
	and.b32  	%r949, %r927, %r948;
	mov.b32 	%r932, 8;
	// begin inline asm
	{
    .reg .pred p;
    and.b32 %r930, %r943, %r932;    setp.ne.u32 p, %r930, 0;
    vote.ballot.sync.b32 %r930, p, 0xffffffff;
    @!p not.b32 %r930, %r930;
}

	// end inline asm
	and.b32  	%r950, %r930, %r949;
	mov.b32 	%r935, 16;
	// begin inline asm
	{
    .reg .pred p;
    and.b32 %r933, %r943, %r935;    setp.ne.u32 p, %r933, 0;
    vote.ballot.sync.b32 %r933, p, 0xffffffff;
    @!p not.b32 %r933, %r933;
}

	// end inline asm
	and.b32  	%r951, %r933, %r950;
	mov.b32 	%r938, 32;
	// begin inline asm
	{
    .reg .pred p;
    and.b32 %r936, %r943, %r938;    setp.ne.u32 p, %r936, 0;
    vote.ballot.sync.b32 %r936, p, 0xffffffff;
    @!p not.b32 %r936, %r936;
}

	// end inline asm
	and.b32  	%r952, %r936, %r951;
	mov.b32 	%r941, 64;
	// begin inline asm
	{
    .reg .pred p;
    and.b32 %r939, %r943, %r941;    setp.ne.u32 p, %r939, 0;
    vote.ballot.sync.b32 %r939, p, 0xffffffff;
    @!p not.b32 %r939, %r939;
}

	// end inline asm
	and.b32  	%r953, %r939, %r952;
	mov.b32 	%r944, 128;
	// begin inline asm
	{
    .reg .pred p;
    and.b32 %r942, %r943, %r944;    setp.ne.u32 p, %r942, 0;
    vote.ballot.sync.b32 %r942, p, 0xffffffff;
    @!p not.b32 %r942, %r942;
}

	// end inline asm
	and.b32  	%r954, %r942, %r953;
	clz.b32 	%r955, %r954;
	sub.s32 	%r229, 31, %r955;
	and.b32  	%r956, %r878, %r954;
	popc.b32 	%r230, %r956;
	setp.ne.s32 	%p107, %r443, %r229;
	mov.b32 	%r2230, 0;
	@%p107 bra 	$L__BB23_183;
	shl.b32 	%r957, %r943, 2;
	add.s32 	%r958, %r219, %r957;
	atom.shared.add.u32 	%r2230, [%r958], %r230;
$L__BB23_183:
	ld.param.u32 	%r2097, [_ZN3cub18CUB_300001_SM_10006detail10radix_sort29DeviceRadixSortOnesweepKernelINS1_5radix10policy_hubIiiyE10Policy1000ELNS0_9SortOrderE0EiiyiiNS1_21identity_decomposer_tEEEvPT5_SB_PT3_PKSC_PT1_PKSG_PT2_PKSK_T4_iiT6__param_9];
	shfl.sync.idx.b32	%r984|%p108, %r2230, %r229, 31, -1;
	add.s32 	%r233, %r230, %r984;
	shr.u32 	%r985, %r2226, %r2097;
	and.b32  	%r981, %r985, %r221;
	mov.b32 	%r961, 1;
	// begin inline asm
	{
    .reg .pred p;
    and.b32 %r959, %r981, %r961;    setp.ne.u32 p, %r959, 0;
    vote.ballot.sync.b32 %r959, p, 0xffffffff;
    @!p not.b32 %r959, %r959;
}

	// end inline asm
	mov.b32 	%r964, 2;
	// begin inline asm
	{
    .reg .pred p;
    and.b32 %r962, %r981, %r964;    setp.ne.u32 p, %r962, 0;
    vote.ballot.sync.b32 %r962, p, 0xffffffff;
    @!p not.b32 %r962, %r962;
}

	// end inline asm
	and.b32  	%r986, %r962, %r959;
	mov.b32 	%r967, 4;
	// begin inline asm
	{
    .reg .pred p;
    and.b32 %r965, %r981, %r967;    setp.ne.u32 p, %r965, 0;
    vote.ballot.sync.b32 %r965, p, 0xffffffff;
    @!p not.b32 %r965, %r965;
}

	// end inline asm
	and.b32  	%r987, %r965, %r986;
	mov.b32 	%r970, 8;
	// begin inline asm
	{
    .reg .pred p;
    and.b32 %r968, %r981, %r970;    setp.ne.u32 p, %r968, 0;
    vote.ballot.sync.b32 %r968, p, 0xffffffff;
    @!p not.b32 %r968, %r968;
}

	// end inline asm
	and.b32  	%r988, %r968, %r987;
	mov.b32 	%r973, 16;
	// begin inline asm
	{
    .reg .pred p;
    and.b32 %r971, %r981, %r973;    setp.ne.u32 p, %r971, 0;
    vote.ballot.sync.b32 %r971, p, 0xffffffff;
    @!p not.b32 %r971, %r971;
}

	// end inline asm
	and.b32  	%r989, %r971, %r988;
	mov.b32 	%r976, 32;
	// begin inline asm
	{
    .reg .pred p;
    and.b32 %r974, %r981, %r976;    setp.ne.u32 p, %r974, 0;
    vote.ballot.sync.b32 %r974, p, 0xffffffff;
    @!p not.b32 %r974, %r974;
}

	// end inline asm
	and.b32  	%r990, %r974, %r989;
	mov.b32 	%r979, 64;
	// begin inline asm
	{
    .reg .pred p;
    and.b32 %r977, %r981, %r979;    setp.ne.u32 p, %r977, 0;
    vote.ballot.sync.b32 %r977, p, 0xffffffff;
    @!p not.b32 %r977, %r977;
}

	// end inline asm
	and.b32  	%r991, %r977, %r990;
	mov.b32 	%r982, 128;
	// begin inline asm
	{
    .reg .pred p;
    and.b32 %r980, %r981, %r982;    setp.ne.u32 p, %r980, 0;
    vote.ballot.sync.b32 %r980, p, 0xffffffff;
    @!p not.b32 %r980, %r980;
}

	// end inline asm
	and.b32  	%r992, %r980, %r991;
	clz.b32 	%r993, %r992;
	sub.s32 	%r235, 31, %r993;
	and.b32  	%r994, %r878, %r992;
	popc.b32 	%r236, %r994;
	setp.ne.s32 	%p109, %r443, %r235;
	mov.b32 	%r2231, 0;
	@%p109 bra 	$L__BB23_185;
	shl.b32 	%r995, %r981, 2;
	add.s32 	%r996, %r219, %r995;
	atom.shared.add.u32 	%r2231, [%r996], %r236;
$L__BB23_185:
	ld.param.u32 	%r2098, [_ZN3cub18CUB_300001_SM_10006detail10radix_sort29DeviceRadixSortOnesweepKernelINS1_5radix10policy_hubIiiyE10Policy1000ELNS0_9SortOrderE0EiiyiiNS1_21identity_decomposer_tEEEvPT5_SB_PT3_PKSC_PT1_PKSG_PT2_PKSK_T4_iiT6__param_9];
	shfl.sync.idx.b32	%r1022|%p110, %r2231, %r235, 31, -1;
	add.s32 	%r239, %r236, %r1022;
	shr.u32 	%r1023, %r2225, %r2098;
	and.b32  	%r1019, %r1023, %r221;
	mov.b32 	%r999, 1;
	// begin inline asm
	{
    .reg .pred p;
    and.b32 %r997, %r1019, %r999;    setp.ne.u32 p, %r997, 0;
    vote.ballot.sync.b32 %r997, p, 0xffffffff;
    @!p not.b32 %r997, %r997;
}

	// end inline asm
	mov.b32 	%r1002, 2;
	// begin inline asm
	{
    .reg .pred p;
    and.b32 %r1000, %r1019, %r1002;    setp.ne.u32 p, %r1000, 0;
    vote.ballot.sync.b32 %r1000, p, 0xffffffff;
    @!p not.b32 %r1000, %r1000;
}

	// end inline asm
	and.b32  	%r1024, %r1000, %r997;
	mov.b32 	%r1005, 4;
	// begin inline asm
	{
    .reg .pred p;
    and.b32 %r1003, %r1019, %r1005;    setp.ne.u32 p, %r1003, 0;
    vote.ballot.sync.b32 %r1003, p, 0xffffffff;
    @!p not.b32 %r1003, %r1003;
}

	// end inline asm
	and.b32  	%r1025, %r1003, %r1024;
	mov.b32 	%r1008, 8;
	// begin inline asm
	{
    .reg .pred p;
    and.b32 %r1006, %r1019, %r1008;    setp.ne.u32 p, %r1006, 0;
    vote.ballot.sync.b32 %r1006, p, 0xffffffff;
    @!p not.b32 %r1006, %r1006;
}

	// end inline asm
	and.b32  	%r1026, %r1006, %r1025;
	mov.b32 	%r1011, 16;
	// begin inline asm
	{
    .reg .pred p;
    and.b32 %r1009, %r1019, %r1011;    setp.ne.u32 p, %r1009, 0;
    vote.ballot.sync.b32 %r1009, p, 0xffffffff;
    @!p not.b32 %r1009, %r1009;
}

	// end inline asm
	and.b32  	%r1027, %r1009, %r1026;
	mov.b32 	%r1014, 32;
	// begin inline asm
	{
    .reg .pred p;
    and.b32 %r1012, %r1019, %r1014;    setp.ne.u32 p, %r1012, 0;
    vote.ballot.sync.b32 %r1012, p, 0xffffffff;
    @!p not.b32 %r1012, %r1012;
}

	// end inline asm
	and.b32  	%r1028, %r1012, %r1027;
	mov.b32 	%r1017, 64;
	// begin inline asm
	{
    .reg .pred p;
    and.b32 %r1015, %r1019, %r1017;    setp.ne.u32 p, %r1015, 0;
    vote.ballot.sync.b32 %r1015, p, 0xffffffff;
    @!p not.b32 %r1015, %r1015;
}

	// end inline asm
	and.b32  	%r1029, %r1015, %r1028;
	mov.b32 	%r1020, 128;
	// begin inline asm
	{
    .reg .pred p;
    and.b32 %r1018, %r1019, %r1020;    setp.ne.u32 p, %r1018, 0;
    vote.ballot.sync.b32 %r1018, p, 0xffffffff;
    @!p not.b32 %r1018, %r1018;
}

	// end inline asm
	and.b32  	%r1030, %r1018, %r1029;
	clz.b32 	%r1031, %r1030;
	sub.s32 	%r241, 31, %r1031;
	and.b32  	%r1032, %r878, %r1030;
	popc.b32 	%r242, %r1032;
	setp.ne.s32 	%p111, %r443, %r241;
	mov.b32 	%r2232, 0;
	@%p111 bra 	$L__BB23_187;
	shl.b32 	%r1033, %r1019, 2;
	add.s32 	%r1034, %r219, %r1033;
	atom.shared.add.u32 	%r2232, [%r1034], %r242;
$L__BB23_187:
	ld.param.u32 	%r2099, [_ZN3cub18CUB_300001_SM_10006detail10radix_sort29DeviceRadixSortOnesweepKernelINS1_5radix10policy_hubIiiyE10Policy1000ELNS0_9SortOrderE0EiiyiiNS1_21identity_decomposer_tEEEvPT5_SB_PT3_PKSC_PT1_PKSG_PT2_PKSK_T4_iiT6__param_9];
	shfl.sync.idx.b32	%r1060|%p112, %r2232, %r241, 31, -1;
	add.s32 	%r245, %r242, %r1060;
	shr.u32 	%r1061, %r2224, %r2099;
	and.b32  	%r1057, %r1061, %r221;
	mov.b32 	%r1037, 1;
	// begin inline asm
	{
    .reg .pred p;
    and.b32 %r1035, %r1057, %r1037;    setp.ne.u32 p, %r1035, 0;
    vote.ballot.sync.b32 %r1035, p, 0xffffffff;
    @!p not.b32 %r1035, %r1035;
}

	// end inline asm
	mov.b32 	%r1040, 2;
	// begin inline asm
	{
    .reg .pred p;
    and.b32 %r1038, %r1057, %r1040;    setp.ne.u32 p, %r1038, 0;
    vote.ballot.sync.b32 %r1038, p, 0xffffffff;
    @!p not.b32 %r1038, %r1038;
}

	// end inline asm
	and.b32  	%r1062, %r1038, %r1035;
	mov.b32 	%r1043, 4;
	// begin inline asm
	{
    .reg .pred p;
    and.b32 %r1041, %r1057, %r1043;    setp.ne.u32 p, %r1041, 0;
    vote.ballot.sync.b32 %r1041, p, 0xffffffff;
    @!p not.b32 %r1041, %r1041;
}

	// end inline asm
	and.b32  	%r1063, %r1041, %r1062;
	mov.b32 	%r1046, 8;
	// begin inline asm
	{
    .reg .pred p;
    and.b32 %r1044, %r1057, %r1046;    setp.ne.u32 p, %r1044, 0;
    vote.ballot.sync.b32 %r1044, p, 0xffffffff;
    @!p not.b32 %r1044, %r1044;
}

	// end inline asm
	and.b32  	%r1064, %r1044, %r1063;
	mov.b32 	%r1049, 16;
	// begin inline asm
	{
    .reg .pred p;
    and.b32 %r1047, %r1057, %r1049;    setp.ne.u32 p, %r1047, 0;
    vote.ballot.sync.b32 %r1047, p, 0xffffffff;
    @!p not.b32 %r1047, %r1047;
}

	// end inline asm
	and.b32  	%r1065, %r1047, %r1064;
	mov.b32 	%r1052, 32;
	// begin inline asm
	{
    .reg .pred p;
    and.b32 %r1050, %r1057, %r1052;    setp.ne.u32 p, %r1050, 0;
    vote.ballot.sync.b32 %r1050, p, 0xffffffff;
    @!p not.b32 %r1050, %r1050;
}

	// end inline asm
	and.b32  	%r1066, %r1050, %r1065;
	mov.b32 	%r1055, 64;
	// begin inline asm
	{
    .reg .pred p;
    and.b32 %r1053, %r1057, %r1055;    setp.ne.u32 p, %r1053, 0;
    vote.ballot.sync.b32 %r1053, p, 0xffffffff;
    @!p not.b32 %r1053, %r1053;
}

	// end inline asm
	and.b32  	%r1067, %r1053, %r1066;
	mov.b32 	%r1058, 128;
	// begin inline asm
	{
    .reg .pred p;
    and.b32 %r1056, %r1057, %r1058;    setp.ne.u32 p, %r1056, 0;
    vote.ballot.sync.b32 %r1056, p, 0xffffffff;
    @!p not.b32 %r1056, %r1056;
}

	// end inline asm
	and.b32  	%r1068, %r1056, %r1067;
	clz.b32 	%r1069, %r1068;
	sub.s32 	%r247, 31, %r1069;
	and.b32  	%r1070, %r878, %r1068;
	popc.b32 	%r248, %r1070;
	setp.ne.s32 	%p113, %r443, %r247;
	mov.b32 	%r2233, 0;
	@%p113 bra 	$L__BB23_189;
	shl.b32 	%r1071, %r1057, 2;
	add.s32 	%r1072, %r219, %r1071;
	atom.shared.add.u32 	%r2233, [%r1072], %r248;
$L__BB23_189:
	ld.param.u32 	%r2100, [_ZN3cub18CUB_300001_SM_10006detail10radix_sort29DeviceRadixSortOnesweepKernelINS1_5radix10policy_hubIiiyE10Policy1000ELNS0_9SortOrderE0EiiyiiNS1_21identity_decomposer_tEEEvPT5_SB_PT3_PKSC_PT1_PKSG_PT2_PKSK_T4_iiT6__param_9];
	shfl.sync.idx.b32	%r1098|%p114, %r2233, %r247, 31, -1;
	add.s32 	%r251, %r248, %r1098;
	shr.u32 	%r1099, %r2223, %r2100;
	and.b32  	%r1095, %r1099, %r221;
	mov.b32 	%r1075, 1;
	// begin inline asm
	{
    .reg .pred p;
    and.b32 %r1073, %r1095, %r1075;    setp.ne.u32 p, %r1073, 0;
    vote.ballot.sync.b32 %r1073, p, 0xffffffff;
    @!p not.b32 %r1073, %r1073;
}

	// end inline asm
	mov.b32 	%r1078, 2;
	// begin inline asm
	{
    .reg .pred p;
    and.b32 %r1076, %r1095, %r1078;    setp.ne.u32 p, %r1076, 0;
    vote.ballot.sync.b32 %r1076, p, 0xffffffff;
    @!p not.b32 %r1076, %r1076;
}

	// end inline asm
	and.b32  	%r1100, %r1076, %r1073;
	mov.b32 	%r1081, 4;
	// begin inline asm
	{
    .reg .pred p;
    and.b32 %r1079, %r1095, %r1081;    setp.ne.u32 p, %r1079, 0;
    vote.ballot.sync.b32 %r1079, p, 0xffffffff;
    @!p not.b32 %r1079, %r1079;
}

	// end inline asm
	and.b32  	%r1101, %r1079, %r1100;
	mov.b32 	%r1084, 8;
	// begin inline asm
	{
    .reg .pred p;
    and.b32 %r1082, %r1095, %r1084;    setp.ne.u32 p, %r1082, 0;
    vote.ballot.sync.b32 %r1082, p, 0xffffffff;
    @!p not.b32 %r1082, %r1082;
}

	// end inline asm
	and.b32  	%r1102, %r1082, %r1101;
	mov.b32 	%r1087, 16;
	// begin inline asm
	{
    .reg .pred p;
    and.b32 %r1085, %r1095, %r1087;    setp.ne.u32 p, %r1085, 0;
    vote.ballot.sync.b32 %r1085, p, 0xffffffff;
    @!p not.b32 %r1085, %r1085;
}

	// end inline asm
	and.b32  	%r1103, %r1085, %r1102;
	mov.b32 	%r1090, 32;
	// begin inline asm
	{
    .reg .pred p;
    and.b32 %r1088, %r1095, %r1090;    setp.ne.u32 p, %r1088, 0;
    vote.ballot.sync.b32 %r1088, p, 0xffffffff;
    @!p not.b32 %r1088, %r1088;
}

	// end inline asm
	and.b32  	%r1104, %r1088, %r1103;
	mov.b32 	%r1093, 64;
	// begin inline asm
	{
    .reg .pred p;
    and.b32 %r1091, %r1095, %r1093;    setp.ne.u32 p, %r1091, 0;
    vote.ballot.sync.b32 %r1091, p, 0xffffffff;
    @!p not.b32 %r1091, %r1091;
}

	// end inline asm
	and.b32  	%r1105, %r1091, %r1104;
	mov.b32 	%r1096, 128;
	// begin inline asm
	{
    .reg .pred p;
    and.b32 %r1094, %r1095, %r1096;    setp.ne.u32 p, %r1094, 0;
    vote.ballot.sync.b32 %r1094, p, 0xffffffff;
    @!p not.b32 %r1094, %r1094;
}

	// end inline asm
	and.b32  	%r1106, %r1094, %r1105;
	clz.b32 	%r1107, %r1106;
	sub.s32 	%r253, 31, %r1107;
	and.b32  	%r1108, %r878, %r1106;
	popc.b32 	%r254, %r1108;
	setp.ne.s32 	%p115, %r443, %r253;
	mov.b32 	%r2234, 0;
	@%p115 bra 	$L__BB23_191;
	shl.b32 	%r1109, %r1095, 2;
	add.s32 	%r1110, %r219, %r1109;
	atom.shared.add.u32 	%r2234, [%r1110], %r254;
$L__BB23_191:
	ld.param.u32 	%r2101, [_ZN3cub18CUB_300001_SM_10006detail10radix_sort29DeviceRadixSortOnesweepKernelINS1_5radix10policy_hubIiiyE10Policy1000ELNS0_9SortOrderE0EiiyiiNS1_21identity_decomposer_tEEEvPT5_SB_PT3_PKSC_PT1_PKSG_PT2_PKSK_T4_iiT6__param_9];
	shfl.sync.idx.b32	%r1136|%p116, %r2234, %r253, 31, -1;
	add.s32 	%r257, %r254, %r1136;
	shr.u32 	%r1137, %r2222, %r2101;
	and.b32  	%r1133, %r1137, %r221;
	mov.b32 	%r1113, 1;
	// begin inline asm
	{
    .reg .pred p;
    and.b32 %r1111, %r1133, %r1113;    setp.ne.u32 p, %r1111, 0;
    vote.ballot.sync.b32 %r1111, p, 0xffffffff;
    @!p not.b32 %r1111, %r1111;
}

	// end inline asm
	mov.b32 	%r1116, 2;
	// begin inline asm
	{
    .reg .pred p;
    and.b32 %r1114, %r1133, %r1116;    setp.ne.u32 p, %r1114, 0;
    vote.ballot.sync.b32 %r1114, p, 0xffffffff;
    @!p not.b32 %r1114, %r1114;
}

	// end inline asm
	and.b32  	%r1138, %r1114, %r1111;
	mov.b32 	%r1119, 4;
	// begin inline asm
	{
    .reg .pred p;
    and.b32 %r1117, %r1133, %r1119;    setp.ne.u32 p, %r1117, 0;
    vote.ballot.sync.b32 %r1117, p, 0xffffffff;
    @!p not.b32 %r1117, %r1117;
}

	// end inline asm
	and.b32  	%r1139, %r1117, %r1138;
	mov.b32 	%r1122, 8;
	// begin inline asm
	{
    .reg .pred p;
    and.b32 %r1120, %r1133, %r1122;    setp.ne.u32 p, %r1120, 0;
    vote.ballot.sync.b32 %r1120, p, 0xffffffff;
    @!p not.b32 %r1120, %r1120;
}

	// end inline asm
	and.b32  	%r1140, %r1120, %r1139;
	mov.b32 	%r1125, 16;
	// begin inline asm
	{
    .reg .pred p;
    and.b32 %r1123, %r1133, %r1125;    setp.ne.u32 p, %r1123, 0;
    vote.ballot.sync.b32 %r1123, p, 0xffffffff;
    @!p not.b32 %r1123, %r1123;
}

	// end inline asm
	and.b32  	%r1141, %r1123, %r1140;
	mov.b32 	%r1128, 32;
	// begin inline asm
	{
    .reg .pred p;
    and.b32 %r1126, %r1133, %r1128;    setp.ne.u32 p, %r1126, 0;
    vote.ballot.sync.b32 %r1126, p, 0xffffffff;
    @!p not.b32 %r1126, %r1126;
}

	// end inline asm
	and.b32  	%r1142, %r1126, %r1141;
	mov.b32 	%r1131, 64;
	// begin inline asm
	{
    .reg .pred p;
    and.b32 %r1129, %r1133, %r1131;    setp.ne.u32 p, %r1129, 0;
    vote.ballot.sync.b32 %r1129, p, 0xffffffff;
    @!p not.b32 %r1129, %r1129;
}

	// end inline asm
	and.b32  	%r1143, %r1129, %r1142;
	mov.b32 	%r1134, 128;
	// begin inline asm
	{
    .reg .pred p;
    and.b32 %r1132, %r1133, %r1134;    setp.ne.u32 p, %r1132, 0;
    vote.ballot.sync.b32 %r1132, p, 0xffffffff;
    @!p not.b32 %r1132, %r1132;
}

	// end inline asm
	and.b32  	%r1144, %r1132, %r1143;
	clz.b32 	%r1145, %r1144;
	sub.s32 	%r259, 31, %r1145;
	and.b32  	%r1146, %r878, %r1144;
	popc.b32 	%r260, %r1146;
	setp.ne.s32 	%p117, %r443, %r259;
	mov.b32 	%r2235, 0;
	@%p117 bra 	$L__BB23_193;
	shl.b32 	%r1147, %r1133, 2;
	add.s32 	%r1148, %r219, %r1147;
	atom.shared.add.u32 	%r2235, [%r1148], %r260;
$L__BB23_193:
	ld.param.u32 	%r2102, [_ZN3cub18CUB_300001_SM_10006detail10radix_sort29DeviceRadixSortOnesweepKernelINS1_5radix10policy_hubIiiyE10Policy1000ELNS0_9SortOrderE0EiiyiiNS1_21identity_decomposer_tEEEvPT5_SB_PT3_PKSC_PT1_PKSG_PT2_PKSK_T4_iiT6__param_9];
	shfl.sync.idx.b32	%r1174|%p118, %r2235, %r259, 31, -1;
	add.s32 	%r263, %r260, %r1174;
	shr.u32 	%r1175, %r2221, %r2102;
	and.b32  	%r1171, %r1175, %r221;
	mov.b32 	%r1151, 1;
	// begin inline asm
	{
    .reg .pred p;
    and.b32 %r1149, %r1171, %r1151;    setp.ne.u32 p, %r1149, 0;
    vote.ballot.sync.b32 %r1149, p, 0xffffffff;
    @!p not.b32 %r1149, %r1149;
}

	// end inline asm
	mov.b32 	%r1154, 2;
	// begin inline asm
	{
    .reg .pred p;
    and.b32 %r1152, %r1171, %r1154;    setp.ne.u32 p, %r1152, 0;
    vote.ballot.sync.b32 %r1152, p, 0xffffffff;
    @!p not.b32 %r1152, %r1152;
}

	// end inline asm
	and.b32  	%r1176, %r1152, %r1149;
	mov.b32 	%r1157, 4;
	// begin inline asm
	{
    .reg .pred p;
    and.b32 %r1155, %r1171, %r1157;    setp.ne.u32 p, %r1155, 0;
    vote.ballot.sync.b32 %r1155, p, 0xffffffff;
    @!p not.b32 %r1155, %r1155;
}

	// end inline asm
	and.b32  	%r1177, %r1155, %r1176;
	mov.b32 	%r1160, 8;
	// begin inline asm
	{
    .reg .pred p;
    and.b32 %r1158, %r1171, %r1160;    setp.ne.u32 p, %r1158, 0;
    vote.ballot.sync.b32 %r1158, p, 0xffffffff;
    @!p not.b32 %r1158, %r1158;
}

	// end inline asm
	and.b32  	%r1178, %r1158, %r1177;
	mov.b32 	%r1163, 16;
	// begin inline asm
	{
    .reg .pred p;
    and.b32 %r1161, %r1171, %r1163;    setp.ne.u32 p, %r1161, 0;
    vote.ballot.sync.b32 %r1161, p, 0xffffffff;
    @!p not.b32 %r1161, %r1161;
}

	// end inline asm
	and.b32  	%r1179, %r1161, %r1178;
	mov.b32 	%r1166, 32;
	// begin inline asm
	{
    .reg .pred p;
    and.b32 %r1164, %r1171, %r1166;    setp.ne.u32 p, %r1164, 0;
    vote.ballot.sync.b32 %r1164, p, 0xffffffff;
    @!p not.b32 %r1164, %r1164;
}

	// end inline asm
	and.b32  	%r1180, %r1164, %r1179;
	mov.b32 	%r1169, 64;
	// begin inline asm
	{
    .reg .pred p;
    and.b32 %r1167, %r1171, %r1169;    setp.ne.u32 p, %r1167, 0;
    vote.ballot.sync.b32 %r1167, p, 0xffffffff;
    @!p not.b32 %r1167, %r1167;
}

	// end inline asm
	and.b32  	%r1181, %r1167, %r1180;
	mov.b32 	%r1172, 128;
	// begin inline asm
	{
    .reg .pred p;
    and.b32 %r1170, %r1171, %r1172;    setp.ne.u32 p, %r1170, 0;
    vote.ballot.sync.b32 %r1170, p, 0xffffffff;
    @!p not.b32 %r1170, %r1170;
}

	// end inline asm
	and.b32  	%r1182, %r1170, %r1181;
	clz.b32 	%r1183, %r1182;
	sub.s32 	%r265, 31, %r1183;
	and.b32  	%r1184, %r878, %r1182;
	popc.b32 	%r266, %r1184;
	setp.ne.s32 	%p119, %r443, %r265;
	mov.b32 	%r2236, 0;
	@%p119 bra 	$L__BB23_195;
	shl.b32 	%r1185, %r1171, 2;
	add.s32 	%r1186, %r219, %r1185;
	atom.shared.add.u32 	%r2236, [%r1186], %r266;
$L__BB23_195:
	ld.param.u32 	%r2103, [_ZN3cub18CUB_300001_SM_10006detail10radix_sort29DeviceRadixSortOnesweepKernelINS1_5radix10policy_hubIiiyE10Policy1000ELNS0_9SortOrderE0EiiyiiNS1_21identity_decomposer_tEEEvPT5_SB_PT3_PKSC_PT1_PKSG_PT2_PKSK_T4_iiT6__param_9];
	shfl.sync.idx.b32	%r1212|%p120, %r2236, %r265, 31, -1;
	add.s32 	%r269, %r266, %r1212;
	shr.u32 	%r1213, %r2220, %r2103;
	and.b32  	%r1209, %r1213, %r221;
	mov.b32 	%r1189, 1;
	// begin inline asm
	{
    .reg .pred p;
    and.b32 %r1187, %r1209, %r1189;    setp.ne.u32 p, %r1187, 0;
    vote.ballot.sync.b32 %r1187, p, 0xffffffff;
    @!p not.b32 %r1187, %r1187;
}

	// end inline asm
	mov.b32 	%r1192, 2;
	// begin inline asm
	{
    .reg .pred p;
    and.b32 %r1190, %r1209, %r1192;    setp.ne.u32 p, %r1190, 0;
    vote.ballot.sync.b32 %r1190, p, 0xffffffff;
    @!p not.b32 %r1190, %r1190;
}

	// end inline asm
	and.b32  	%r1214, %r1190, %r1187;
	mov.b32 	%r1195, 4;
	// begin inline asm
	{
    .reg .pred p;
    and.b32 %r1193, %r1209, %r1195;    setp.ne.u32 p, %r1193, 0;
    vote.ballot.sync.b32 %r1193, p, 0xffffffff;
    @!p not.b32 %r1193, %r1193;
}

	// end inline asm
	and.b32  	%r1215, %r1193, %r1214;
	mov.b32 	%r1198, 8;
	// begin inline asm
	{
    .reg .pred p;
    and.b32 %r1196, %r1209, %r1198;    setp.ne.u32 p, %r1196, 0;
    vote.ballot.sync.b32 %r1196, p, 0xffffffff;
    @!p not.b32 %r1196, %r1196;
}

	// end inline asm
	and.b32  	%r1216, %r1196, %r1215;
	mov.b32 	%r1201, 16;
	// begin inline asm
	{
    .reg .pred p;
    and.b32 %r1199, %r1209, %r1201;    setp.ne.u32 p, %r1199, 0;
    vote.ballot.sync.b32 %r1199, p, 0xffffffff;
    @!p not.b32 %r1199, %r1199;
}

	// end inline asm
	and.b32  	%r1217, %r1199, %r1216;
	mov.b32 	%r1204, 32;
	// begin inline asm
	{
    .reg .pred p;
    and.b32 %r1202, %r1209, %r1204;    setp.ne.u32 p, %r1202, 0;
    vote.ballot.sync.b32 %r1202, p, 0xffffffff;
    @!p not.b32 %r1202, %r1202;
}

	// end inline asm
	and.b32  	%r1218, %r1202, %r1217;
	mov.b32 	%r1207, 64;
	// begin inline asm
	{
    .reg .pred p;
    and.b32 %r1205, %r1209, %r1207;    setp.ne.u32 p, %r1205, 0;
    vote.ballot.sync.b32 %r1205, p, 0xffffffff;
    @!p not.b32 %r1205, %r1205;
}

	// end inline asm
	and.b32  	%r1219, %r1205, %r1218;
	mov.b32 	%r1210, 128;
	// begin inline asm
	{
    .reg .pred p;
    and.b32 %r1208, %r1209, %r1210;    setp.ne.u32 p, %r1208, 0;
    vote.ballot.sync.b32 %r1208, p, 0xffffffff;
    @!p not.b32 %r1208, %r1208;
}

	// end inline asm
	and.b32  	%r1220, %r1208, %r1219;
	clz.b32 	%r1221, %r1220;
	sub.s32 	%r271, 31, %r1221;
	and.b32  	%r1222, %r878, %r1220;
	popc.b32 	%r272, %r1222;
	setp.ne.s32 	%p121, %r443, %r271;
	mov.b32 	%r2237, 0;
	@%p121 bra 	$L__BB23_197;
	shl.b32 	%r1223, %r1209, 2;
	add.s32 	%r1224, %r219, %r1223;
	atom.shared.add.u32 	%r2237, [%r1224], %r272;
$L__BB23_197:
	ld.param.u32 	%r2104, [_ZN3cub18CUB_300001_SM_10006detail10radix_sort29DeviceRadixSortOnesweepKernelINS1_5radix10policy_hubIiiyE10Policy1000ELNS0_9SortOrderE0EiiyiiNS1_21identity_decomposer_tEEEvPT5_SB_PT3_PKSC_PT1_PKSG_PT2_PKSK_T4_iiT6__param_9];
	shfl.sync.idx.b32	%r1250|%p122, %r2237, %r271, 31, -1;
	add.s32 	%r275, %r272, %r1250;
	shr.u32 	%r1251, %r2219, %r2104;
	and.b32  	%r1247, %r1251, %r221;
	mov.b32 	%r1227, 1;
	// begin inline asm
	{
    .reg .pred p;
    and.b32 %r1225, %r1247, %r1227;    setp.ne.u32 p, %r1225, 0;
    vote.ballot.sync.b32 %r1225, p, 0xffffffff;
    @!p not.b32 %r1225, %r1225;
}

	// end inline asm
	mov.b32 	%r1230, 2;
	// begin inline asm
	{
    .reg .pred p;
    and.b32 %r1228, %r1247, %r1230;    setp.ne.u32 p, %r1228, 0;
    vote.ballot.sync.b32 %r1228, p, 0xffffffff;
    @!p not.b32 %r1228, %r1228;
}

	// end inline asm
	and.b32  	%r1252, %r1228, %r1225;
	mov.b32 	%r1233, 4;
	// begin inline asm
	{
    .reg .pred p;
    and.b32 %r1231, %r1247, %r1233;    setp.ne.u32 p, %r1231, 0;
    vote.ballot.sync.b32 %r1231, p, 0xffffffff;
    @!p not.b32 %r1231, %r1231;
}

	// end inline asm
	and.b32  	%r1253, %r1231, %r1252;
	mov.b32 	%r1236, 8;
	// begin inline asm
	{
    .reg .pred p;
    and.b32 %r1234, %r1247, %r1236;    setp.ne.u32 p, %r1234, 0;
    vote.ballot.sync.b32 %r1234, p, 0xffffffff;
    @!p not.b32 %r1234, %r1234;
}

	// end inline asm
	and.b32  	%r1254, %r1234, %r1253;
	mov.b32 	%r1239, 16;
	// begin inline asm
	{
    .reg .pred p;
    and.b32 %r1237, %r1247, %r1239;    setp.ne.u32 p, %r1237, 0;
    vote.ballot.sync.b32 %r1237, p, 0xffffffff;
    @!p not.b32 %r1237, %r1237;
}

	// end inline asm
	and.b32  	%r1255, %r1237, %r1254;
	mov.b32 	%r1242, 32;
	// begin inline asm
	{
    .reg .pred p;
    and.b32 %r1240, %r1247, %r1242;    setp.ne.u32 p, %r1240, 0;
    vote.ballot.sync.b32 %r1240, p, 0xffffffff;
    @!p not.b32 %r1240, %r1240;
}

	// end inline asm
	and.b32  	%r1256, %r1240, %r1255;
	mov.b32 	%r1245, 64;
	// begin inline asm
	{
    .reg .pred p;
    and.b32 %r1243, %r1247, %r1245;    setp.ne.u32 p, %r1243, 0;
    vote.ballot.sync.b32 %r1243, p, 0xffffffff;
    @!p not.b32 %r1243, %r1243;
}

	// end inline asm
	and.b32  	%r1257, %r1243, %r1256;
	mov.b32 	%r1248, 128;
	// begin inline asm
	{
    .reg .pred p;
    and.b32 %r1246, %r1247, %r1248;    setp.ne.u32 p, %r1246, 0;
    vote.ballot.sync.b32 %r1246, p, 0xffffffff;
    @!p not.b32 %r1246, %r1246;
}

	// end inline asm
	and.b32  	%r1258, %r1246, %r1257;
	clz.b32 	%r1259, %r1258;
	sub.s32 	%r277, 31, %r1259;
	and.b32  	%r1260, %r878, %r1258;
	popc.b32 	%r278, %r1260;
	setp.ne.s32 	%p123, %r443, %r277;
	mov.b32 	%r2238, 0;
	@%p123 bra 	$L__BB23_199;
	shl.b32 	%r1265, %r1247, 2;
	add.s32 	%r1266, %r219, %r1265;
	atom.shared.add.u32 	%r2238, [%r1266], %r278;
$L__BB23_199:
	ld.param.u32 	%r2105, [_ZN3cub18CUB_300001_SM_10006detail10radix_sort29DeviceRadixSortOnesweepKernelINS1_5radix10policy_hubIiiyE10Policy1000ELNS0_9SortOrderE0EiiyiiNS1_21identity_decomposer_tEEEvPT5_SB_PT3_PKSC_PT1_PKSG_PT2_PKSK_T4_iiT6__param_9];
	shfl.sync.idx.b32	%r1292|%p124, %r2238, %r277, 31, -1;
	add.s32 	%r281, %r278, %r1292;
	shr.u32 	%r1293, %r2218, %r2105;
	and.b32  	%r1289, %r1293, %r221;
	mov.b32 	%r1269, 1;
	// begin inline asm
	{
    .reg .pred p;
    and.b32 %r1267, %r1289, %r1269;    setp.ne.u32 p, %r1267, 0;
    vote.ballot.sync.b32 %r1267, p, 0xffffffff;
    @!p not.b32 %r1267, %r1267;
}

	// end inline asm
	mov.b32 	%r1272, 2;
	// begin inline asm
	{
    .reg .pred p;
    and.b32 %r1270, %r1289, %r1272;    setp.ne.u32 p, %r1270, 0;
    vote.ballot.sync.b32 %r1270, p, 0xffffffff;
    @!p not.b32 %r1270, %r1270;
}

	// end inline asm
	and.b32  	%r1294, %r1270, %r1267;
	mov.b32 	%r1275, 4;
	// begin inline asm
	{
    .reg .pred p;
    and.b32 %r1273, %r1289, %r1275;    setp.ne.u32 p, %r1273, 0;
    vote.ballot.sync.b32 %r1273, p, 0xffffffff;
    @!p not.b32 %r1273, %r1273;
}

	// end inline asm
	and.b32  	%r1295, %r1273, %r1294;
	mov.b32 	%r1278, 8;
	// begin inline asm
	{
    .reg .pred p;
    and.b32 %r1276, %r1289, %r1278;    setp.ne.u32 p, %r1276, 0;
    vote.ballot.sync.b32 %r1276, p, 0xffffffff;
    @!p not.b32 %r1276, %r1276;
}

	// end inline asm
	and.b32  	%r1296, %r1276, %r1295;
	mov.b32 	%r1281, 16;
	// begin inline asm
	{
    .reg .pred p;
    and.b32 %r1279, %r1289, %r1281;    setp.ne.u32 p, %r1279, 0;
    vote.ballot.sync.b32 %r1279, p, 0xffffffff;
    @!p not.b32 %r1279, %r1279;
}

	// end inline asm
	and.b32  	%r1297, %r1279, %r1296;
	mov.b32 	%r1284, 32;
	// begin inline asm
	{
    .reg .pred p;
    and.b32 %r1282, %r1289, %r1284;    setp.ne.u32 p, %r1282, 0;
    vote.ballot.sync.b32 %r1282, p, 0xffffffff;
    @!p not.b32 %r1282, %r1282;
}

	// end inline asm
	and.b32  	%r1298, %r1282, %r1297;
	mov.b32 	%r1287, 64;
	// begin inline asm
	{
    .reg .pred p;
    and.b32 %r1285, %r1289, %r1287;    setp.ne.u32 p, %r1285, 0;
    vote.ballot.sync.b32 %r1285, p, 0xffffffff;
    @!p not.b32 %r1285, %r1285;
}

	// end inline asm
	and.b32  	%r1299, %r1285, %r1298;
	mov.b32 	%r1290, 128;
	// begin inline asm
	{
    .reg .pred p;
    and.b32 %r1288, %r1289, %r1290;    setp.ne.u32 p, %r1288, 0;
    vote.ballot.sync.b32 %r1288, p, 0xffffffff;
    @!p not.b32 %r1288, %r1288;
}

	// end inline asm
	and.b32  	%r1300, %r1288, %r1299;
	clz.b32 	%r1301, %r1300;
	sub.s32 	%r283, 31, %r1301;
	and.b32  	%r1302, %r878, %r1300;
	popc.b32 	%r284, %r1302;
	setp.ne.s32 	%p125, %r443, %r283;
	mov.b32 	%r2239, 0;
	@%p125 bra 	$L__BB23_201;
	shl.b32 	%r1307, %r1289, 2;
	add.s32 	%r1308, %r219, %r1307;
	atom.shared.add.u32 	%r2239, [%r1308], %r284;
$L__BB23_201:
	ld.param.u32 	%r2106, [_ZN3cub18CUB_300001_SM_10006detail10radix_sort29DeviceRadixSortOnesweepKernelINS1_5radix10policy_hubIiiyE10Policy1000ELNS0_9SortOrderE0EiiyiiNS1_21identity_decomposer_tEEEvPT5_SB_PT3_PKSC_PT1_PKSG_PT2_PKSK_T4_iiT6__param_9];
	shfl.sync.idx.b32	%r1334|%p126, %r2239, %r283, 31, -1;
	add.s32 	%r287, %r284, %r1334;
	shr.u32 	%r1335, %r2217, %r2106;
	and.b32  	%r1331, %r1335, %r221;
	mov.b32 	%r1311, 1;
	// begin inline asm
	{
    .reg .pred p;
    and.b32 %r1309, %r1331, %r1311;    setp.ne.u32 p, %r1309, 0;
    vote.ballot.sync.b32 %r1309, p, 0xffffffff;
    @!p not.b32 %r1309, %r1309;
}

	// end inline asm
	mov.b32 	%r1314, 2;
	// begin inline asm
	{
    .reg .pred p;
    and.b32 %r1312, %r1331, %r1314;    setp.ne.u32 p, %r1312, 0;
    vote.ballot.sync.b32 %r1312, p, 0xffffffff;
    @!p not.b32 %r1312, %r1312;
}

	// end inline asm
	and.b32  	%r1336, %r1312, %r1309;
	mov.b32 	%r1317, 4;
	// begin inline asm
	{
    .reg .pred p;
    and.b32 %r1315, %r1331, %r1317;    setp.ne.u32 p, %r1315, 0;
    vote.ballot.sync.b32 %r1315, p, 0xffffffff;
    @!p not.b32 %r1315, %r1315;
}

	// end inline asm
	and.b32  	%r1337, %r1315, %r1336;
	mov.b32 	%r1320, 8;
	// begin inline asm
	{
    .reg .pred p;
    and.b32 %r1318, %r1331, %r1320;    setp.ne.u32 p, %r1318, 0;
    vote.ballot.sync.b32 %r1318, p, 0xffffffff;
    @!p not.b32 %r1318, %r1318;
}

	// end inline asm
	and.b32  	%r1338, %r1318, %r1337;
	mov.b32 	%r1323, 16;
	// begin inline asm
	{
    .reg .pred p;
    and.b32 %r1321, %r1331, %r1323;    setp.ne.u32 p, %r1321, 0;
    vote.ballot.sync.b32 %r1321, p, 0xffffffff;
    @!p not.b32 %r1321, %r1321;
}

	// end inline asm
	and.b32  	%r1339, %r1321, %r1338;
	mov.b32 	%r1326, 32;
	// begin inline asm
	{
    .reg .pred p;
    and.b32 %r1324, %r1331, %r1326;    setp.ne.u32 p, %r1324, 0;
    vote.ballot.sync.b32 %r1324, p, 0xffffffff;
    @!p not.b32 %r1324, %r1324;
}

	// end inline asm
	and.b32  	%r1340, %r1324, %r1339;
	mov.b32 	%r1329, 64;
	// begin inline asm
	{
    .reg .pred p;
    and.b32 %r1327, %r1331, %r1329;    setp.ne.u32 p, %r1327, 0;
    vote.ballot.sync.b32 %r1327, p, 0xffffffff;
    @!p not.b32 %r1327, %r1327;
}

	// end inline asm
	and.b32  	%r1341, %r1327, %r1340;
	mov.b32 	%r1332, 128;
	// begin inline asm
	{
    .reg .pred p;
    and.b32 %r1330, %r1331, %r1332;    setp.ne.u32 p, %r1330, 0;
    vote.ballot.sync.b32 %r1330, p, 0xffffffff;
    @!p not.b32 %r1330, %r1330;
}

	// end inline asm
	and.b32  	%r1342, %r1330, %r1341;
	clz.b32 	%r1343, %r1342;
	sub.s32 	%r289, 31, %r1343;
	and.b32  	%r1344, %r878, %r1342;
	popc.b32 	%r290, %r1344;
	setp.ne.s32 	%p127, %r443, %r289;
	mov.b32 	%r2240, 0;
	@%p127 bra 	$L__BB23_203;
	shl.b32 	%r1349, %r1331, 2;
	add.s32 	%r1350, %r219, %r1349;
	atom.shared.add.u32 	%r2240, [%r1350], %r290;
$L__BB23_203:
	ld.param.u32 	%r2107, [_ZN3cub18CUB_300001_SM_10006detail10radix_sort29DeviceRadixSortOnesweepKernelINS1_5radix10policy_hubIiiyE10Policy1000ELNS0_9SortOrderE0EiiyiiNS1_21identity_decomposer_tEEEvPT5_SB_PT3_PKSC_PT1_PKSG_PT2_PKSK_T4_iiT6__param_9];
	shfl.sync.idx.b32	%r1376|%p128, %r2240, %r289, 31, -1;
	add.s32 	%r293, %r290, %r1376;
	shr.u32 	%r1377, %r2216, %r2107;
	and.b32  	%r1373, %r1377, %r221;
	mov.b32 	%r1353, 1;
	// begin inline asm
	{
    .reg .pred p;
    and.b32 %r1351, %r1373, %r1353;    setp.ne.u32 p, %r1351, 0;
    vote.ballot.sync.b32 %r1351, p, 0xffffffff;
    @!p not.b32 %r1351, %r1351;
}

	// end inline asm
	mov.b32 	%r1356, 2;
	// begin inline asm
	{
    .reg .pred p;
    and.b32 %r1354, %r1373, %r1356;    setp.ne.u32 p, %r1354, 0;
    vote.ballot.sync.b32 %r1354, p, 0xffffffff;
    @!p not.b32 %r1354, %r1354;
}

	// end inline asm
	and.b32  	%r1378, %r1354, %r1351;
	mov.b32 	%r1359, 4;
	// begin inline asm
	{
    .reg .pred p;
    and.b32 %r1357, %r1373, %r1359;    setp.ne.u32 p, %r1357, 0;
    vote.ballot.sync.b32 %r1357, p, 0xffffffff;
    @!p not.b32 %r1357, %r1357;
}

	// end inline asm
	and.b32  	%r1379, %r1357, %r1378;
	mov.b32 	%r1362, 8;
	// begin inline asm
	{
    .reg .pred p;
    and.b32 %r1360, %r1373, %r1362;    setp.ne.u32 p, %r1360, 0;
    vote.ballot.sync.b32 %r1360, p, 0xffffffff;
    @!p not.b32 %r1360, %r1360;
}

	// end inline asm
	and.b32  	%r1380, %r1360, %r1379;
	mov.b32 	%r1365, 16;
	// begin inline asm
	{
    .reg .pred p;
    and.b32 %r1363, %r1373, %r1365;    setp.ne.u32 p, %r1363, 0;
    vote.ballot.sync.b32 %r1363, p, 0xffffffff;
    @!p not.b32 %r1363, %r1363;
}

	// end inline asm
	and.b32  	%r1381, %r1363, %r1380;
	mov.b32 	%r1368, 32;
	// begin inline asm
	{
    .reg .pred p;
    and.b32 %r1366, %r1373, %r1368;    setp.ne.u32 p, %r1366, 0;
    vote.ballot.sync.b32 %r1366, p, 0xffffffff;
    @!p not.b32 %r1366, %r1366;
}

	// end inline asm
	and.b32  	%r1382, %r1366, %r1381;
	mov.b32 	%r1371, 64;
	// begin inline asm
	{
    .reg .pred p;
    and.b32 %r1369, %r1373, %r1371;    setp.ne.u32 p, %r1369, 0;
    vote.ballot.sync.b32 %r1369, p, 0xffffffff;
    @!p not.b32 %r1369, %r1369;
}

	// end inline asm
	and.b32  	%r1383, %r1369, %r1382;
	mov.b32 	%r1374, 128;
	// begin inline asm
	{
    .reg .pred p;
    and.b32 %r1372, %r1373, %r1374;    setp.ne.u32 p, %r1372, 0;
    vote.ballot.sync.b32 %r1372, p, 0xffffffff;
    @!p not.b32 %r1372, %r1372;
}

	// end inline asm
	and.b32  	%r1384, %r1372, %r1383;
	clz.b32 	%r1385, %r1384;
	sub.s32 	%r295, 31, %r1385;
	and.b32  	%r1386, %r878, %r1384;
	popc.b32 	%r296, %r1386;
	setp.ne.s32 	%p129, %r443, %r295;
	mov.b32 	%r2241, 0;
	@%p129 bra 	$L__BB23_205;
	shl.b32 	%r1391, %r1373, 2;
	add.s32 	%r1392, %r219, %r1391;
	atom.shared.add.u32 	%r2241, [%r1392], %r296;
$L__BB23_205:
	ld.param.u32 	%r2108, [_ZN3cub18CUB_300001_SM_10006detail10radix_sort29DeviceRadixSortOnesweepKernelINS1_5radix10policy_hubIiiyE10Policy1000ELNS0_9SortOrderE0EiiyiiNS1_21identity_decomposer_tEEEvPT5_SB_PT3_PKSC_PT1_PKSG_PT2_PKSK_T4_iiT6__param_9];
	shfl.sync.idx.b32	%r1418|%p130, %r2241, %r295, 31, -1;
	add.s32 	%r299, %r296, %r1418;
	shr.u32 	%r1419, %r2215, %r2108;
	and.b32  	%r1415, %r1419, %r221;
	mov.b32 	%r1395, 1;
	// begin inline asm
	{
    .reg .pred p;
    and.b32 %r1393, %r1415, %r1395;    setp.ne.u32 p, %r1393, 0;
    vote.ballot.sync.b32 %r1393, p, 0xffffffff;
    @!p not.b32 %r1393, %r1393;
}

	// end inline asm
	mov.b32 	%r1398, 2;
	// begin inline asm
	{
    .reg .pred p;
    and.b32 %r1396, %r1415, %r1398;    setp.ne.u32 p, %r1396, 0;
    vote.ballot.sync.b32 %r1396, p, 0xffffffff;
    @!p not.b32 %r1396, %r1396;
}

	// end inline asm
	and.b32  	%r1420, %r1396, %r1393;
	mov.b32 	%r1401, 4;
	// begin inline asm
	{
    .reg .pred p;
    and.b32 %r1399, %r1415, %r1401;    setp.ne.u32 p, %r1399, 0;
    vote.ballot.sync.b32 %r1399, p, 0xffffffff;
    @!p not.b32 %r1399, %r1399;
}

	// end inline asm
	and.b32  	%r1421, %r1399, %r1420;
	mov.b32 	%r1404, 8;
	// begin inline asm
	{
    .reg .pred p;
    and.b32 %r1402, %r1415, %r1404;    setp.ne.u32 p, %r1402, 0;
    vote.ballot.sync.b32 %r1402, p, 0xffffffff;
    @!p not.b32 %r1402, %r1402;
}

	// end inline asm
	and.b32  	%r1422, %r1402, %r1421;
	mov.b32 	%r1407, 16;
	// begin inline asm
	{
    .reg .pred p;
    and.b32 %r1405, %r1415, %r1407;    setp.ne.u32 p, %r1405, 0;
    vote.ballot.sync.b32 %r1405, p, 0xffffffff;
    @!p not.b32 %r1405, %r1405;
}

	// end inline asm
	and.b32  	%r1423, %r1405, %r1422;
	mov.b32 	%r1410, 32;
	// begin inline asm
	{
    .reg .pred p;
    and.b32 %r1408, %r1415, %r1410;    setp.ne.u32 p, %r1408, 0;
    vote.ballot.sync.b32 %r1408, p, 0xffffffff;
    @!p not.b32 %r1408, %r1408;
}

	// end inline asm
	and.b32  	%r1424, %r1408, %r1423;
	mov.b32 	%r1413, 64;
	// begin inline asm
	{
    .reg .pred p;
    and.b32 %r1411, %r1415, %r1413;    setp.ne.u32 p, %r1411, 0;
    vote.ballot.sync.b32 %r1411, p, 0xffffffff;
    @!p not.b32 %r1411, %r1411;
}

	// end inline asm
	and.b32  	%r1425, %r1411, %r1424;
	mov.b32 	%r1416, 128;
	// begin inline asm
	{
    .reg .pred p;
    and.b32 %r1414, %r1415, %r1416;    setp.ne.u32 p, %r1414, 0;
    vote.ballot.sync.b32 %r1414, p, 0xffffffff;
    @!p not.b32 %r1414, %r1414;
}

	// end inline asm
	and.b32  	%r1426, %r1414, %r1425;
	clz.b32 	%r1427, %r1426;
	sub.s32 	%r301, 31, %r1427;
	and.b32  	%r1428, %r878, %r1426;
	popc.b32 	%r302, %r1428;
	setp.ne.s32 	%p131, %r443, %r301;
	mov.b32 	%r2242, 0;
	@%p131 bra 	$L__BB23_207;
	shl.b32 	%r1433, %r1415, 2;
	add.s32 	%r1434, %r219, %r1433;
	atom.shared.add.u32 	%r2242, [%r1434], %r302;
$L__BB23_207:
	ld.param.u32 	%r2109, [_ZN3cub18CUB_300001_SM_10006detail10radix_sort29DeviceRadixSortOnesweepKernelINS1_5radix10policy_hubIiiyE10Policy1000ELNS0_9SortOrderE0EiiyiiNS1_21identity_decomposer_tEEEvPT5_SB_PT3_PKSC_PT1_PKSG_PT2_PKSK_T4_iiT6__param_9];
	shfl.sync.idx.b32	%r1460|%p132, %r2242, %r301, 31, -1;
	add.s32 	%r305, %r302, %r1460;
	shr.u32 	%r1461, %r2214, %r2109;
	and.b32  	%r1457, %r1461, %r221;
	mov.b32 	%r1437, 1;
	// begin inline asm
	{
    .reg .pred p;
    and.b32 %r1435, %r1457, %r1437;    setp.ne.u32 p, %r1435, 0;
    vote.ballot.sync.b32 %r1435, p, 0xffffffff;
    @!p not.b32 %r1435, %r1435;
}

	// end inline asm
	mov.b32 	%r1440, 2;
	// begin inline asm
	{
    .reg .pred p;
    and.b32 %r1438, %r1457, %r1440;    setp.ne.u32 p, %r1438, 0;
    vote.ballot.sync.b32 %r1438, p, 0xffffffff;
    @!p not.b32 %r1438, %r1438;
}

	// end inline asm
	and.b32  	%r1462, %r1438, %r1435;
	mov.b32 	%r1443, 4;
	// begin inline asm
	{
    .reg .pred p;
    and.b32 %r1441, %r1457, %r1443;    setp.ne.u32 p, %r1441, 0;
    vote.ballot.sync.b32 %r1441, p, 0xffffffff;
    @!p not.b32 %r1441, %r1441;
}

	// end inline asm
	and.b32  	%r1463, %r1441, %r1462;
	mov.b32 	%r1446, 8;
	// begin inline asm
	{
    .reg .pred p;
    and.b32 %r1444, %r1457, %r1446;    setp.ne.u32 p, %r1444, 0;
    vote.ballot.sync.b32 %r1444, p, 0xffffffff;
    @!p not.b32 %r1444, %r1444;
}

	// end inline asm
	and.b32  	%r1464, %r1444, %r1463;
	mov.b32 	%r1449, 16;
	// begin inline asm
	{
    .reg .pred p;
    and.b32 %r1447, %r1457, %r1449;    setp.ne.u32 p, %r1447, 0;
    vote.ballot.sync.b32 %r1447, p, 0xffffffff;
    @!p not.b32 %r1447, %r1447;
}

	// end inline asm
	and.b32  	%r1465, %r1447, %r1464;
	mov.b32 	%r1452, 32;
	// begin inline asm
	{
    .reg .pred p;
    and.b32 %r1450, %r1457, %r1452;    setp.ne.u32 p, %r1450, 0;
    vote.ballot.sync.b32 %r1450, p, 0xffffffff;
    @!p not.b32 %r1450, %r1450;
}

	// end inline asm
	and.b32  	%r1466, %r1450, %r1465;
	mov.b32 	%r1455, 64;
	// begin inline asm
	{
    .reg .pred p;
    and.b32 %r1453, %r1457, %r1455;    setp.ne.u32 p, %r1453, 0;
    vote.ballot.sync.b32 %r1453, p, 0xffffffff;
    @!p not.b32 %r1453, %r1453;
}

	// end inline asm
	and.b32  	%r1467, %r1453, %r1466;
	mov.b32 	%r1458, 128;
	// begin inline asm
	{
    .reg .pred p;
    and.b32 %r1456, %r1457, %r1458;    setp.ne.u32 p, %r1456, 0;
    vote.ballot.sync.b32 %r1456, p, 0xffffffff;
    @!p not.b32 %r1456, %r1456;
}

	// end inline asm
	and.b32  	%r1468, %r1456, %r1467;
	clz.b32 	%r1469, %r1468;
	sub.s32 	%r307, 31, %r1469;
	and.b32  	%r1470, %r878, %r1468;
	popc.b32 	%r308, %r1470;
	setp.ne.s32 	%p133, %r443, %r307;
	mov.b32 	%r2243, 0;
	@%p133 bra 	$L__BB23_209;
	shl.b32 	%r1475, %r1457, 2;
	add.s32 	%r1476, %r219, %r1475;
	atom.shared.add.u32 	%r2243, [%r1476], %r308;
$L__BB23_209:
	ld.param.u32 	%r2110, [_ZN3cub18CUB_300001_SM_10006detail10radix_sort29DeviceRadixSortOnesweepKernelINS1_5radix10policy_hubIiiyE10Policy1000ELNS0_9SortOrderE0EiiyiiNS1_21identity_decomposer_tEEEvPT5_SB_PT3_PKSC_PT1_PKSG_PT2_PKSK_T4_iiT6__param_9];
	shfl.sync.idx.b32	%r1502|%p134, %r2243, %r307, 31, -1;
	add.s32 	%r311, %r308, %r1502;
	shr.u32 	%r1503, %r2213, %r2110;
	and.b32  	%r1499, %r1503, %r221;
	mov.b32 	%r1479, 1;
	// begin inline asm
	{
    .reg .pred p;
    and.b32 %r1477, %r1499, %r1479;    setp.ne.u32 p, %r1477, 0;
    vote.ballot.sync.b32 %r1477, p, 0xffffffff;
    @!p not.b32 %r1477, %r1477;
}

	// end inline asm
	mov.b32 	%r1482, 2;
	// begin inline asm
	{
    .reg .pred p;
    and.b32 %r1480, %r1499, %r1482;    setp.ne.u32 p, %r1480, 0;
    vote.ballot.sync.b32 %r1480, p, 0xffffffff;
    @!p not.b32 %r1480, %r1480;
}

	// end inline asm
	and.b32  	%r1504, %r1480, %r1477;
	mov.b32 	%r1485, 4;
	// begin inline asm
	{
    .reg .pred p;
    and.b32 %r1483, %r1499, %r1485;    setp.ne.u32 p, %r1483, 0;
    vote.ballot.sync.b32 %r1483, p, 0xffffffff;
    @!p not.b32 %r1483, %r1483;
}

	// end inline asm
	and.b32  	%r1505, %r1483, %r1504;
	mov.b32 	%r1488, 8;
	// begin inline asm
	{
    .reg .pred p;
    and.b32 %r1486, %r1499, %r1488;    setp.ne.u32 p, %r1486, 0;
    vote.ballot.sync.b32 %r1486, p, 0xffffffff;
    @!p not.b32 %r1486, %r1486;
}

	// end inline asm
	and.b32  	%r1506, %r1486, %r1505;
	mov.b32 	%r1491, 16;
	// begin inline asm
	{
    .reg .pred p;
    and.b32 %r1489, %r1499, %r1491;    setp.ne.u32 p, %r1489, 0;
    vote.ballot.sync.b32 %r1489, p, 0xffffffff;
    @!p not.b32 %r1489, %r1489;
}

	// end inline asm
	and.b32  	%r1507, %r1489, %r1506;
	mov.b32 	%r1494, 32;
	// begin inline asm
	{
    .reg .pred p;
    and.b32 %r1492, %r1499, %r1494;    setp.ne.u32 p, %r1492, 0;
    vote.ballot.sync.b32 %r1492, p, 0xffffffff;
    @!p not.b32 %r1492, %r1492;
}

	// end inline asm
	and.b32  	%r1508, %r1492, %r1507;
	mov.b32 	%r1497, 64;
	// begin inline asm
	{
    .reg .pred p;
    and.b32 %r1495, %r1499, %r1497;    setp.ne.u32 p, %r1495, 0;
    vote.ballot.sync.b32 %r1495, p, 0xffffffff;
    @!p not.b32 %r1495, %r1495;
}

	// end inline asm
	and.b32  	%r1509, %r1495, %r1508;
	mov.b32 	%r1500, 128;
	// begin inline asm
	{
    .reg .pred p;
    and.b32 %r1498, %r1499, %r1500;    setp.ne.u32 p, %r1498, 0;
    vote.ballot.sync.b32 %r1498, p, 0xffffffff;
    @!p not.b32 %r1498, %r1498;
}

	// end inline asm
	and.b32  	%r1510, %r1498, %r1509;
	clz.b32 	%r1511, %r1510;
	sub.s32 	%r313, 31, %r1511;
	and.b32  	%r1512, %r878, %r1510;
	popc.b32 	%r314, %r1512;
	setp.ne.s32 	%p135, %r443, %r313;
	mov.b32 	%r2244, 0;
	@%p135 bra 	$L__BB23_211;
	shl.b32 	%r1517, %r1499, 2;
	add.s32 	%r1518, %r219, %r1517;
	atom.shared.add.u32 	%r2244, [%r1518], %r314;
$L__BB23_211:
	ld.param.u32 	%r2111, [_ZN3cub18CUB_300001_SM_10006detail10radix_sort29DeviceRadixSortOnesweepKernelINS1_5radix10policy_hubIiiyE10Policy1000ELNS0_9SortOrderE0EiiyiiNS1_21identity_decomposer_tEEEvPT5_SB_PT3_PKSC_PT1_PKSG_PT2_PKSK_T4_iiT6__param_9];
	shfl.sync.idx.b32	%r1544|%p136, %r2244, %r313, 31, -1;
	add.s32 	%r317, %r314, %r1544;
	shr.u32 	%r1545, %r2212, %r2111;
	and.b32  	%r1541, %r1545, %r221;
	mov.b32 	%r1521, 1;
	// begin inline asm
	{
    .reg .pred p;
    and.b32 %r1519, %r1541, %r1521;    setp.ne.u32 p, %r1519, 0;
    vote.ballot.sync.b32 %r1519, p, 0xffffffff;
    @!p not.b32 %r1519, %r1519;
}

	// end inline asm
	mov.b32 	%r1524, 2;
	// begin inline asm
	{
    .reg .pred p;
    and.b32 %r1522, %r1541, %r1524;    setp.ne.u32 p, %r1522, 0;
    vote.ballot.sync.b32 %r1522, p, 0xffffffff;
    @!p not.b32 %r1522, %r1522;
}

	// end inline asm
	and.b32  	%r1546, %r1522, %r1519;
	mov.b32 	%r1527, 4;
	// begin inline asm
	{
    .reg .pred p;
    and.b32 %r1525, %r1541, %r1527;    setp.ne.u32 p, %r1525, 0;
    vote.ballot.sync.b32 %r1525, p, 0xffffffff;
    @!p not.b32 %r1525, %r1525;
}

	// end inline asm
	and.b32  	%r1547, %r1525, %r1546;
	mov.b32 	%r1530, 8;
	// begin inline asm
	{
    .reg .pred p;
    and.b32 %r1528, %r1541, %r1530;    setp.ne.u32 p, %r1528, 0;
    vote.ballot.sync.b32 %r1528, p, 0xffffffff;
    @!p not.b32 %r1528, %r1528;
}

	// end inline asm
	and.b32  	%r1548, %r1528, %r1547;
	mov.b32 	%r1533, 16;
	// begin inline asm
	{
    .reg .pred p;
    and.b32 %r1531, %r1541, %r1533;    setp.ne.u32 p, %r1531, 0;
    vote.ballot.sync.b32 %r1531, p, 0xffffffff;
    @!p not.b32 %r1531, %r1531;
}

	// end inline asm
	and.b32  	%r1549, %r1531, %r1548;
	mov.b32 	%r1536, 32;
	// begin inline asm
	{
    .reg .pred p;
    and.b32 %r1534, %r1541, %r1536;    setp.ne.u32 p, %r1534, 0;
    vote.ballot.sync.b32 %r1534, p, 0xffffffff;
    @!p not.b32 %r1534, %r1534;
}

	// end inline asm
	and.b32  	%r1550, %r1534, %r1549;
	mov.b32 	%r1539, 64;
	// begin inline asm
	{
    .reg .pred p;
    and.b32 %r1537, %r1541, %r1539;    setp.ne.u32 p, %r1537, 0;
    vote.ballot.sync.b32 %r1537, p, 0xffffffff;
    @!p not.b32 %r1537, %r1537;
}

	// end inline asm
	and.b32  	%r1551, %r1537, %r1550;
	mov.b32 	%r1542, 128;
	// begin inline asm
	{
    .reg .pred p;
    and.b32 %r1540, %r1541, %r1542;    setp.ne.u32 p, %r1540, 0;
    vote.ballot.sync.b32 %r1540, p, 0xffffffff;
    @!p not.b32 %r1540, %r1540;
}

	// end inline asm
	and.b32  	%r1552, %r1540, %r1551;
	clz.b32 	%r1553, %r1552;
	sub.s32 	%r319, 31, %r1553;
	and.b32  	%r1554, %r878, %r1552;
	popc.b32 	%r320, %r1554;
	setp.ne.s32 	%p137, %r443, %r319;
	mov.b32 	%r2245, 0;
	@%p137 bra 	$L__BB23_213;
	shl.b32 	%r1559, %r1541, 2;
	add.s32 	%r1560, %r219, %r1559;
	atom.shared.add.u32 	%r2245, [%r1560], %r320;
$L__BB23_213:
	setp.gt.u32 	%p138, %r1, 255;
	shfl.sync.idx.b32	%r1561|%p139, %r2245, %r319, 31, -1;
	add.s32 	%r1562, %r320, %r1561;
	bar.sync 	0;
	shl.b32 	%r1563, %r227, 2;
	add.s32 	%r323, %r783, %r1563;
	st.shared.u32 	[%r323+-4], %r2228;
	shl.b32 	%r1565, %r233, 2;
	add.s32 	%r324, %r783, %r1565;
	st.shared.u32 	[%r324+-4], %r2227;
	shl.b32 	%r1566, %r239, 2;
	add.s32 	%r325, %r783, %r1566;
	st.shared.u32 	[%r325+-4], %r2226;
	shl.b32 	%r1567, %r245, 2;
	add.s32 	%r326, %r783, %r1567;
	st.shared.u32 	[%r326+-4], %r2225;
	shl.b32 	%r1568, %r251, 2;
	add.s32 	%r327, %r783, %r1568;
	st.shared.u32 	[%r327+-4], %r2224;
	shl.b32 	%r1569, %r257, 2;
	add.s32 	%r328, %r783, %r1569;
	st.shared.u32 	[%r328+-4], %r2223;
	shl.b32 	%r1570, %r263, 2;
	add.s32 	%r329, %r783, %r1570;
	st.shared.u32 	[%r329+-4], %r2222;
	shl.b32 	%r1571, %r269, 2;
	add.s32 	%r330, %r783, %r1571;
	st.shared.u32 	[%r330+-4], %r2221;
	shl.b32 	%r1572, %r275, 2;
	add.s32 	%r331, %r783, %r1572;
	st.shared.u32 	[%r331+-4], %r2220;
	shl.b32 	%r1573, %r281, 2;
	add.s32 	%r332, %r783, %r1573;
	st.shared.u32 	[%r332+-4], %r2219;
	shl.b32 	%r1574, %r287, 2;
	add.s32 	%r333, %r783, %r1574;
	st.shared.u32 	[%r333+-4], %r2218;
	shl.b32 	%r1575, %r293, 2;
	add.s32 	%r334, %r783, %r1575;
	st.shared.u32 	[%r334+-4], %r2217;
	shl.b32 	%r1576, %r299, 2;
	add.s32 	%r335, %r783, %r1576;
	st.shared.u32 	[%r335+-4], %r2216;
	shl.b32 	%r1577, %r305, 2;
	add.s32 	%r336, %r783, %r1577;
	st.shared.u32 	[%r336+-4], %r2215;
	shl.b32 	%r1578, %r311, 2;
	add.s32 	%r337, %r783, %r1578;
	st.shared.u32 	[%r337+-4], %r2214;
	shl.b32 	%r1579, %r317, 2;
	add.s32 	%r338, %r783, %r1579;
	st.shared.u32 	[%r338+-4], %r2213;
	shl.b32 	%r1580, %r1562, 2;
	add.s32 	%r339, %r783, %r1580;
	st.shared.u32 	[%r339+-4], %r2212;
	shl.b32 	%r1581, %r1, 3;
	add.s32 	%r1582, %r783, %r1581;
	add.s32 	%r340, %r1582, 26112;
	@%p138 bra 	$L__BB23_221;
	ld.param.u64 	%rd437, [_ZN3cub18CUB_300001_SM_10006detail10radix_sort29DeviceRadixSortOnesweepKernelINS1_5radix10policy_hubIiiyE10Policy1000ELNS0_9SortOrderE0EiiyiiNS1_21identity_decomposer_tEEEvPT5_SB_PT3_PKSC_PT1_PKSG_PT2_PKSK_T4_iiT6__param_3];
	cvta.to.global.u64 	%rd93, %rd437;
	shl.b64 	%rd94, %rd9, 3;
	add.s64 	%rd95, %rd93, %rd94;
	ld.global.u64 	%rd96, [%rd95];
	cvt.s64.s32 	%rd97, %r218;
	sub.s64 	%rd456, %rd96, %rd97;
	st.shared.u64 	[%r340], %rd456;
	setp.lt.s32 	%p140, %r3, 1;
	mov.u32 	%r2249, %r2174;
	@%p140 bra 	$L__BB23_220;
	mov.b32 	%r2247, -1;
	mov.u32 	%r2246, %r3;
	mov.u32 	%r2249, %r2174;
$L__BB23_216:
	ld.param.u64 	%rd430, [_ZN3cub18CUB_300001_SM_10006detail10radix_sort29DeviceRadixSortOnesweepKernelINS1_5radix10policy_hubIiiyE10Policy1000ELNS0_9SortOrderE0EiiyiiNS1_21identity_decomposer_tEEEvPT5_SB_PT3_PKSC_PT1_PKSG_PT2_PKSK_T4_iiT6__param_0];
	add.s32 	%r344, %r2246, -1;
	shl.b32 	%r1584, %r344, 8;
	add.s32 	%r1585, %r1584, %r1;
	cvta.to.global.u64 	%rd98, %rd430;
	mul.wide.s32 	%rd99, %r1585, 4;
	add.s64 	%rd19, %rd98, %rd99;
$L__BB23_217:
	membar.cta;
	ld.volatile.global.u32 	%r345, [%rd19];
	setp.eq.s32 	%p141, %r345, 0;
	@%p141 bra 	$L__BB23_217;
	and.b32  	%r1586, %r345, 1073741823;
	add.s32 	%r2249, %r1586, %r2249;
	setp.gt.s32 	%p142, %r345, -1;
	vote.sync.ballot.b32 	%r2247, %p142, %r2247;
	setp.gt.u32 	%p144, %r2246, 1;
	and.pred  	%p145, %p142, %p144;
	mov.u32 	%r2246, %r344;
	@%p145 bra 	$L__BB23_216;
	ld.shared.u64 	%rd456, [%r340];
$L__BB23_220:
	ld.param.u64 	%rd431, [_ZN3cub18CUB_300001_SM_10006detail10radix_sort29DeviceRadixSortOnesweepKernelINS1_5radix10policy_hubIiiyE10Policy1000ELNS0_9SortOrderE0EiiyiiNS1_21identity_decomposer_tEEEvPT5_SB_PT3_PKSC_PT1_PKSG_PT2_PKSK_T4_iiT6__param_0];
	or.b32  	%r1587, %r2249, -2147483648;
	cvta.to.global.u64 	%rd100, %rd431;
	shl.b32 	%r1588, %r3, 8;
	add.s32 	%r1589, %r1588, %r1;
	mul.wide.s32 	%rd101, %r1589, 4;
	add.s64 	%rd102, %rd100, %rd101;
	st.volatile.global.u32 	[%rd102], %r1587;
	sub.s32 	%r1590, %r2249, %r2174;
	cvt.s64.s32 	%rd103, %r1590;
	add.s64 	%rd104, %rd456, %rd103;
	st.shared.u64 	[%r340], %rd104;
$L__BB23_221:
	ld.param.u32 	%r2087, [_ZN3cub18CUB_300001_SM_10006detail10radix_sort29DeviceRadixSortOnesweepKernelINS1_5radix10policy_hubIiiyE10Policy1000ELNS0_9SortOrderE0EiiyiiNS1_21identity_decomposer_tEEEvPT5_SB_PT3_PKSC_PT1_PKSG_PT2_PKSK_T4_iiT6__param_8];
	ld.param.u64 	%rd434, [_ZN3cub18CUB_300001_SM_10006detail10radix_sort29DeviceRadixSortOnesweepKernelINS1_5radix10policy_hubIiiyE10Policy1000ELNS0_9SortOrderE0EiiyiiNS1_21identity_decomposer_tEEEvPT5_SB_PT3_PKSC_PT1_PKSG_PT2_PKSK_T4_iiT6__param_2];
	setp.gt.u32 	%p146, %r1, 255;
	mad.lo.s32 	%r349, %r3, 6528, 6528;
	setp.lt.s32 	%p147, %r349, %r2087;
	setp.eq.s64 	%p148, %rd434, 0;
	or.pred  	%p149, %p148, %p147;
	or.pred  	%p150, %p146, %p149;
	@%p150 bra 	$L__BB23_223;
	ld.param.u64 	%rd435, [_ZN3cub18CUB_300001_SM_10006detail10radix_sort29DeviceRadixSortOnesweepKernelINS1_5radix10policy_hubIiiyE10Policy1000ELNS0_9SortOrderE0EiiyiiNS1_21identity_decomposer_tEEEvPT5_SB_PT3_PKSC_PT1_PKSG_PT2_PKSK_T4_iiT6__param_2];
	ld.shared.u64 	%rd105, [%r340];
	cvt.s64.s32 	%rd106, %r2174;
	cvt.s64.s32 	%rd107, %r218;
	add.s64 	%rd108, %rd107, %rd106;
	add.s64 	%rd109, %rd108, %rd105;
	cvta.to.global.u64 	%rd110, %rd435;
	shl.b64 	%rd111, %rd9, 3;
	add.s64 	%rd112, %rd110, %rd111;
	st.global.u64 	[%rd112], %rd109;
$L__BB23_223:
	ld.param.u32 	%r2088, [_ZN3cub18CUB_300001_SM_10006detail10radix_sort29DeviceRadixSortOnesweepKernelINS1_5radix10policy_hubIiiyE10Policy1000ELNS0_9SortOrderE0EiiyiiNS1_21identity_decomposer_tEEEvPT5_SB_PT3_PKSC_PT1_PKSG_PT2_PKSK_T4_iiT6__param_8];
	ld.param.u64 	%rd438, [_ZN3cub18CUB_300001_SM_10006detail10radix_sort29DeviceRadixSortOnesweepKernelINS1_5radix10policy_hubIiiyE10Policy1000ELNS0_9SortOrderE0EiiyiiNS1_21identity_decomposer_tEEEvPT5_SB_PT3_PKSC_PT1_PKSG_PT2_PKSK_T4_iiT6__param_4];
	cvta.to.global.u64 	%rd22, %rd438;
	shl.b32 	%r1591, %r1, 2;
	add.s32 	%r350, %r783, %r1591;
	setp.gt.s32 	%p151, %r349, %r2088;
	bar.sync 	0;
	@%p151 bra 	$L__BB23_225;
	ld.param.u32 	%r2112, [_ZN3cub18CUB_300001_SM_10006detail10radix_sort29DeviceRadixSortOnesweepKernelINS1_5radix10policy_hubIiiyE10Policy1000ELNS0_9SortOrderE0EiiyiiNS1_21identity_decomposer_tEEEvPT5_SB_PT3_PKSC_PT1_PKSG_PT2_PKSK_T4_iiT6__param_9];
	ld.shared.u32 	%r1593, [%r350];
	shr.u32 	%r1594, %r1593, %r2112;
	and.b32  	%r1595, %r1594, %r221;
	shl.b32 	%r1596, %r1595, 3;
	add.s32 	%r1598, %r783, 26112;
	add.s32 	%r1599, %r1598, %r1596;
	ld.shared.u64 	%rd113, [%r1599];
	add.s64 	%rd114, %rd113, %rd9;
	xor.b32  	%r1600, %r1593, -2147483648;
	shl.b64 	%rd115, %rd114, 2;
	add.s64 	%rd116, %rd22, %rd115;
	st.global.u32 	[%rd116], %r1600;
	bar.warp.sync 	-1;
	ld.shared.u32 	%r1601, [%r350+1536];
	shr.u32 	%r1602, %r1601, %r2112;
	and.b32  	%r1603, %r1602, %r221;
	shl.b32 	%r1604, %r1603, 3;
	add.s32 	%r1605, %r1598, %r1604;
	ld.shared.u64 	%rd117, [%r1605];
	add.s64 	%rd118, %rd117, %rd9;
	xor.b32  	%r1606, %r1601, -2147483648;
	shl.b64 	%rd119, %rd118, 2;
	add.s64 	%rd120, %rd22, %rd119;
	st.global.u32 	[%rd120+1536], %r1606;
	bar.warp.sync 	-1;
	ld.shared.u32 	%r1607, [%r350+3072];
	shr.u32 	%r1608, %r1607, %r2112;
	and.b32  	%r1609, %r1608, %r221;
	shl.b32 	%r1610, %r1609, 3;
	add.s32 	%r1611, %r1598, %r1610;
	ld.shared.u64 	%rd121, [%r1611];
	add.s64 	%rd122, %rd121, %rd9;
	xor.b32  	%r1612, %r1607, -2147483648;
	shl.b64 	%rd123, %rd122, 2;
	add.s64 	%rd124, %rd22, %rd123;
	st.global.u32 	[%rd124+3072], %r1612;
	bar.warp.sync 	-1;
	ld.shared.u32 	%r1613, [%r350+4608];
	shr.u32 	%r1614, %r1613, %r2112;
	and.b32  	%r1615, %r1614, %r221;
	shl.b32 	%r1616, %r1615, 3;
	add.s32 	%r1617, %r1598, %r1616;
	ld.shared.u64 	%rd125, [%r1617];
	add.s64 	%rd126, %rd125, %rd9;
	xor.b32  	%r1618, %r1613, -2147483648;
	shl.b64 	%rd127, %rd126, 2;
	add.s64 	%rd128, %rd22, %rd127;
	st.global.u32 	[%rd128+4608], %r1618;
	bar.warp.sync 	-1;
	ld.shared.u32 	%r1619, [%r350+6144];
	shr.u32 	%r1620, %r1619, %r2112;
	and.b32  	%r1621, %r1620, %r221;
	shl.b32 	%r1622, %r1621, 3;
	add.s32 	%r1623, %r1598, %r1622;
	ld.shared.u64 	%rd129, [%r1623];
	add.s64 	%rd130, %rd129, %rd9;
	xor.b32  	%r1624, %r1619, -2147483648;
	shl.b64 	%rd131, %rd130, 2;
	add.s64 	%rd132, %rd22, %rd131;
	st.global.u32 	[%rd132+6144], %r1624;
	bar.warp.sync 	-1;
	ld.shared.u32 	%r1625, [%r350+7680];
	shr.u32 	%r1626, %r1625, %r2112;
	and.b32  	%r1627, %r1626, %r221;
	shl.b32 	%r1628, %r1627, 3;
	add.s32 	%r1629, %r1598, %r1628;
	ld.shared.u64 	%rd133, [%r1629];
	add.s64 	%rd134, %rd133, %rd9;
	xor.b32  	%r1630, %r1625, -2147483648;
	shl.b64 	%rd135, %rd134, 2;
	add.s64 	%rd136, %rd22, %rd135;
	st.global.u32 	[%rd136+7680], %r1630;
	bar.warp.sync 	-1;
	ld.shared.u32 	%r1631, [%r350+9216];
	shr.u32 	%r1632, %r1631, %r2112;
	and.b32  	%r1633, %r1632, %r221;
	shl.b32 	%r1634, %r1633, 3;
	add.s32 	%r1635, %r1598, %r1634;
	ld.shared.u64 	%rd137, [%r1635];
	add.s64 	%rd138, %rd137, %rd9;
	xor.b32  	%r1636, %r1631, -2147483648;
	shl.b64 	%rd139, %rd138, 2;
	add.s64 	%rd140, %rd22, %rd139;
	st.global.u32 	[%rd140+9216], %r1636;
	bar.warp.sync 	-1;
	ld.shared.u32 	%r1637, [%r350+10752];
	shr.u32 	%r1638, %r1637, %r2112;
	and.b32  	%r1639, %r1638, %r221;
	shl.b32 	%r1640, %r1639, 3;
	add.s32 	%r1641, %r1598, %r1640;
	ld.shared.u64 	%rd141, [%r1641];
	add.s64 	%rd142, %rd141, %rd9;
	xor.b32  	%r1642, %r1637, -2147483648;
	shl.b64 	%rd143, %rd142, 2;
	add.s64 	%rd144, %rd22, %rd143;
	st.global.u32 	[%rd144+10752], %r1642;
	bar.warp.sync 	-1;
	ld.shared.u32 	%r1643, [%r350+12288];
	shr.u32 	%r1644, %r1643, %r2112;
	and.b32  	%r1645, %r1644, %r221;
	shl.b32 	%r1646, %r1645, 3;
	add.s32 	%r1647, %r1598, %r1646;
	ld.shared.u64 	%rd145, [%r1647];
	add.s64 	%rd146, %rd145, %rd9;
	xor.b32  	%r1648, %r1643, -2147483648;
	shl.b64 	%rd147, %rd146, 2;
	add.s64 	%rd148, %rd22, %rd147;
	st.global.u32 	[%rd148+12288], %r1648;
	bar.warp.sync 	-1;
	ld.shared.u32 	%r1649, [%r350+13824];
	shr.u32 	%r1650, %r1649, %r2112;
	and.b32  	%r1651, %r1650, %r221;
	shl.b32 	%r1652, %r1651, 3;
	add.s32 	%r1653, %r1598, %r1652;
	ld.shared.u64 	%rd149, [%r1653];
	add.s64 	%rd150, %rd149, %rd9;
	xor.b32  	%r1654, %r1649, -2147483648;
	shl.b64 	%rd151, %rd150, 2;
	add.s64 	%rd152, %rd22, %rd151;
	st.global.u32 	[%rd152+13824], %r1654;
	bar.warp.sync 	-1;
	ld.shared.u32 	%r1655, [%r350+15360];
	shr.u32 	%r1656, %r1655, %r2112;
	and.b32  	%r1657, %r1656, %r221;
	shl.b32 	%r1658, %r1657, 3;
	add.s32 	%r1659, %r1598, %r1658;
	ld.shared.u64 	%rd153, [%r1659];
	add.s64 	%rd154, %rd153, %rd9;
	xor.b32  	%r1660, %r1655, -2147483648;
	shl.b64 	%rd155, %rd154, 2;
	add.s64 	%rd156, %rd22, %rd155;
	st.global.u32 	[%rd156+15360], %r1660;
	bar.warp.sync 	-1;
	ld.shared.u32 	%r1661, [%r350+16896];
	shr.u32 	%r1662, %r1661, %r2112;
	and.b32  	%r1663, %r1662, %r221;
	shl.b32 	%r1664, %r1663, 3;
	add.s32 	%r1665, %r1598, %r1664;
	ld.shared.u64 	%rd157, [%r1665];
	add.s64 	%rd158, %rd157, %rd9;
	xor.b32  	%r1666, %r1661, -2147483648;
	shl.b64 	%rd159, %rd158, 2;
	add.s64 	%rd160, %rd22, %rd159;
	st.global.u32 	[%rd160+16896], %r1666;
	bar.warp.sync 	-1;
	ld.shared.u32 	%r1667, [%r350+18432];
	shr.u32 	%r1668, %r1667, %r2112;
	and.b32  	%r1669, %r1668, %r221;
	shl.b32 	%r1670, %r1669, 3;
	add.s32 	%r1671, %r1598, %r1670;
	ld.shared.u64 	%rd161, [%r1671];
	add.s64 	%rd162, %rd161, %rd9;
	xor.b32  	%r1672, %r1667, -2147483648;
	shl.b64 	%rd163, %rd162, 2;
	add.s64 	%rd164, %rd22, %rd163;
	st.global.u32 	[%rd164+18432], %r1672;
	bar.warp.sync 	-1;
	ld.shared.u32 	%r1673, [%r350+19968];
	shr.u32 	%r1674, %r1673, %r2112;
	and.b32  	%r1675, %r1674, %r221;
	shl.b32 	%r1676, %r1675, 3;
	add.s32 	%r1677, %r1598, %r1676;
	ld.shared.u64 	%rd165, [%r1677];
	add.s64 	%rd166, %rd165, %rd9;
	xor.b32  	%r1678, %r1673, -2147483648;
	shl.b64 	%rd167, %rd166, 2;
	add.s64 	%rd168, %rd22, %rd167;
	st.global.u32 	[%rd168+19968], %r1678;
	bar.warp.sync 	-1;
	ld.shared.u32 	%r1679, [%r350+21504];
	shr.u32 	%r1680, %r1679, %r2112;
	and.b32  	%r1681, %r1680, %r221;
	shl.b32 	%r1682, %r1681, 3;
	add.s32 	%r1683, %r1598, %r1682;
	ld.shared.u64 	%rd169, [%r1683];
	add.s64 	%rd170, %rd169, %rd9;
	xor.b32  	%r1684, %r1679, -2147483648;
	shl.b64 	%rd171, %rd170, 2;
	add.s64 	%rd172, %rd22, %rd171;
	st.global.u32 	[%rd172+21504], %r1684;
	bar.warp.sync 	-1;
	ld.shared.u32 	%r1685, [%r350+23040];
	shr.u32 	%r1686, %r1685, %r2112;
	and.b32  	%r1687, %r1686, %r221;
	shl.b32 	%r1688, %r1687, 3;
	add.s32 	%r1689, %r1598, %r1688;
	ld.shared.u64 	%rd173, [%r1689];
	add.s64 	%rd174, %rd173, %rd9;
	xor.b32  	%r1690, %r1685, -2147483648;
	shl.b64 	%rd175, %rd174, 2;
	add.s64 	%rd176, %rd22, %rd175;
	st.global.u32 	[%rd176+23040], %r1690;
	bar.warp.sync 	-1;
	ld.shared.u32 	%r1691, [%r350+24576];
	shr.u32 	%r1692, %r1691, %r2112;
	and.b32  	%r1693, %r1692, %r221;
	shl.b32 	%r1694, %r1693, 3;
	add.s32 	%r1695, %r1598, %r1694;
	ld.shared.u64 	%rd177, [%r1695];
	add.s64 	%rd178, %rd177, %rd9;
	xor.b32  	%r1696, %r1691, -2147483648;
	shl.b64 	%rd179, %rd178, 2;
	add.s64 	%rd180, %rd22, %rd179;
	st.global.u32 	[%rd180+24576], %r1696;
	bar.warp.sync 	-1;
	bra.uni 	$L__BB23_260;
$L__BB23_225:
	ld.param.u32 	%r2089, [_ZN3cub18CUB_300001_SM_10006detail10radix_sort29DeviceRadixSortOnesweepKernelINS1_5radix10policy_hubIiiyE10Policy1000ELNS0_9SortOrderE0EiiyiiNS1_21identity_decomposer_tEEEvPT5_SB_PT3_PKSC_PT1_PKSG_PT2_PKSK_T4_iiT6__param_8];
	mad.lo.s32 	%r351, %r3, -6528, %r2089;
	setp.ge.s32 	%p152, %r1, %r351;
	@%p152 bra 	$L__BB23_227;
	ld.param.u32 	%r2113, [_ZN3cub18CUB_300001_SM_10006detail10radix_sort29DeviceRadixSortOnesweepKernelINS1_5radix10policy_hubIiiyE10Policy1000ELNS0_9SortOrderE0EiiyiiNS1_21identity_decomposer_tEEEvPT5_SB_PT3_PKSC_PT1_PKSG_PT2_PKSK_T4_iiT6__param_9];
	ld.shared.u32 	%r1697, [%r350];
	shr.u32 	%r1698, %r1697, %r2113;
	and.b32  	%r1699, %r1698, %r221;
	shl.b32 	%r1700, %r1699, 3;
	add.s32 	%r1702, %r783, %r1700;
	ld.shared.u64 	%rd181, [%r1702+26112];
	xor.b32  	%r1703, %r1697, -2147483648;
	add.s64 	%rd182, %rd181, %rd9;
	shl.b64 	%rd183, %rd182, 2;
	add.s64 	%rd184, %rd22, %rd183;
	st.global.u32 	[%rd184], %r1703;
$L__BB23_227:
	bar.warp.sync 	-1;
	add.s32 	%r1704, %r1, 384;
	setp.ge.s32 	%p153, %r1704, %r351;
	@%p153 bra 	$L__BB23_229;
	ld.param.u32 	%r2114, [_ZN3cub18CUB_300001_SM_10006detail10radix_sort29DeviceRadixSortOnesweepKernelINS1_5radix10policy_hubIiiyE10Policy1000ELNS0_9SortOrderE0EiiyiiNS1_21identity_decomposer_tEEEvPT5_SB_PT3_PKSC_PT1_PKSG_PT2_PKSK_T4_iiT6__param_9];
	ld.shared.u32 	%r1705, [%r350+1536];
	shr.u32 	%r1706, %r1705, %r2114;
	and.b32  	%r1707, %r1706, %r221;
	shl.b32 	%r1708, %r1707, 3;
	add.s32 	%r1710, %r783, %r1708;
	ld.shared.u64 	%rd185, [%r1710+26112];
	xor.b32  	%r1711, %r1705, -2147483648;
	add.s64 	%rd186, %rd185, %rd9;
	shl.b64 	%rd187, %rd186, 2;
	add.s64 	%rd188, %rd22, %rd187;
	st.global.u32 	[%rd188+1536], %r1711;
$L__BB23_229:
	bar.warp.sync 	-1;
	add.s32 	%r1712, %r1, 768;
	setp.ge.s32 	%p154, %r1712, %r351;
	@%p154 bra 	$L__BB23_231;
	ld.param.u32 	%r2115, [_ZN3cub18CUB_300001_SM_10006detail10radix_sort29DeviceRadixSortOnesweepKernelINS1_5radix10policy_hubIiiyE10Policy1000ELNS0_9SortOrderE0EiiyiiNS1_21identity_decomposer_tEEEvPT5_SB_PT3_PKSC_PT1_PKSG_PT2_PKSK_T4_iiT6__param_9];
	ld.shared.u32 	%r1713, [%r350+3072];
	shr.u32 	%r1714, %r1713, %r2115;
	and.b32  	%r1715, %r1714, %r221;
	shl.b32 	%r1716, %r1715, 3;
	add.s32 	%r1718, %r783, %r1716;
	ld.shared.u64 	%rd189, [%r1718+26112];
	xor.b32  	%r1719, %r1713, -2147483648;
	add.s64 	%rd190, %rd189, %rd9;
	shl.b64 	%rd191, %rd190, 2;
	add.s64 	%rd192, %rd22, %rd191;
	st.global.u32 	[%rd192+3072], %r1719;
$L__BB23_231:
	bar.warp.sync 	-1;
	add.s32 	%r1720, %r1, 1152;
	setp.ge.s32 	%p155, %r1720, %r351;
	@%p155 bra 	$L__BB23_233;
	ld.param.u32 	%r2116, [_ZN3cub18CUB_300001_SM_10006detail10radix_sort29DeviceRadixSortOnesweepKernelINS1_5radix10policy_hubIiiyE10Policy1000ELNS0_9SortOrderE0EiiyiiNS1_21identity_decomposer_tEEEvPT5_SB_PT3_PKSC_PT1_PKSG_PT2_PKSK_T4_iiT6__param_9];
	ld.shared.u32 	%r1721, [%r350+4608];
	shr.u32 	%r1722, %r1721, %r2116;
	and.b32  	%r1723, %r1722, %r221;
	shl.b32 	%r1724, %r1723, 3;
	add.s32 	%r1726, %r783, %r1724;
	ld.shared.u64 	%rd193, [%r1726+26112];
	xor.b32  	%r1727, %r1721, -2147483648;
	add.s64 	%rd194, %rd193, %rd9;
	shl.b64 	%rd195, %rd194, 2;
	add.s64 	%rd196, %rd22, %rd195;
	st.global.u32 	[%rd196+4608], %r1727;
$L__BB23_233:
	bar.warp.sync 	-1;
	add.s32 	%r1728, %r1, 1536;
	setp.ge.s32 	%p156, %r1728, %r351;
	@%p156 bra 	$L__BB23_235;
	ld.param.u32 	%r2117, [_ZN3cub18CUB_300001_SM_10006detail10radix_sort29DeviceRadixSortOnesweepKernelINS1_5radix10policy_hubIiiyE10Policy1000ELNS0_9SortOrderE0EiiyiiNS1_21identity_decomposer_tEEEvPT5_SB_PT3_PKSC_PT1_PKSG_PT2_PKSK_T4_iiT6__param_9];
	ld.shared.u32 	%r1729, [%r350+6144];
	shr.u32 	%r1730, %r1729, %r2117;
	and.b32  	%r1731, %r1730, %r221;
	shl.b32 	%r1732, %r1731, 3;
	add.s32 	%r1734, %r783, %r1732;
	ld.shared.u64 	%rd197, [%r1734+26112];
	xor.b32  	%r1735, %r1729, -2147483648;
	add.s64 	%rd198, %rd197, %rd9;
	shl.b64 	%rd199, %rd198, 2;
	add.s64 	%rd200, %rd22, %rd199;
	st.global.u32 	[%rd200+6144], %r1735;
$L__BB23_235:
	bar.warp.sync 	-1;
	add.s32 	%r1736, %r1, 1920;
	setp.ge.s32 	%p157, %r1736, %r351;
	@%p157 bra 	$L__BB23_237;
	ld.param.u32 	%r2118, [_ZN3cub18CUB_300001_SM_10006detail10radix_sort29DeviceRadixSortOnesweepKernelINS1_5radix10policy_hubIiiyE10Policy1000ELNS0_9SortOrderE0EiiyiiNS1_21identity_decomposer_tEEEvPT5_SB_PT3_PKSC_PT1_PKSG_PT2_PKSK_T4_iiT6__param_9];
	ld.shared.u32 	%r1737, [%r350+7680];
	shr.u32 	%r1738, %r1737, %r2118;
	and.b32  	%r1739, %r1738, %r221;
	shl.b32 	%r1740, %r1739, 3;
	add.s32 	%r1742, %r783, %r1740;
	ld.shared.u64 	%rd201, [%r1742+26112];
	xor.b32  	%r1743, %r1737, -2147483648;
	add.s64 	%rd202, %rd201, %rd9;
	shl.b64 	%rd203, %rd202, 2;
	add.s64 	%rd204, %rd22, %rd203;
	st.global.u32 	[%rd204+7680], %r1743;
$L__BB23_237:
	bar.warp.sync 	-1;
	add.s32 	%r1744, %r1, 2304;
	setp.ge.s32 	%p158, %r1744, %r351;
	@%p158 bra 	$L__BB23_239;
	ld.param.u32 	%r2119, [_ZN3cub18CUB_300001_SM_10006detail10radix_sort29DeviceRadixSortOnesweepKernelINS1_5radix10policy_hubIiiyE10Policy1000ELNS0_9SortOrderE0EiiyiiNS1_21identity_decomposer_tEEEvPT5_SB_PT3_PKSC_PT1_PKSG_PT2_PKSK_T4_iiT6__param_9];
	ld.shared.u32 	%r1745, [%r350+9216];
	shr.u32 	%r1746, %r1745, %r2119;
	and.b32  	%r1747, %r1746, %r221;
	shl.b32 	%r1748, %r1747, 3;
	add.s32 	%r1750, %r783, %r1748;
	ld.shared.u64 	%rd205, [%r1750+26112];
	xor.b32  	%r1751, %r1745, -2147483648;
	add.s64 	%rd206, %rd205, %rd9;
	shl.b64 	%rd207, %rd206, 2;
	add.s64 	%rd208, %rd22, %rd207;
	st.global.u32 	[%rd208+9216], %r1751;
$L__BB23_239:
	bar.warp.sync 	-1;
	add.s32 	%r1752, %r1, 2688;
	setp.ge.s32 	%p159, %r1752, %r351;
	@%p159 bra 	$L__BB23_241;
	ld.param.u32 	%r2120, [_ZN3cub18CUB_300001_SM_10006detail10radix_sort29DeviceRadixSortOnesweepKernelINS1_5radix10policy_hubIiiyE10Policy1000ELNS0_9SortOrderE0EiiyiiNS1_21identity_decomposer_tEEEvPT5_SB_PT3_PKSC_PT1_PKSG_PT2_PKSK_T4_iiT6__param_9];
	ld.shared.u32 	%r1753, [%r350+10752];
	shr.u32 	%r1754, %r1753, %r2120;
	and.b32  	%r1755, %r1754, %r221;
	shl.b32 	%r1756, %r1755, 3;
	add.s32 	%r1758, %r783, %r1756;
	ld.shared.u64 	%rd209, [%r1758+26112];
	xor.b32  	%r1759, %r1753, -2147483648;
	add.s64 	%rd210, %rd209, %rd9;
	shl.b64 	%rd211, %rd210, 2;
	add.s64 	%rd212, %rd22, %rd211;
	st.global.u32 	[%rd212+10752], %r1759;
$L__BB23_241:
	bar.warp.sync 	-1;
	or.b32  	%r1760, %r1, 3072;
	setp.ge.s32 	%p160, %r1760, %r351;
	@%p160 bra 	$L__BB23_243;
	ld.param.u32 	%r2121, [_ZN3cub18CUB_300001_SM_10006detail10radix_sort29DeviceRadixSortOnesweepKernelINS1_5radix10policy_hubIiiyE10Policy1000ELNS0_9SortOrderE0EiiyiiNS1_21identity_decomposer_tEEEvPT5_SB_PT3_PKSC_PT1_PKSG_PT2_PKSK_T4_iiT6__param_9];
	ld.shared.u32 	%r1761, [%r350+12288];
	shr.u32 	%r1762, %r1761, %r2121;
	and.b32  	%r1763, %r1762, %r221;
	shl.b32 	%r1764, %r1763, 3;
	add.s32 	%r1766, %r783, %r1764;
	ld.shared.u64 	%rd213, [%r1766+26112];
	xor.b32  	%r1767, %r1761, -2147483648;
	add.s64 	%rd214, %rd213, %rd9;
	shl.b64 	%rd215, %rd214, 2;
	add.s64 	%rd216, %rd22, %rd215;
	st.global.u32 	[%rd216+12288], %r1767;
$L__BB23_243:
	bar.warp.sync 	-1;
	add.s32 	%r1768, %r1, 3456;
	setp.ge.s32 	%p161, %r1768, %r351;
	@%p161 bra 	$L__BB23_245;
	ld.param.u32 	%r2122, [_ZN3cub18CUB_300001_SM_10006detail10radix_sort29DeviceRadixSortOnesweepKernelINS1_5radix10policy_hubIiiyE10Policy1000ELNS0_9SortOrderE0EiiyiiNS1_21identity_decomposer_tEEEvPT5_SB_PT3_PKSC_PT1_PKSG_PT2_PKSK_T4_iiT6__param_9];
	ld.shared.u32 	%r1769, [%r350+13824];
	shr.u32 	%r1770, %r1769, %r2122;
	and.b32  	%r1771, %r1770, %r221;
	shl.b32 	%r1772, %r1771, 3;
	add.s32 	%r1774, %r783, %r1772;
	ld.shared.u64 	%rd217, [%r1774+26112];
	xor.b32  	%r1775, %r1769, -2147483648;
	add.s64 	%rd218, %rd217, %rd9;
	shl.b64 	%rd219, %rd218, 2;
	add.s64 	%rd220, %rd22, %rd219;
	st.global.u32 	[%rd220+13824], %r1775;
$L__BB23_245:
	bar.warp.sync 	-1;
	add.s32 	%r1776, %r1, 3840;
	setp.ge.s32 	%p162, %r1776, %r351;
	@%p162 bra 	$L__BB23_247;
	ld.param.u32 	%r2123, [_ZN3cub18CUB_300001_SM_10006detail10radix_sort29DeviceRadixSortOnesweepKernelINS1_5radix10policy_hubIiiyE10Policy1000ELNS0_9SortOrderE0EiiyiiNS1_21identity_decomposer_tEEEvPT5_SB_PT3_PKSC_PT1_PKSG_PT2_PKSK_T4_iiT6__param_9];
	ld.shared.u32 	%r1777, [%r350+15360];
	shr.u32 	%r1778, %r1777, %r2123;
	and.b32  	%r1779, %r1778, %r221;
	shl.b32 	%r1780, %r1779, 3;
	add.s32 	%r1782, %r783, %r1780;
	ld.shared.u64 	%rd221, [%r1782+26112];
	xor.b32  	%r1783, %r1777, -2147483648;
	add.s64 	%rd222, %rd221, %rd9;
	shl.b64 	%rd223, %rd222, 2;
	add.s64 	%rd224, %rd22, %rd223;
	st.global.u32 	[%rd224+15360], %r1783;
$L__BB23_247:
	bar.warp.sync 	-1;
	add.s32 	%r1784, %r1, 4224;
	setp.ge.s32 	%p163, %r1784, %r351;
	@%p163 bra 	$L__BB23_249;
	ld.param.u32 	%r2124, [_ZN3cub18CUB_300001_SM_10006detail10radix_sort29DeviceRadixSortOnesweepKernelINS1_5radix10policy_hubIiiyE10Policy1000ELNS0_9SortOrderE0EiiyiiNS1_21identity_decomposer_tEEEvPT5_SB_PT3_PKSC_PT1_PKSG_PT2_PKSK_T4_iiT6__param_9];
	ld.shared.u32 	%r1785, [%r350+16896];
	shr.u32 	%r1786, %r1785, %r2124;
	and.b32  	%r1787, %r1786, %r221;
	shl.b32 	%r1788, %r1787, 3;
	add.s32 	%r1790, %r783, %r1788;
	ld.shared.u64 	%rd225, [%r1790+26112];
	xor.b32  	%r1791, %r1785, -2147483648;
	add.s64 	%rd226, %rd225, %rd9;
	shl.b64 	%rd227, %rd226, 2;
	add.s64 	%rd228, %rd22, %rd227;
	st.global.u32 	[%rd228+16896], %r1791;
$L__BB23_249:
	bar.warp.sync 	-1;
	add.s32 	%r1792, %r1, 4608;
	setp.ge.s32 	%p164, %r1792, %r351;
	@%p164 bra 	$L__BB23_251;
	ld.param.u32 	%r2125, [_ZN3cub18CUB_300001_SM_10006detail10radix_sort29DeviceRadixSortOnesweepKernelINS1_5radix10policy_hubIiiyE10Policy1000ELNS0_9SortOrderE0EiiyiiNS1_21identity_decomposer_tEEEvPT5_SB_PT3_PKSC_PT1_PKSG_PT2_PKSK_T4_iiT6__param_9];
	ld.shared.u32 	%r1793, [%r350+18432];
	shr.u32 	%r1794, %r1793, %r2125;
	and.b32  	%r1795, %r1794, %r221;
	shl.b32 	%r1796, %r1795, 3;
	add.s32 	%r1798, %r783, %r1796;
	ld.shared.u64 	%rd229, [%r1798+26112];
	xor.b32  	%r1799, %r1793, -2147483648;
	add.s64 	%rd230, %rd229, %rd9;
	shl.b64 	%rd231, %rd230, 2;
	add.s64 	%rd232, %rd22, %rd231;
	st.global.u32 	[%rd232+18432], %r1799;
$L__BB23_251:
	bar.warp.sync 	-1;
	add.s32 	%r1800, %r1, 4992;
	setp.ge.s32 	%p165, %r1800, %r351;
	@%p165 bra 	$L__BB23_253;
	ld.param.u32 	%r2126, [_ZN3cub18CUB_300001_SM_10006detail10radix_sort29DeviceRadixSortOnesweepKernelINS1_5radix10policy_hubIiiyE10Policy1000ELNS0_9SortOrderE0EiiyiiNS1_21identity_decomposer_tEEEvPT5_SB_PT3_PKSC_PT1_PKSG_PT2_PKSK_T4_iiT6__param_9];
	ld.shared.u32 	%r1801, [%r350+19968];
	shr.u32 	%r1802, %r1801, %r2126;
	and.b32  	%r1803, %r1802, %r221;
	shl.b32 	%r1804, %r1803, 3;
	add.s32 	%r1806, %r783, %r1804;
	ld.shared.u64 	%rd233, [%r1806+26112];
	xor.b32  	%r1807, %r1801, -2147483648;
	add.s64 	%rd234, %rd233, %rd9;
	shl.b64 	%rd235, %rd234, 2;
	add.s64 	%rd236, %rd22, %rd235;
	st.global.u32 	[%rd236+19968], %r1807;
$L__BB23_253:
	bar.warp.sync 	-1;
	add.s32 	%r1808, %r1, 5376;
	setp.ge.s32 	%p166, %r1808, %r351;
	@%p166 bra 	$L__BB23_255;
	ld.param.u32 	%r2127, [_ZN3cub18CUB_300001_SM_10006detail10radix_sort29DeviceRadixSortOnesweepKernelINS1_5radix10policy_hubIiiyE10Policy1000ELNS0_9SortOrderE0EiiyiiNS1_21identity_decomposer_tEEEvPT5_SB_PT3_PKSC_PT1_PKSG_PT2_PKSK_T4_iiT6__param_9];
	ld.shared.u32 	%r1809, [%r350+21504];
	shr.u32 	%r1810, %r1809, %r2127;
	and.b32  	%r1811, %r1810, %r221;
	shl.b32 	%r1812, %r1811, 3;
	add.s32 	%r1814, %r783, %r1812;
	ld.shared.u64 	%rd237, [%r1814+26112];
	xor.b32  	%r1815, %r1809, -2147483648;
	add.s64 	%rd238, %rd237, %rd9;
	shl.b64 	%rd239, %rd238, 2;
	add.s64 	%rd240, %rd22, %rd239;
	st.global.u32 	[%rd240+21504], %r1815;
$L__BB23_255:
	bar.warp.sync 	-1;
	add.s32 	%r1816, %r1, 5760;
	setp.ge.s32 	%p167, %r1816, %r351;
	@%p167 bra 	$L__BB23_257;
	ld.param.u32 	%r2128, [_ZN3cub18CUB_300001_SM_10006detail10radix_sort29DeviceRadixSortOnesweepKernelINS1_5radix10policy_hubIiiyE10Policy1000ELNS0_9SortOrderE0EiiyiiNS1_21identity_decomposer_tEEEvPT5_SB_PT3_PKSC_PT1_PKSG_PT2_PKSK_T4_iiT6__param_9];
	ld.shared.u32 	%r1817, [%r350+23040];
	shr.u32 	%r1818, %r1817, %r2128;
	and.b32  	%r1819, %r1818, %r221;
	shl.b32 	%r1820, %r1819, 3;
	add.s32 	%r1822, %r783, %r1820;
	ld.shared.u64 	%rd241, [%r1822+26112];
	xor.b32  	%r1823, %r1817, -2147483648;
	add.s64 	%rd242, %rd241, %rd9;
	shl.b64 	%rd243, %rd242, 2;
	add.s64 	%rd244, %rd22, %rd243;
	st.global.u32 	[%rd244+23040], %r1823;
$L__BB23_257:
	bar.warp.sync 	-1;
	or.b32  	%r1824, %r1, 6144;
	setp.ge.s32 	%p168, %r1824, %r351;
	@%p168 bra 	$L__BB23_259;
	ld.param.u32 	%r2129, [_ZN3cub18CUB_300001_SM_10006detail10radix_sort29DeviceRadixSortOnesweepKernelINS1_5radix10policy_hubIiiyE10Policy1000ELNS0_9SortOrderE0EiiyiiNS1_21identity_decomposer_tEEEvPT5_SB_PT3_PKSC_PT1_PKSG_PT2_PKSK_T4_iiT6__param_9];
	ld.shared.u32 	%r1825, [%r350+24576];
	shr.u32 	%r1826, %r1825, %r2129;
	and.b32  	%r1827, %r1826, %r221;
	shl.b32 	%r1828, %r1827, 3;
	add.s32 	%r1830, %r783, %r1828;
	ld.shared.u64 	%rd245, [%r1830+26112];
	xor.b32  	%r1831, %r1825, -2147483648;
	add.s64 	%rd246, %rd245, %rd9;
	shl.b64 	%rd247, %rd246, 2;
	add.s64 	%rd248, %rd22, %rd247;
	st.global.u32 	[%rd248+24576], %r1831;
$L__BB23_259:
	bar.warp.sync 	-1;
$L__BB23_260:
	ld.param.u32 	%r2130, [_ZN3cub18CUB_300001_SM_10006detail10radix_sort29DeviceRadixSortOnesweepKernelINS1_5radix10policy_hubIiiyE10Policy1000ELNS0_9SortOrderE0EiiyiiNS1_21identity_decomposer_tEEEvPT5_SB_PT3_PKSC_PT1_PKSG_PT2_PKSK_T4_iiT6__param_9];
	ld.param.u32 	%r2090, [_ZN3cub18CUB_300001_SM_10006detail10radix_sort29DeviceRadixSortOnesweepKernelINS1_5radix10policy_hubIiiyE10Policy1000ELNS0_9SortOrderE0EiiyiiNS1_21identity_decomposer_tEEEvPT5_SB_PT3_PKSC_PT1_PKSG_PT2_PKSK_T4_iiT6__param_8];
	setp.gt.s32 	%p169, %r349, %r2090;
	ld.shared.u32 	%r1832, [%r350];
	shr.u32 	%r1833, %r1832, %r2130;
	and.b32  	%r352, %r1833, %r221;
	ld.shared.u32 	%r1834, [%r350+1536];
	shr.u32 	%r1835, %r1834, %r2130;
	and.b32  	%r353, %r1835, %r221;
	ld.shared.u32 	%r1836, [%r350+3072];
	shr.u32 	%r1837, %r1836, %r2130;
	and.b32  	%r354, %r1837, %r221;
	ld.shared.u32 	%r1838, [%r350+4608];
	shr.u32 	%r1839, %r1838, %r2130;
	and.b32  	%r355, %r1839, %r221;
	ld.shared.u32 	%r1840, [%r350+6144];
	shr.u32 	%r1841, %r1840, %r2130;
	and.b32  	%r356, %r1841, %r221;
	ld.shared.u32 	%r1842, [%r350+7680];
	shr.u32 	%r1843, %r1842, %r2130;
	and.b32  	%r357, %r1843, %r221;
	ld.shared.u32 	%r1844, [%r350+9216];
	shr.u32 	%r1845, %r1844, %r2130;
	and.b32  	%r358, %r1845, %r221;
	ld.shared.u32 	%r1846, [%r350+10752];
	shr.u32 	%r1847, %r1846, %r2130;
	and.b32  	%r359, %r1847, %r221;
	ld.shared.u32 	%r1848, [%r350+12288];
	shr.u32 	%r1849, %r1848, %r2130;
	and.b32  	%r360, %r1849, %r221;
	ld.shared.u32 	%r1850, [%r350+13824];
	shr.u32 	%r1851, %r1850, %r2130;
	and.b32  	%r361, %r1851, %r221;
	ld.shared.u32 	%r1852, [%r350+15360];
	shr.u32 	%r1853, %r1852, %r2130;
	and.b32  	%r362, %r1853, %r221;
	ld.shared.u32 	%r1854, [%r350+16896];
	shr.u32 	%r1855, %r1854, %r2130;
	and.b32  	%r363, %r1855, %r221;
	ld.shared.u32 	%r1856, [%r350+18432];
	shr.u32 	%r1857, %r1856, %r2130;
	and.b32  	%r364, %r1857, %r221;
	ld.shared.u32 	%r1858, [%r350+19968];
	shr.u32 	%r1859, %r1858, %r2130;
	and.b32  	%r365, %r1859, %r221;
	ld.shared.u32 	%r1860, [%r350+21504];
	shr.u32 	%r1861, %r1860, %r2130;
	and.b32  	%r366, %r1861, %r221;
	ld.shared.u32 	%r1862, [%r350+23040];
	shr.u32 	%r1863, %r1862, %r2130;
	and.b32  	%r367, %r1863, %r221;
	ld.shared.u32 	%r1864, [%r350+24576];
	shr.u32 	%r1865, %r1864, %r2130;
	and.b32  	%r368, %r1865, %r221;
	@%p169 bra 	$L__BB23_262;
	ld.param.u64 	%rd443, [_ZN3cub18CUB_300001_SM_10006detail10radix_sort29DeviceRadixSortOnesweepKernelINS1_5radix10policy_hubIiiyE10Policy1000ELNS0_9SortOrderE0EiiyiiNS1_21identity_decomposer_tEEEvPT5_SB_PT3_PKSC_PT1_PKSG_PT2_PKSK_T4_iiT6__param_7];
	cvta.to.global.u64 	%rd249, %rd443;
	and.b32  	%r1869, %r1, 31;
	or.b32  	%r1870, %r647, %r1869;
	cvt.u64.u32 	%rd250, %r1870;
	mul.lo.s32 	%r1871, %r3, 6528;
	cvt.s64.s32 	%rd251, %r1871;
	add.s64 	%rd252, %rd250, %rd251;
	shl.b64 	%rd253, %rd252, 2;
	add.s64 	%rd254, %rd249, %rd253;
	ld.global.u32 	%r2266, [%rd254];
	ld.global.u32 	%r2267, [%rd254+128];
	ld.global.u32 	%r2268, [%rd254+256];
	ld.global.u32 	%r2269, [%rd254+384];
	ld.global.u32 	%r2270, [%rd254+512];
	ld.global.u32 	%r2271, [%rd254+640];
	ld.global.u32 	%r2272, [%rd254+768];
	ld.global.u32 	%r2273, [%rd254+896];
	ld.global.u32 	%r2274, [%rd254+1024];
	ld.global.u32 	%r2275, [%rd254+1152];
	ld.global.u32 	%r2276, [%rd254+1280];
	ld.global.u32 	%r2277, [%rd254+1408];
	ld.global.u32 	%r2278, [%rd254+1536];
	ld.global.u32 	%r2279, [%rd254+1664];
	ld.global.u32 	%r2280, [%rd254+1792];
	ld.global.u32 	%r2281, [%rd254+1920];
	ld.global.u32 	%r2282, [%rd254+2048];
	bra.uni 	$L__BB23_296;
$L__BB23_262:
	ld.param.u32 	%r2091, [_ZN3cub18CUB_300001_SM_10006detail10radix_sort29DeviceRadixSortOnesweepKernelINS1_5radix10policy_hubIiiyE10Policy1000ELNS0_9SortOrderE0EiiyiiNS1_21identity_decomposer_tEEEvPT5_SB_PT3_PKSC_PT1_PKSG_PT2_PKSK_T4_iiT6__param_8];
	ld.param.u64 	%rd444, [_ZN3cub18CUB_300001_SM_10006detail10radix_sort29DeviceRadixSortOnesweepKernelINS1_5radix10policy_hubIiiyE10Policy1000ELNS0_9SortOrderE0EiiyiiNS1_21identity_decomposer_tEEEvPT5_SB_PT3_PKSC_PT1_PKSG_PT2_PKSK_T4_iiT6__param_7];
	cvta.to.global.u64 	%rd255, %rd444;
	add.s64 	%rd23, %rd255, %rd63;
	cvt.u32.u64 	%r1874, %rd7;
	sub.s32 	%r386, %r2091, %r649;
	setp.ge.s32 	%p170, %r1874, %r386;
	@%p170 bra 	$L__BB23_264;
	ld.global.u32 	%r2266, [%rd23];
$L__BB23_264:
	add.s32 	%r1877, %r1874, 32;
	setp.ge.s32 	%p171, %r1877, %r386;
	@%p171 bra 	$L__BB23_266;
	ld.global.u32 	%r2267, [%rd23+128];
$L__BB23_266:
	add.s32 	%r1880, %r1874, 64;
	setp.ge.s32 	%p172, %r1880, %r386;
	@%p172 bra 	$L__BB23_268;
	ld.global.u32 	%r2268, [%rd23+256];
$L__BB23_268:
	add.s32 	%r1883, %r1874, 96;
	setp.ge.s32 	%p173, %r1883, %r386;
	@%p173 bra 	$L__BB23_270;
	ld.global.u32 	%r2269, [%rd23+384];
$L__BB23_270:
	add.s32 	%r1886, %r1874, 128;
	setp.ge.s32 	%p174, %r1886, %r386;
	@%p174 bra 	$L__BB23_272;
	ld.global.u32 	%r2270, [%rd23+512];
$L__BB23_272:
	add.s32 	%r1889, %r1874, 160;
	setp.ge.s32 	%p175, %r1889, %r386;
	@%p175 bra 	$L__BB23_274;
	ld.global.u32 	%r2271, [%rd23+640];
$L__BB23_274:
	add.s32 	%r1892, %r1874, 192;
	setp.ge.s32 	%p176, %r1892, %r386;
	@%p176 bra 	$L__BB23_276;
	ld.global.u32 	%r2272, [%rd23+768];
$L__BB23_276:
	add.s32 	%r1895, %r1874, 224;
	setp.ge.s32 	%p177, %r1895, %r386;
	@%p177 bra 	$L__BB23_278;
	ld.param.u64 	%rd445, [_ZN3cub18CUB_300001_SM_10006detail10radix_sort29DeviceRadixSortOnesweepKernelINS1_5radix10policy_hubIiiyE10Policy1000ELNS0_9SortOrderE0EiiyiiNS1_21identity_decomposer_tEEEvPT5_SB_PT3_PKSC_PT1_PKSG_PT2_PKSK_T4_iiT6__param_7];
	cvta.to.global.u64 	%rd259, %rd445;
	cvt.s64.s32 	%rd260, %r649;
	add.s64 	%rd261, %rd7, %rd260;
	shl.b64 	%rd262, %rd261, 2;
	add.s64 	%rd263, %rd259, %rd262;
	ld.global.u32 	%r2273, [%rd263+896];
$L__BB23_278:
	add.s32 	%r1899, %r1874, 256;
	setp.ge.s32 	%p178, %r1899, %r386;
	@%p178 bra 	$L__BB23_280;
	ld.param.u64 	%rd446, [_ZN3cub18CUB_300001_SM_10006detail10radix_sort29DeviceRadixSortOnesweepKernelINS1_5radix10policy_hubIiiyE10Policy1000ELNS0_9SortOrderE0EiiyiiNS1_21identity_decomposer_tEEEvPT5_SB_PT3_PKSC_PT1_PKSG_PT2_PKSK_T4_iiT6__param_7];
	cvta.to.global.u64 	%rd264, %rd446;
	cvt.s64.s32 	%rd265, %r649;
	add.s64 	%rd266, %rd7, %rd265;
	shl.b64 	%rd267, %rd266, 2;
	add.s64 	%rd268, %rd264, %rd267;
	ld.global.u32 	%r2274, [%rd268+1024];
$L__BB23_280:
	add.s32 	%r1903, %r1874, 288;
	setp.ge.s32 	%p179, %r1903, %r386;
	@%p179 bra 	$L__BB23_282;
	ld.param.u64 	%rd447, [_ZN3cub18CUB_300001_SM_10006detail10radix_sort29DeviceRadixSortOnesweepKernelINS1_5radix10policy_hubIiiyE10Policy1000ELNS0_9SortOrderE0EiiyiiNS1_21identity_decomposer_tEEEvPT5_SB_PT3_PKSC_PT1_PKSG_PT2_PKSK_T4_iiT6__param_7];
	cvta.to.global.u64 	%rd269, %rd447;
	cvt.s64.s32 	%rd270, %r649;
	add.s64 	%rd271, %rd7, %rd270;
	shl.b64 	%rd272, %rd271, 2;
	add.s64 	%rd273, %rd269, %rd272;
	ld.global.u32 	%r2275, [%rd273+1152];
$L__BB23_282:
	add.s32 	%r1907, %r1874, 320;
	setp.ge.s32 	%p180, %r1907, %r386;
	@%p180 bra 	$L__BB23_284;
	ld.param.u64 	%rd448, [_ZN3cub18CUB_300001_SM_10006detail10radix_sort29DeviceRadixSortOnesweepKernelINS1_5radix10policy_hubIiiyE10Policy1000ELNS0_9SortOrderE0EiiyiiNS1_21identity_decomposer_tEEEvPT5_SB_PT3_PKSC_PT1_PKSG_PT2_PKSK_T4_iiT6__param_7];
	cvta.to.global.u64 	%rd274, %rd448;
	cvt.s64.s32 	%rd275, %r649;
	add.s64 	%rd276, %rd7, %rd275;
	shl.b64 	%rd277, %rd276, 2;
	add.s64 	%rd278, %rd274, %rd277;
	ld.global.u32 	%r2276, [%rd278+1280];
$L__BB23_284:
	add.s32 	%r1911, %r1874, 352;
	setp.ge.s32 	%p181, %r1911, %r386;
	@%p181 bra 	$L__BB23_286;
	ld.param.u64 	%rd449, [_ZN3cub18CUB_300001_SM_10006detail10radix_sort29DeviceRadixSortOnesweepKernelINS1_5radix10policy_hubIiiyE10Policy1000ELNS0_9SortOrderE0EiiyiiNS1_21identity_decomposer_tEEEvPT5_SB_PT3_PKSC_PT1_PKSG_PT2_PKSK_T4_iiT6__param_7];
	cvta.to.global.u64 	%rd279, %rd449;
	mul.lo.s32 	%r1912, %r3, 6528;
	cvt.s64.s32 	%rd280, %r1912;
	add.s64 	%rd281, %rd7, %rd280;
	shl.b64 	%rd282, %rd281, 2;
	add.s64 	%rd283, %rd279, %rd282;
	ld.global.u32 	%r2277, [%rd283+1408];
$L__BB23_286:
	add.s32 	%r1915, %r1874, 384;
	setp.ge.s32 	%p182, %r1915, %r386;
	@%p182 bra 	$L__BB23_288;
	ld.param.u64 	%rd450, [_ZN3cub18CUB_300001_SM_10006detail10radix_sort29DeviceRadixSortOnesweepKernelINS1_5radix10policy_hubIiiyE10Policy1000ELNS0_9SortOrderE0EiiyiiNS1_21identity_decomposer_tEEEvPT5_SB_PT3_PKSC_PT1_PKSG_PT2_PKSK_T4_iiT6__param_7];
	cvta.to.global.u64 	%rd284, %rd450;
	mul.lo.s32 	%r1916, %r3, 6528;
	cvt.s64.s32 	%rd285, %r1916;
	add.s64 	%rd286, %rd7, %rd285;
	shl.b64 	%rd287, %rd286, 2;
	add.s64 	%rd288, %rd284, %rd287;
	ld.global.u32 	%r2278, [%rd288+1536];
$L__BB23_288:
	cvt.u32.u64 	%r1918, %rd7;
	add.s32 	%r1919, %r1918, 416;
	setp.ge.s32 	%p183, %r1919, %r386;
	@%p183 bra 	$L__BB23_290;
	ld.param.u64 	%rd451, [_ZN3cub18CUB_300001_SM_10006detail10radix_sort29DeviceRadixSortOnesweepKernelINS1_5radix10policy_hubIiiyE10Policy1000ELNS0_9SortOrderE0EiiyiiNS1_21identity_decomposer_tEEEvPT5_SB_PT3_PKSC_PT1_PKSG_PT2_PKSK_T4_iiT6__param_7];
	cvta.to.global.u64 	%rd289, %rd451;
	mul.lo.s32 	%r1920, %r3, 6528;
	cvt.s64.s32 	%rd290, %r1920;
	add.s64 	%rd291, %rd7, %rd290;
	shl.b64 	%rd292, %rd291, 2;
	add.s64 	%rd293, %rd289, %rd292;
	ld.global.u32 	%r2279, [%rd293+1664];
$L__BB23_290:
	cvt.u32.u64 	%r1922, %rd7;
	add.s32 	%r1923, %r1922, 448;
	setp.ge.s32 	%p184, %r1923, %r386;
	@%p184 bra 	$L__BB23_292;
	ld.param.u64 	%rd452, [_ZN3cub18CUB_300001_SM_10006detail10radix_sort29DeviceRadixSortOnesweepKernelINS1_5radix10policy_hubIiiyE10Policy1000ELNS0_9SortOrderE0EiiyiiNS1_21identity_decomposer_tEEEvPT5_SB_PT3_PKSC_PT1_PKSG_PT2_PKSK_T4_iiT6__param_7];
	cvta.to.global.u64 	%rd294, %rd452;
	mul.lo.s32 	%r1924, %r3, 6528;
	cvt.s64.s32 	%rd295, %r1924;
	add.s64 	%rd296, %rd7, %rd295;
	shl.b64 	%rd297, %rd296, 2;
	add.s64 	%rd298, %rd294, %rd297;
	ld.global.u32 	%r2280, [%rd298+1792];
$L__BB23_292:
	cvt.u32.u64 	%r1926, %rd7;
	add.s32 	%r1927, %r1926, 480;
	setp.ge.s32 	%p185, %r1927, %r386;
	@%p185 bra 	$L__BB23_294;
	ld.param.u64 	%rd453, [_ZN3cub18CUB_300001_SM_10006detail10radix_sort29DeviceRadixSortOnesweepKernelINS1_5radix10policy_hubIiiyE10Policy1000ELNS0_9SortOrderE0EiiyiiNS1_21identity_decomposer_tEEEvPT5_SB_PT3_PKSC_PT1_PKSG_PT2_PKSK_T4_iiT6__param_7];
	cvta.to.global.u64 	%rd299, %rd453;
	mul.lo.s32 	%r1928, %r3, 6528;
	cvt.s64.s32 	%rd300, %r1928;
	add.s64 	%rd301, %rd7, %rd300;
	shl.b64 	%rd302, %rd301, 2;
	add.s64 	%rd303, %rd299, %rd302;
	ld.global.u32 	%r2281, [%rd303+1920];
$L__BB23_294:
	cvt.u32.u64 	%r1930, %rd7;
	add.s32 	%r1931, %r1930, 512;
	setp.ge.s32 	%p186, %r1931, %r386;
	@%p186 bra 	$L__BB23_296;
	ld.param.u64 	%rd454, [_ZN3cub18CUB_300001_SM_10006detail10radix_sort29DeviceRadixSortOnesweepKernelINS1_5radix10policy_hubIiiyE10Policy1000ELNS0_9SortOrderE0EiiyiiNS1_21identity_decomposer_tEEEvPT5_SB_PT3_PKSC_PT1_PKSG_PT2_PKSK_T4_iiT6__param_7];
	cvta.to.global.u64 	%rd304, %rd454;
	mov.u32 	%r1932, %tid.x;
	and.b32  	%r1933, %r1932, 992;
	mul.lo.s32 	%r1934, %r1933, 17;
	and.b32  	%r1935, %r1932, 31;
	or.b32  	%r1936, %r1934, %r1935;
	cvt.u64.u32 	%rd305, %r1936;
	mul.lo.s32 	%r1937, %r3, 6528;
	cvt.s64.s32 	%rd306, %r1937;
	add.s64 	%rd307, %rd305, %rd306;
	shl.b64 	%rd308, %rd307, 2;
	add.s64 	%rd309, %rd304, %rd308;
	ld.global.u32 	%r2282, [%rd309+2048];
$L__BB23_296:
	ld.param.u32 	%r2092, [_ZN3cub18CUB_300001_SM_10006detail10radix_sort29DeviceRadixSortOnesweepKernelINS1_5radix10policy_hubIiiyE10Policy1000ELNS0_9SortOrderE0EiiyiiNS1_21identity_decomposer_tEEEvPT5_SB_PT3_PKSC_PT1_PKSG_PT2_PKSK_T4_iiT6__param_8];
	ld.param.u64 	%rd441, [_ZN3cub18CUB_300001_SM_10006detail10radix_sort29DeviceRadixSortOnesweepKernelINS1_5radix10policy_hubIiiyE10Policy1000ELNS0_9SortOrderE0EiiyiiNS1_21identity_decomposer_tEEEvPT5_SB_PT3_PKSC_PT1_PKSG_PT2_PKSK_T4_iiT6__param_6];
	cvta.to.global.u64 	%rd24, %rd441;
	mov.u32 	%r437, %tid.x;
	cvt.u64.u32 	%rd25, %r437;
	shl.b32 	%r1938, %r437, 2;
	mov.u32 	%r1939, _ZZN3cub18CUB_300001_SM_10006detail10radix_sort29DeviceRadixSortOnesweepKernelINS1_5radix10policy_hubIiiyE10Policy1000ELNS0_9SortOrderE0EiiyiiNS1_21identity_decomposer_tEEEvPT5_SB_PT3_PKSC_PT1_PKSG_PT2_PKSK_T4_iiT6_E1s;
	add.s32 	%r438, %r1939, %r1938;
	mad.lo.s32 	%r1940, %r3, 6528, 6528;
	setp.gt.s32 	%p187, %r1940, %r2092;
	bar.sync 	0;
	st.shared.u32 	[%r323+-4], %r2266;
	st.shared.u32 	[%r324+-4], %r2267;
	st.shared.u32 	[%r325+-4], %r2268;
	st.shared.u32 	[%r326+-4], %r2269;
	st.shared.u32 	[%r327+-4], %r2270;
	st.shared.u32 	[%r328+-4], %r2271;
	st.shared.u32 	[%r329+-4], %r2272;
	st.shared.u32 	[%r330+-4], %r2273;
	st.shared.u32 	[%r331+-4], %r2274;
	st.shared.u32 	[%r332+-4], %r2275;
	st.shared.u32 	[%r333+-4], %r2276;
	st.shared.u32 	[%r334+-4], %r2277;
	st.shared.u32 	[%r335+-4], %r2278;
	st.shared.u32 	[%r336+-4], %r2279;
	st.shared.u32 	[%r337+-4], %r2280;
	st.shared.u32 	[%r338+-4], %r2281;
	st.shared.u32 	[%r339+-4], %r2282;
	bar.sync 	0;
	@%p187 bra 	$L__BB23_298;
	ld.shared.u32 	%r1941, [%r438];
	shl.b32 	%r1942, %r352, 3;
	add.s32 	%r1944, %r1939, 26112;
	add.s32 	%r1945, %r1944, %r1942;
	ld.shared.u64 	%rd310, [%r1945];
	add.s64 	%rd311, %rd310, %rd25;
	shl.b64 	%rd312, %rd311, 2;
	add.s64 	%rd313, %rd24, %rd312;
	st.global.u32 	[%rd313], %r1941;
	bar.warp.sync 	-1;
	ld.shared.u32 	%r1946, [%r438+1536];
	shl.b32 	%r1947, %r353, 3;
	add.s32 	%r1948, %r1944, %r1947;
	ld.shared.u64 	%rd314, [%r1948];
	add.s64 	%rd315, %rd314, %rd25;
	shl.b64 	%rd316, %rd315, 2;
	add.s64 	%rd317, %rd24, %rd316;
	st.global.u32 	[%rd317+1536], %r1946;
	bar.warp.sync 	-1;
	ld.shared.u32 	%r1949, [%r438+3072];
	shl.b32 	%r1950, %r354, 3;
	add.s32 	%r1951, %r1944, %r1950;
	ld.shared.u64 	%rd318, [%r1951];
	add.s64 	%rd319, %rd318, %rd25;
	shl.b64 	%rd320, %rd319, 2;
	add.s64 	%rd321, %rd24, %rd320;
	st.global.u32 	[%rd321+3072], %r1949;
	bar.warp.sync 	-1;
	ld.shared.u32 	%r1952, [%r438+4608];
	shl.b32 	%r1953, %r355, 3;
	add.s32 	%r1954, %r1944, %r1953;
	ld.shared.u64 	%rd322, [%r1954];
	add.s64 	%rd323, %rd322, %rd25;
	shl.b64 	%rd324, %rd323, 2;
	add.s64 	%rd325, %rd24, %rd324;
	st.global.u32 	[%rd325+4608], %r1952;
	bar.warp.sync 	-1;
	ld.shared.u32 	%r1955, [%r438+6144];
	shl.b32 	%r1956, %r356, 3;
	add.s32 	%r1957, %r1944, %r1956;
	ld.shared.u64 	%rd326, [%r1957];
	add.s64 	%rd327, %rd326, %rd25;
	shl.b64 	%rd328, %rd327, 2;
	add.s64 	%rd329, %rd24, %rd328;
	st.global.u32 	[%rd329+6144], %r1955;
	bar.warp.sync 	-1;
	ld.shared.u32 	%r1958, [%r438+7680];
	shl.b32 	%r1959, %r357, 3;
	add.s32 	%r1960, %r1944, %r1959;
	ld.shared.u64 	%rd330, [%r1960];
	add.s64 	%rd331, %rd330, %rd25;
	shl.b64 	%rd332, %rd331, 2;
	add.s64 	%rd333, %rd24, %rd332;
	st.global.u32 	[%rd333+7680], %r1958;
	bar.warp.sync 	-1;
	ld.shared.u32 	%r1961, [%r438+9216];
	shl.b32 	%r1962, %r358, 3;
	add.s32 	%r1963, %r1944, %r1962;
	ld.shared.u64 	%rd334, [%r1963];
	add.s64 	%rd335, %rd334, %rd25;
	shl.b64 	%rd336, %rd335, 2;
	add.s64 	%rd337, %rd24, %rd336;
	st.global.u32 	[%rd337+9216], %r1961;
	bar.warp.sync 	-1;
	ld.shared.u32 	%r1964, [%r438+10752];
	shl.b32 	%r1965, %r359, 3;
	add.s32 	%r1966, %r1944, %r1965;
	ld.shared.u64 	%rd338, [%r1966];
	add.s64 	%rd339, %rd338, %rd25;
	shl.b64 	%rd340, %rd339, 2;
	add.s64 	%rd341, %rd24, %rd340;
	st.global.u32 	[%rd341+10752], %r1964;
	bar.warp.sync 	-1;
	ld.shared.u32 	%r1967, [%r438+12288];
	shl.b32 	%r1968, %r360, 3;
	add.s32 	%r1969, %r1944, %r1968;
	ld.shared.u64 	%rd342, [%r1969];
	add.s64 	%rd343, %rd342, %rd25;
	shl.b64 	%rd344, %rd343, 2;
	add.s64 	%rd345, %rd24, %rd344;
	st.global.u32 	[%rd345+12288], %r1967;
	bar.warp.sync 	-1;
	ld.shared.u32 	%r1970, [%r438+13824];
	shl.b32 	%r1971, %r361, 3;
	add.s32 	%r1972, %r1944, %r1971;
	ld.shared.u64 	%rd346, [%r1972];
	add.s64 	%rd347, %rd346, %rd25;
	shl.b64 	%rd348, %rd347, 2;
	add.s64 	%rd349, %rd24, %rd348;
	st.global.u32 	[%rd349+13824], %r1970;
	bar.warp.sync 	-1;
	ld.shared.u32 	%r1973, [%r438+15360];
	shl.b32 	%r1974, %r362, 3;
	add.s32 	%r1975, %r1944, %r1974;
	ld.shared.u64 	%rd350, [%r1975];
	add.s64 	%rd351, %rd350, %rd25;
	shl.b64 	%rd352, %rd351, 2;
	add.s64 	%rd353, %rd24, %rd352;
	st.global.u32 	[%rd353+15360], %r1973;
	bar.warp.sync 	-1;
	ld.shared.u32 	%r1976, [%r438+16896];
	shl.b32 	%r1977, %r363, 3;
	add.s32 	%r1978, %r1944, %r1977;
	ld.shared.u64 	%rd354, [%r1978];
	add.s64 	%rd355, %rd354, %rd25;
	shl.b64 	%rd356, %rd355, 2;
	add.s64 	%rd357, %rd24, %rd356;
	st.global.u32 	[%rd357+16896], %r1976;
	bar.warp.sync 	-1;
	ld.shared.u32 	%r1979, [%r438+18432];
	shl.b32 	%r1980, %r364, 3;
	add.s32 	%r1981, %r1944, %r1980;
	ld.shared.u64 	%rd358, [%r1981];
	add.s64 	%rd359, %rd358, %rd25;
	shl.b64 	%rd360, %rd359, 2;
	add.s64 	%rd361, %rd24, %rd360;
	st.global.u32 	[%rd361+18432], %r1979;
	bar.warp.sync 	-1;
	ld.shared.u32 	%r1982, [%r438+19968];
	shl.b32 	%r1983, %r365, 3;
	add.s32 	%r1984, %r1944, %r1983;
	ld.shared.u64 	%rd362, [%r1984];
	add.s64 	%rd363, %rd362, %rd25;
	shl.b64 	%rd364, %rd363, 2;
	add.s64 	%rd365, %rd24, %rd364;
	st.global.u32 	[%rd365+19968], %r1982;
	bar.warp.sync 	-1;
	ld.shared.u32 	%r1985, [%r438+21504];
	shl.b32 	%r1986, %r366, 3;
	add.s32 	%r1987, %r1944, %r1986;
	ld.shared.u64 	%rd366, [%r1987];
	add.s64 	%rd367, %rd366, %rd25;
	shl.b64 	%rd368, %rd367, 2;
	add.s64 	%rd369, %rd24, %rd368;
	st.global.u32 	[%rd369+21504], %r1985;
	bar.warp.sync 	-1;
	ld.shared.u32 	%r1988, [%r438+23040];
	shl.b32 	%r1989, %r367, 3;
	add.s32 	%r1990, %r1944, %r1989;
	ld.shared.u64 	%rd370, [%r1990];
	add.s64 	%rd371, %rd370, %rd25;
	shl.b64 	%rd372, %rd371, 2;
	add.s64 	%rd373, %rd24, %rd372;
	st.global.u32 	[%rd373+23040], %r1988;
	bar.warp.sync 	-1;
	ld.shared.u32 	%r1991, [%r438+24576];
	shl.b32 	%r1992, %r368, 3;
	add.s32 	%r1993, %r1944, %r1992;
	ld.shared.u64 	%rd374, [%r1993];
	add.s64 	%rd375, %rd374, %rd25;
	shl.b64 	%rd376, %rd375, 2;
	add.s64 	%rd377, %rd24, %rd376;
	st.global.u32 	[%rd377+24576], %r1991;
	bar.warp.sync 	-1;
	bra.uni 	$L__BB23_333;
$L__BB23_298:
	ld.param.u32 	%r2093, [_ZN3cub18CUB_300001_SM_10006detail10radix_sort29DeviceRadixSortOnesweepKernelINS1_5radix10policy_hubIiiyE10Policy1000ELNS0_9SortOrderE0EiiyiiNS1_21identity_decomposer_tEEEvPT5_SB_PT3_PKSC_PT1_PKSG_PT2_PKSK_T4_iiT6__param_8];
	mad.lo.s32 	%r439, %r3, -6528, %r2093;
	shl.b32 	%r1994, %r352, 3;
	add.s32 	%r1996, %r1939, %r1994;
	ld.shared.u64 	%rd26, [%r1996+26112];
	setp.ge.s32 	%p188, %r437, %r439;
	@%p188 bra 	$L__BB23_300;
	ld.shared.u32 	%r1997, [%r438];
	add.s64 	%rd378, %rd26, %rd25;
	shl.b64 	%rd379, %rd378, 2;
	add.s64 	%rd380, %rd24, %rd379;
	st.global.u32 	[%rd380], %r1997;
$L__BB23_300:
	bar.warp.sync 	-1;
	shl.b32 	%r1998, %r353, 3;
	add.s32 	%r2000, %r1939, %r1998;
	ld.shared.u64 	%rd27, [%r2000+26112];
	add.s32 	%r2001, %r437, 384;
	setp.ge.s32 	%p189, %r2001, %r439;
	@%p189 bra 	$L__BB23_302;
	ld.shared.u32 	%r2002, [%r438+1536];
	add.s64 	%rd381, %rd27, %rd25;
	shl.b64 	%rd382, %rd381, 2;
	add.s64 	%rd383, %rd24, %rd382;
	st.global.u32 	[%rd383+1536], %r2002;
$L__BB23_302:
	bar.warp.sync 	-1;
	shl.b32 	%r2003, %r354, 3;
	add.s32 	%r2005, %r1939, %r2003;
	ld.shared.u64 	%rd28, [%r2005+26112];
	add.s32 	%r2006, %r437, 768;
	setp.ge.s32 	%p190, %r2006, %r439;
	@%p190 bra 	$L__BB23_304;
	ld.shared.u32 	%r2007, [%r438+3072];
	add.s64 	%rd384, %rd28, %rd25;
	shl.b64 	%rd385, %rd384, 2;
	add.s64 	%rd386, %rd24, %rd385;
	st.global.u32 	[%rd386+3072], %r2007;
$L__BB23_304:
	bar.warp.sync 	-1;
	shl.b32 	%r2008, %r355, 3;
	add.s32 	%r2010, %r1939, %r2008;
	ld.shared.u64 	%rd29, [%r2010+26112];
	add.s32 	%r2011, %r437, 1152;
	setp.ge.s32 	%p191, %r2011, %r439;
	@%p191 bra 	$L__BB23_306;
	ld.shared.u32 	%r2012, [%r438+4608];
	add.s64 	%rd387, %rd29, %rd25;
	shl.b64 	%rd388, %rd387, 2;
	add.s64 	%rd389, %rd24, %rd388;
	st.global.u32 	[%rd389+4608], %r2012;
$L__BB23_306:
	bar.warp.sync 	-1;
	shl.b32 	%r2013, %r356, 3;
	add.s32 	%r2015, %r1939, %r2013;
	ld.shared.u64 	%rd30, [%r2015+26112];
	add.s32 	%r2016, %r437, 1536;
	setp.ge.s32 	%p192, %r2016, %r439;
	@%p192 bra 	$L__BB23_308;
	ld.shared.u32 	%r2017, [%r438+6144];
	add.s64 	%rd390, %rd30, %rd25;
	shl.b64 	%rd391, %rd390, 2;
	add.s64 	%rd392, %rd24, %rd391;
	st.global.u32 	[%rd392+6144], %r2017;
$L__BB23_308:
	bar.warp.sync 	-1;
	shl.b32 	%r2018, %r357, 3;
	add.s32 	%r2020, %r1939, %r2018;
	ld.shared.u64 	%rd31, [%r2020+26112];
	add.s32 	%r2021, %r437, 1920;
	setp.ge.s32 	%p193, %r2021, %r439;
	@%p193 bra 	$L__BB23_310;
	ld.shared.u32 	%r2022, [%r438+7680];
	add.s64 	%rd393, %rd31, %rd25;
	shl.b64 	%rd394, %rd393, 2;
	add.s64 	%rd395, %rd24, %rd394;
	st.global.u32 	[%rd395+7680], %r2022;
$L__BB23_310:
	bar.warp.sync 	-1;
	shl.b32 	%r2023, %r358, 3;
	add.s32 	%r2025, %r1939, %r2023;
	ld.shared.u64 	%rd32, [%r2025+26112];
	add.s32 	%r2026, %r437, 2304;
	setp.ge.s32 	%p194, %r2026, %r439;
	@%p194 bra 	$L__BB23_312;
	ld.shared.u32 	%r2027, [%r438+9216];
	add.s64 	%rd396, %rd32, %rd25;
	shl.b64 	%rd397, %rd396, 2;
	add.s64 	%rd398, %rd24, %rd397;
	st.global.u32 	[%rd398+9216], %r2027;
$L__BB23_312:
	bar.warp.sync 	-1;
	shl.b32 	%r2028, %r359, 3;
	add.s32 	%r2030, %r1939, %r2028;
	ld.shared.u64 	%rd33, [%r2030+26112];
	add.s32 	%r2031, %r437, 2688;
	setp.ge.s32 	%p195, %r2031, %r439;
	@%p195 bra 	$L__BB23_314;
	ld.shared.u32 	%r2032, [%r438+10752];
	add.s64 	%rd399, %rd33, %rd25;
	shl.b64 	%rd400, %rd399, 2;
	add.s64 	%rd401, %rd24, %rd400;
	st.global.u32 	[%rd401+10752], %r2032;
$L__BB23_314:
	bar.warp.sync 	-1;
	shl.b32 	%r2033, %r360, 3;
	add.s32 	%r2035, %r1939, %r2033;
	ld.shared.u64 	%rd34, [%r2035+26112];
	or.b32  	%r2036, %r437, 3072;
	setp.ge.s32 	%p196, %r2036, %r439;
	@%p196 bra 	$L__BB23_316;
	ld.shared.u32 	%r2037, [%r438+12288];
	add.s64 	%rd402, %rd34, %rd25;
	shl.b64 	%rd403, %rd402, 2;
	add.s64 	%rd404, %rd24, %rd403;
	st.global.u32 	[%rd404+12288], %r2037;
$L__BB23_316:
	bar.warp.sync 	-1;
	shl.b32 	%r2038, %r361, 3;
	add.s32 	%r2040, %r1939, %r2038;
	ld.shared.u64 	%rd35, [%r2040+26112];
	add.s32 	%r2041, %r437, 3456;
	setp.ge.s32 	%p197, %r2041, %r439;
	@%p197 bra 	$L__BB23_318;
	ld.shared.u32 	%r2042, [%r438+13824];
	add.s64 	%rd405, %rd35, %rd25;
	shl.b64 	%rd406, %rd405, 2;
	add.s64 	%rd407, %rd24, %rd406;
	st.global.u32 	[%rd407+13824], %r2042;
$L__BB23_318:
	bar.warp.sync 	-1;
	shl.b32 	%r2043, %r362, 3;
	add.s32 	%r2045, %r1939, %r2043;
	ld.shared.u64 	%rd36, [%r2045+26112];
	add.s32 	%r2046, %r437, 3840;
	setp.ge.s32 	%p198, %r2046, %r439;
	@%p198 bra 	$L__BB23_320;
	ld.shared.u32 	%r2047, [%r438+15360];
	add.s64 	%rd408, %rd36, %rd25;
	shl.b64 	%rd409, %rd408, 2;
	add.s64 	%rd410, %rd24, %rd409;
	st.global.u32 	[%rd410+15360], %r2047;
$L__BB23_320:
	bar.warp.sync 	-1;
	shl.b32 	%r2048, %r363, 3;
	add.s32 	%r2050, %r1939, %r2048;
	ld.shared.u64 	%rd37, [%r2050+26112];
	add.s32 	%r2051, %r437, 4224;
	setp.ge.s32 	%p199, %r2051, %r439;
	@%p199 bra 	$L__BB23_322;
	ld.shared.u32 	%r2052, [%r438+16896];
	add.s64 	%rd411, %rd37, %rd25;
	shl.b64 	%rd412, %rd411, 2;
	add.s64 	%rd413, %rd24, %rd412;
	st.global.u32 	[%rd413+16896], %r2052;
$L__BB23_322:
	bar.warp.sync 	-1;
	shl.b32 	%r2053, %r364, 3;
	add.s32 	%r2055, %r1939, %r2053;
	ld.shared.u64 	%rd38, [%r2055+26112];
	add.s32 	%r2056, %r437, 4608;
	setp.ge.s32 	%p200, %r2056, %r439;
	@%p200 bra 	$L__BB23_324;
	ld.shared.u32 	%r2057, [%r438+18432];
	add.s64 	%rd414, %rd38, %rd25;
	shl.b64 	%rd415, %rd414, 2;
	add.s64 	%rd416, %rd24, %rd415;
	st.global.u32 	[%rd416+18432], %r2057;
$L__BB23_324:
	bar.warp.sync 	-1;
	shl.b32 	%r2058, %r365, 3;
	add.s32 	%r2060, %r1939, %r2058;
	ld.shared.u64 	%rd39, [%r2060+26112];
	add.s32 	%r2061, %r437, 4992;
	setp.ge.s32 	%p201, %r2061, %r439;
	@%p201 bra 	$L__BB23_326;
	ld.shared.u32 	%r2062, [%r438+19968];
	add.s64 	%rd417, %rd39, %rd25;
	shl.b64 	%rd418, %rd417, 2;
	add.s64 	%rd419, %rd24, %rd418;
	st.global.u32 	[%rd419+19968], %r2062;
$L__BB23_326:
	bar.warp.sync 	-1;
	shl.b32 	%r2063, %r366, 3;
	add.s32 	%r2065, %r1939, %r2063;
	ld.shared.u64 	%rd40, [%r2065+26112];
	add.s32 	%r2066, %r437, 5376;
	setp.ge.s32 	%p202, %r2066, %r439;
	@%p202 bra 	$L__BB23_328;
	ld.shared.u32 	%r2067, [%r438+21504];
	add.s64 	%rd420, %rd40, %rd25;
	shl.b64 	%rd421, %rd420, 2;
	add.s64 	%rd422, %rd24, %rd421;
	st.global.u32 	[%rd422+21504], %r2067;
$L__BB23_328:
	bar.warp.sync 	-1;
	shl.b32 	%r2068, %r367, 3;
	add.s32 	%r2070, %r1939, %r2068;
	ld.shared.u64 	%rd41, [%r2070+26112];
	add.s32 	%r2071, %r437, 5760;
	setp.ge.s32 	%p203, %r2071, %r439;
	@%p203 bra 	$L__BB23_330;
	ld.shared.u32 	%r2072, [%r438+23040];
	add.s64 	%rd423, %rd41, %rd25;
	shl.b64 	%rd424, %rd423, 2;
	add.s64 	%rd425, %rd24, %rd424;
	st.global.u32 	[%rd425+23040], %r2072;
$L__BB23_330:
	bar.warp.sync 	-1;
	shl.b32 	%r2073, %r368, 3;
	add.s32 	%r2075, %r1939, %r2073;
	ld.shared.u64 	%rd426, [%r2075+26112];
	add.s64 	%rd42, %rd426, %rd25;
	or.b32  	%r2076, %r437, 6144;
	setp.ge.s32 	%p204, %r2076, %r439;
	@%p204 bra 	$L__BB23_332;
	ld.shared.u32 	%r2077, [%r438+24576];
	shl.b64 	%rd427, %rd42, 2;
	add.s64 	%rd428, %rd24, %rd427;
	st.global.u32 	[%rd428+24576], %r2077;
$L__BB23_332:
	bar.warp.sync 	-1;
$L__BB23_333:
	ret;

}


// ===== COMPILED SASS (sm_100) =====

	.target	sm_100

	.elftype	@"ET_EXEC"


//--------------------- .note.nv.tkinfo           --------------------------
	.section	.note.nv.tkinfo,"",@"SHT_NOTE"
	.sectionflags	@"SHF_NOTE_NV_TKINFO"
	.tkinfo
        /*0018*/ 	.word	0x00000002
        /*0030*/ 	.string	""
        /*0030*/ 	.string	"ptxas"
        /*0030*/ 	.string	"Cuda compilation tools, release 13.0, V13.0.88"
        /*0030*/ 	.string	"Build cuda_13.0.r13.0/compiler.36424714_0"
        /*0030*/ 	.string	"-arch sm_100 -m 64 "



//--------------------- .note.nv.cuinfo           --------------------------
	.section	.note.nv.cuinfo,"",@"SHT_NOTE"
	.sectionflags	@"SHF_NOTE_NV_CUINFO"
        /*0018*/ 	.short	0x0002
        /*001a*/ 	.short	0x0064
        /*001c*/ 	.short	0x0082
	.zero		2


//--------------------- .nv.info                  --------------------------
	.section	.nv.info,"",@"SHT_CUDA_INFO"
	.align	4


	//----- nvinfo : EIATTR_REGCOUNT
	.align		4
        /*0000*/ 	.byte	0x04, 0x2f
        /*0002*/ 	.short	(.L_46 - .L_45)
	.align		4
.L_45:
        /*0004*/ 	.word	index@(_ZN6thrust24THRUST_300001_SM_1000_NS8cuda_cub4core6detail13_kernel_agentINS1_15__reduce_by_key9InitAgentIN3cub18CUB_300001_SM_100024ReduceByKeyScanTileStateIiiLb1EEEiPiEEJSA_iSB_EEEvDpT0_)
        /*0008*/ 	.word	0x0000000e


	//----- nvinfo : EIATTR_FRAME_SIZE
	.align		4
.L_46:
        /*000c*/ 	.byte	0x04, 0x11
        /*000e*/ 	.short	(.L_48 - .L_47)
	.align		4
.L_47:
        /*0010*/ 	.word	index@(_ZN6thrust24THRUST_300001_SM_1000_NS8cuda_cub4core6detail13_kernel_agentINS1_15__reduce_by_key9InitAgentIN3cub18CUB_300001_SM_100024ReduceByKeyScanTileStateIiiLb1EEEiPiEEJSA_iSB_EEEvDpT0_)
        /*0014*/ 	.word	0x00000000


	//----- nvinfo : EIATTR_REGCOUNT
	.align		4
.L_48:
        /*0018*/ 	.byte	0x04, 0x2f
        /*001a*/ 	.short	(.L_50 - .L_49)
	.align		4
.L_49:
        /*001c*/ 	.word	index@(_ZN6thrust24THRUST_300001_SM_1000_NS8cuda_cub4core6detail13_kernel_agentINS1_15__reduce_by_key16ReduceByKeyAgentINS0_6detail15normal_iteratorINS0_10device_ptrIiEEEENS0_17constant_iteratorIiNS0_11use_defaultESD_EENS0_16discard_iteratorISD_EESB_N4cuda3std3__48equal_toIiEENSJ_4plusIiEEPiiEEJSB_SE_SG_SB_SO_N3cub18CUB_300001_SM_100024ReduceByKeyScanTileStateIiiLb1EEESL_SN_iiEEEvDpT0_)
        /*0020*/ 	.word	0x00000030


	//----- nvinfo : EIATTR_FRAME_SIZE
	.align		4
.L_50:
        /*0024*/ 	.byte	0x04, 0x11
        /*0026*/ 	.short	(.L_52 - .L_51)
	.align		4
.L_51:
        /*0028*/ 	.word	index@(_ZN6thrust24THRUST_300001_SM_1000_NS8cuda_cub4core6detail13_kernel_agentINS1_15__reduce_by_key16ReduceByKeyAgentINS0_6detail15normal_iteratorINS0_10device_ptrIiEEEENS0_17constant_iteratorIiNS0_11use_defaultESD_EENS0_16discard_iteratorISD_EESB_N4cuda3std3__48equal_toIiEENSJ_4plusIiEEPiiEEJSB_SE_SG_SB_SO_N3cub18CUB_300001_SM_100024ReduceByKeyScanTileStateIiiLb1EEESL_SN_iiEEEvDpT0_)
        /*002c*/ 	.word	0x00000008


	//----- nvinfo : EIATTR_REGCOUNT
	.align		4
.L_52:
        /*0030*/ 	.byte	0x04, 0x2f
        /*0032*/ 	.short	(.L_54 - .L_53)
	.align		4
.L_53:
        /*0034*/ 	.word	index@(_ZN6thrust24THRUST_300001_SM_1000_NS8cuda_cub4core6detail13_kernel_agentINS1_15__reduce_by_key9InitAgentIN3cub18CUB_300001_SM_100024ReduceByKeyScanTileStateIilLb1EEElPlEEJSA_lSB_EEEvDpT0_)
        /*0038*/ 	.word	0x0000000e


	//----- nvinfo : EIATTR_FRAME_SIZE
	.align		4
.L_54:
        /*003c*/ 	.byte	0x04, 0x11
        /*003e*/ 	.short	(.L_56 - .L_55)
	.align		4
.L_55:
        /*0040*/ 	.word	index@(_ZN6thrust24THRUST_300001_SM_1000_NS8cuda_cub4core6detail13_kernel_agentINS1_15__reduce_by_key9InitAgentIN3cub18CUB_300001_SM_100024ReduceByKeyScanTileStateIilLb1EEElPlEEJSA_lSB_EEEvDpT0_)
        /*0044*/ 	.word	0x00000000


	//----- nvinfo : EIATTR_REGCOUNT
	.align		4
.L_56:
        /*0048*/ 	.byte	0x04, 0x2f
        /*004a*/ 	.short	(.L_58 - .L_57)
	.align		4
.L_57:
        /*004c*/ 	.word	index@(_ZN6thrust24THRUST_300001_SM_1000_NS8cuda_cub4core6detail13_kernel_agentINS1_15__reduce_by_key16ReduceByKeyAgentINS0_6detail15normal_iteratorINS0_10device_ptrIiEEEENS0_17constant_iteratorIiNS0_11use_defaultESD_EENS0_16discard_iteratorISD_EESB_N4cuda3std3__48equal_toIiEENSJ_4plusIiEEPllEEJSB_SE_SG_SB_SO_N3cub18CUB_300001_SM_100024ReduceByKeyScanTileStateIilLb1EEESL_SN_llEEEvDpT0_)
        /*0050*/ 	.word	0x00000040


	//----- nvinfo : EIATTR_FRAME_SIZE
	.align		4
.L_58:
        /*0054*/ 	.byte	0x04, 0x11
        /*0056*/ 	.short	(.L_60 - .L_59)
	.align		4
.L_59:
        /*0058*/ 	.word	index@(_ZN6thrust24THRUST_300001_SM_1000_NS8cuda_cub4core6detail13_kernel_agentINS1_15__reduce_by_key16ReduceByKeyAgentINS0_6detail15normal_iteratorINS0_10device_ptrIiEEEENS0_17constant_iteratorIiNS0_11use_defaultESD_EENS0_16discard_iteratorISD_EESB_N4cuda3std3__48equal_toIiEENSJ_4plusIiEEPllEEJSB_SE_SG_SB_SO_N3cub18CUB_300001_SM_100024ReduceByKeyScanTileStateIilLb1EEESL_SN_llEEEvDpT0_)
        /*005c*/ 	.word	0x00000008


	//----- nvinfo : EIATTR_REGCOUNT
	.align		4
.L_60:
        /*0060*/ 	.byte	0x04, 0x2f
        /*0062*/ 	.short	(.L_62 - .L_61)
	.align		4
.L_61:
        /*0064*/ 	.word	index@(_ZN3cub18CUB_300001_SM_10006detail11EmptyKernelIvEEvv)
        /*0068*/ 	.word	0x00000004


	//----- nvinfo : EIATTR_FRAME_SIZE
	.align		4
.L_62:
        /*006c*/ 	.byte	0x04, 0x11
        /*006e*/ 	.short	(.L_64 - .L_63)
	.align		4
.L_63:
        /*0070*/ 	.word	index@(_ZN3cub18CUB_300001_SM_10006detail11EmptyKernelIvEEvv)
        /*0074*/ 	.word	0x00000000


	//----- nvinfo : EIATTR_REGCOUNT
	.align		4
.L_64:
        /*0078*/ 	.byte	0x04, 0x2f
        /*007a*/ 	.short	(.L_66 - .L_65)
	.align		4
.L_65:
        /*007c*/ 	.word	index@(_ZN3cub18CUB_300001_SM_10006detail8for_each13static_kernelINS2_12policy_hub_t12policy_500_tEmN6thrust24THRUST_300001_SM_1000_NS8cuda_cub20__uninitialized_fill7functorINS7_10device_ptrI6float2EESC_EEEEvT0_T1_)
        /*0080*/ 	.word	0x00000009


	//----- nvinfo : EIATTR_FRAME_SIZE
	.align		4
.L_66:
        /*0084*/ 	.byte	0x04, 0x11
        /*0086*/ 	.short	(.L_68 - .L_67)
	.align		4
.L_67:
        /*0088*/ 	.word	index@(_ZN3cub18CUB_300001_SM_10006detail8for_each13static_kernelINS2_12policy_hub_t12policy_500_tEmN6thrust24THRUST_300001_SM_1000_NS8cuda_cub20__uninitialized_fill7functorINS7_10device_ptrI6float2EESC_EEEEvT0_T1_)
        /*008c*/ 	.word	0x00000000


	//----- nvinfo : EIATTR_REGCOUNT
	.align		4
.L_68:
        /*0090*/ 	.byte	0x04, 0x2f
        /*0092*/ 	.short	(.L_70 - .L_69)
	.align		4
.L_69:
        /*0094*/ 	.word	index@(_ZN3cub18CUB_300001_SM_10006detail8for_each13static_kernelINS2_12policy_hub_t12policy_500_tElN6thrust24THRUST_300001_SM_1000_NS8cuda_cub10__tabulate7functorINS7_6detail15normal_iteratorINS7_10device_ptrI6float2EEEE12random_pointlEEEEvT0_T1_)
        /*0098*/ 	.word	0x00000012


	//----- nvinfo : EIATTR_FRAME_SIZE
	.align		4
.L_70:
        /*009c*/ 	.byte	0x04, 0x11
        /*009e*/ 	.short	(.L_72 - .L_71)
	.align		4
.L_71:
        /*00a0*/ 	.word	index@(_ZN3cub18CUB_300001_SM_10006detail8for_each13static_kernelINS2_12policy_hub_t12policy_500_tElN6thrust24THRUST_300001_SM_1000_NS8cuda_cub10__tabulate7functorINS7_6detail15normal_iteratorINS7_10device_ptrI6float2EEEE12random_pointlEEEEvT0_T1_)
        /*00a4*/ 	.word	0x00000000


	//----- nvinfo : EIATTR_REGCOUNT
	.align		4
.L_72:
        /*00a8*/ 	.byte	0x04, 0x2f
        /*00aa*/ 	.short	(.L_74 - .L_73)
	.align		4
.L_73:
        /*00ac*/ 	.word	index@(_ZN3cub18CUB_300001_SM_10006detail8for_each13static_kernelINS2_12policy_hub_t12policy_500_tEmN6thrust24THRUST_300001_SM_1000_NS8cuda_cub20__uninitialized_fill7functorINS7_10device_ptrIiEEiEEEEvT0_T1_)
        /*00b0*/ 	.word	0x00000008


	//----- nvinfo : EIATTR_FRAME_SIZE
	.align		4
.L_74:
        /*00b4*/ 	.byte	0x04, 0x11
        /*00b6*/ 	.short	(.L_76 - .L_75)
	.align		4
.L_75:
        /*00b8*/ 	.word	index@(_ZN3cub18CUB_300001_SM_10006detail8for_each13static_kernelINS2_12policy_hub_t12policy_500_tEmN6thrust24THRUST_300001_SM_1000_NS8cuda_cub20__uninitialized_fill7functorINS7_10device_ptrIiEEiEEEEvT0_T1_)
        /*00bc*/ 	.word	0x00000000


	//----- nvinfo : EIATTR_REGCOUNT
	.align		4
.L_76:
        /*00c0*/ 	.byte	0x04, 0x2f
        /*00c2*/ 	.short	(.L_78 - .L_77)
	.align		4
.L_77:
        /*00c4*/ 	.word	index@(_ZN3cub18CUB_300001_SM_10006detail9transform16transform_kernelINS2_10policy_hubILb1EN4cuda3std3__45tupleIJN6thrust24THRUST_300001_SM_1000_NS6detail15normal_iteratorINSA_10device_ptrIK6float2EEEEEEEE10policy1000Ei14classify_pointNSC_INSD_IiEEEEJPSF_EEEvT0_iT1_T2_DpNS2_10kernel_argIT3_EE)
        /*00c8*/ 	.word	0x0000001e


	//----- nvinfo : EIATTR_FRAME_SIZE
	.align		4
.L_78:
        /*00cc*/ 	.byte	0x04, 0x11
        /*00ce*/ 	.short	(.L_80 - .L_79)
	.align		4
.L_79:
        /*00d0*/ 	.word	index@(_ZN3cub18CUB_300001_SM_10006detail9transform16transform_kernelINS2_10policy_hubILb1EN4cuda3std3__45tupleIJN6thrust24THRUST_300001_SM_1000_NS6detail15normal_iteratorINSA_10device_ptrIK6float2EEEEEEEE10policy1000Ei14classify_pointNSC_INSD_IiEEEEJPSF_EEEvT0_iT1_T2_DpNS2_10kernel_argIT3_EE)
        /*00d4*/ 	.word	0x00000000


	//----- nvinfo : EIATTR_REGCOUNT
	.align		4
.L_80:
        /*00d8*/ 	.byte	0x04, 0x2f
        /*00da*/ 	.short	(.L_82 - .L_81)
	.align		4
.L_81:
        /*00dc*/ 	.word	index@(_ZN3cub18CUB_300001_SM_10006detail9transform16transform_kernelINS2_10policy_hubILb1EN4cuda3std3__45tupleIJN6thrust24THRUST_300001_SM_1000_NS6detail15normal_iteratorINSA_10device_ptrIK6float2EEEEEEEE10policy1000El14classify_pointNSC_INSD_IiEEEEJPSF_EEEvT0_iT1_T2_DpNS2_10kernel_argIT3_EE)
        /*00e0*/ 	.word	0x0000001e


	//----- nvinfo : EIATTR_FRAME_SIZE
	.align		4
.L_82:
        /*00e4*/ 	.byte	0x04, 0x11
        /*00e6*/ 	.short	(.L_84 - .L_83)
	.align		4
.L_83:
        /*00e8*/ 	.word	index@(_ZN3cub18CUB_300001_SM_10006detail9transform16transform_kernelINS2_10policy_hubILb1EN4cuda3std3__45tupleIJN6thrust24THRUST_300001_SM_1000_NS6detail15normal_iteratorINSA_10device_ptrIK6float2EEEEEEEE10policy1000El14classify_pointNSC_INSD_IiEEEEJPSF_EEEvT0_iT1_T2_DpNS2_10kernel_argIT3_EE)
        /*00ec*/ 	.word	0x00000000


	//----- nvinfo : EIATTR_REGCOUNT
	.align		4
.L_84:
        /*00f0*/ 	.byte	0x04, 0x2f
        /*00f2*/ 	.short	(.L_86 - .L_85)
	.align		4
.L_85:
        /*00f4*/ 	.word	index@(_ZN3cub18CUB_300001_SM_10006detail6reduce28DeviceReduceSingleTileKernelINS2_10policy_hubI6float2jN4cuda3std3__44plusIS5_EEE10Policy1000EN6thrust24THRUST_300001_SM_1000_NS6detail15normal_iteratorINSE_10device_ptrIKS5_EEEEPS5_jSA_S5_S5_NS8_10__identityEEEvT0_T1_T2_T3_T4_T6_)
        /*00f8*/ 	.word	0x0000002e


	//----- nvinfo : EIATTR_FRAME_SIZE
	.align		4
.L_86:
        /*00fc*/ 	.byte	0x04, 0x11
        /*00fe*/ 	.short	(.L_88 - .L_87)
	.align		4
.L_87:
        /*0100*/ 	.word	index@(_ZN3cub18CUB_300001_SM_10006detail6reduce28DeviceReduceSingleTileKernelINS2_10policy_hubI6float2jN4cuda3std3__44plusIS5_EEE10Policy1000EN6thrust24THRUST_300001_SM_1000_NS6detail15normal_iteratorINSE_10device_ptrIKS5_EEEEPS5_jSA_S5_S5_NS8_10__identityEEEvT0_T1_T2_T3_T4_T6_)
        /*0104*/ 	.word	0x00000000


	//----- nvinfo : EIATTR_REGCOUNT
	.align		4
.L_88:
        /*0108*/ 	.byte	0x04, 0x2f
        /*010a*/ 	.short	(.L_90 - .L_89)
	.align		4
.L_89:
        /*010c*/ 	.word	index@(_ZN3cub18CUB_300001_SM_10006detail6reduce18DeviceReduceKernelINS2_10policy_hubI6float2jN4cuda3std3__44plusIS5_EEE10Policy1000EN6thrust24THRUST_300001_SM_1000_NS6detail15normal_iteratorINSE_10device_ptrIKS5_EEEEjSA_S5_NS8_10__identityEEEvT0_PT3_T1_NS0_13GridEvenShareISP_EET2_T4_)
        /*0110*/ 	.word	0x00000020


	//----- nvinfo : EIATTR_FRAME_SIZE
	.align		4
.L_90:
        /*0114*/ 	.byte	0x04, 0x11
        /*0116*/ 	.short	(.L_92 - .L_91)
	.align		4
.L_91:
        /*0118*/ 	.word	index@(_ZN3cub18CUB_300001_SM_10006detail6reduce18DeviceReduceKernelINS2_10policy_hubI6float2jN4cuda3std3__44plusIS5_EEE10Policy1000EN6thrust24THRUST_300001_SM_1000_NS6detail15normal_iteratorINSE_10device_ptrIKS5_EEEEjSA_S5_NS8_10__identityEEEvT0_PT3_T1_NS0_13GridEvenShareISP_EET2_T4_)
        /*011c*/ 	.word	0x00000000


	//----- nvinfo : EIATTR_REGCOUNT
	.align		4
.L_92:
        /*0120*/ 	.byte	0x04, 0x2f
        /*0122*/ 	.short	(.L_94 - .L_93)
	.align		4
.L_93:
        /*0124*/ 	.word	index@(_ZN3cub18CUB_300001_SM_10006detail6reduce28DeviceReduceSingleTileKernelINS2_10policy_hubI6float2jN4cuda3std3__44plusIS5_EEE10Policy1000EPS5_SD_iSA_S5_S5_NS8_10__identityEEEvT0_T1_T2_T3_T4_T6_)
        /*0128*/ 	.word	0x00000030


	//----- nvinfo : EIATTR_FRAME_SIZE
	.align		4
.L_94:
        /*012c*/ 	.byte	0x04, 0x11
        /*012e*/ 	.short	(.L_96 - .L_95)
	.align		4
.L_95:
        /*0130*/ 	.word	index@(_ZN3cub18CUB_300001_SM_10006detail6reduce28DeviceReduceSingleTileKernelINS2_10policy_hubI6float2jN4cuda3std3__44plusIS5_EEE10Policy1000EPS5_SD_iSA_S5_S5_NS8_10__identityEEEvT0_T1_T2_T3_T4_T6_)
        /*0134*/ 	.word	0x00000000


	//----- nvinfo : EIATTR_REGCOUNT
	.align		4
.L_96:
        /*0138*/ 	.byte	0x04, 0x2f
        /*013a*/ 	.short	(.L_98 - .L_97)
	.align		4
.L_97:
        /*013c*/ 	.word	index@(_ZN3cub18CUB_300001_SM_10006detail6reduce28DeviceReduceSingleTileKernelINS2_10policy_hubI6float2yN4cuda3std3__44plusIS5_EEE10Policy1000EN6thrust24THRUST_300001_SM_1000_NS6detail15normal_iteratorINSE_10device_ptrIKS5_EEEEPS5_ySA_S5_S5_NS8_10__identityEEEvT0_T1_T2_T3_T4_T6_)
        /*0140*/ 	.word	0x00000030


	//----- nvinfo : EIATTR_FRAME_SIZE
	.align		4
.L_98:
        /*0144*/ 	.byte	0x04, 0x11
        /*0146*/ 	.short	(.L_100 - .L_99)
	.align		4
.L_99:
        /*0148*/ 	.word	index@(_ZN3cub18CUB_300001_SM_10006detail6reduce28DeviceReduceSingleTileKernelINS2_10policy_hubI6float2yN4cuda3std3__44plusIS5_EEE10Policy1000EN6thrust24THRUST_300001_SM_1000_NS6detail15normal_iteratorINSE_10device_ptrIKS5_EEEEPS5_ySA_S5_S5_NS8_10__identityEEEvT0_T1_T2_T3_T4_T6_)
        /*014c*/ 	.word	0x00000000


	//----- nvinfo : EIATTR_REGCOUNT
	.align		4
.L_100:
        /*0150*/ 	.byte	0x04, 0x2f
        /*0152*/ 	.short	(.L_102 - .L_101)
	.align		4
.L_101:
        /*0154*/ 	.word	index@(_ZN3cub18CUB_300001_SM_10006detail6reduce18DeviceReduceKernelINS2_10policy_hubI6float2yN4cuda3std3__44plusIS5_EEE10Policy1000EN6thrust24THRUST_300001_SM_1000_NS6detail15normal_iteratorINSE_10device_ptrIKS5_EEEEySA_S5_NS8_10__identityEEEvT0_PT3_T1_NS0_13GridEvenShareISP_EET2_T4_)
        /*0158*/ 	.word	0x0000001e


	//----- nvinfo : EIATTR_FRAME_SIZE
	.align		4
.L_102:
        /*015c*/ 	.byte	0x04, 0x11
        /*015e*/ 	.short	(.L_104 - .L_103)
	.align		4
.L_103:
        /*0160*/ 	.word	index@(_ZN3cub18CUB_300001_SM_10006detail6reduce18DeviceReduceKernelINS2_10policy_hubI6float2yN4cuda3std3__44plusIS5_EEE10Policy1000EN6thrust24THRUST_300001_SM_1000_NS6detail15normal_iteratorINSE_10device_ptrIKS5_EEEEySA_S5_NS8_10__identityEEEvT0_PT3_T1_NS0_13GridEvenShareISP_EET2_T4_)
        /*0164*/ 	.word	0x00000000


	//----- nvinfo : EIATTR_REGCOUNT
	.align		4
.L_104:
        /*0168*/ 	.byte	0x04, 0x2f
        /*016a*/ 	.short	(.L_106 - .L_105)
	.align		4
.L_105:
        /*016c*/ 	.word	index@(_ZN3cub18CUB_300001_SM_10006detail6reduce28DeviceReduceSingleTileKernelINS2_10policy_hubI6float2yN4cuda3std3__44plusIS5_EEE10Policy1000EPS5_SD_iSA_S5_S5_NS8_10__identityEEEvT0_T1_T2_T3_T4_T6_)
        /*0170*/ 	.word	0x00000030


	//----- nvinfo : EIATTR_FRAME_SIZE
	.align		4
.L_106:
        /*0174*/ 	.byte	0x04, 0x11
        /*0176*/ 	.short	(.L_108 - .L_107)
	.align		4
.L_107:
        /*0178*/ 	.word	index@(_ZN3cub18CUB_300001_SM_10006detail6reduce28DeviceReduceSingleTileKernelINS2_10policy_hubI6float2yN4cuda3std3__44plusIS5_EEE10Policy1000EPS5_SD_iSA_S5_S5_NS8_10__identityEEEvT0_T1_T2_T3_T4_T6_)
        /*017c*/ 	.word	0x00000000


	//----- nvinfo : EIATTR_REGCOUNT
	.align		4
.L_108:
        /*0180*/ 	.byte	0x04, 0x2f
        /*0182*/ 	.short	(.L_110 - .L_109)
	.align		4
.L_109:
        /*0184*/ 	.word	index@(_ZN3cub18CUB_300001_SM_10006detail10radix_sort31DeviceRadixSortSingleTileKernelINS1_5radix10policy_hubIi6float2yE10Policy1000ELNS0_9SortOrderE0EiS6_yNS1_21identity_decomposer_tEEEvPKT1_PSB_PKT2_PSF_T3_iiT4_)
        /*0188*/ 	.word	0x0000007b


	//----- nvinfo : EIATTR_FRAME_SIZE
	.align		4
.L_110:
        /*018c*/ 	.byte	0x04, 0x11
        /*018e*/ 	.short	(.L_112 - .L_111)
	.align		4
.L_111:
        /*0190*/ 	.word	index@(_ZN3cub18CUB_300001_SM_10006detail10radix_sort31DeviceRadixSortSingleTileKernelINS1_5radix10policy_hubIi6float2yE10Policy1000ELNS0_9SortOrderE0EiS6_yNS1_21identity_decomposer_tEEEvPKT1_PSB_PKT2_PSF_T3_iiT4_)
        /*0194*/ 	.word	0x00000000


	//----- nvinfo : EIATTR_REGCOUNT
	.align		4
.L_112:
        /*0198*/ 	.byte	0x04, 0x2f
        /*019a*/ 	.short	(.L_114 - .L_113)
	.align		4
.L_113:
        /*019c*/ 	.word	index@(_ZN3cub18CUB_300001_SM_10006detail10radix_sort30DeviceRadixSortHistogramKernelINS1_5radix10policy_hubIi6float2yE10Policy1000ELNS0_9SortOrderE0EiyNS1_21identity_decomposer_tEEEvPT2_PKT1_SB_iiT3_)
        /*01a0*/ 	.word	0x00000020


	//----- nvinfo : EIATTR_FRAME_SIZE
	.align		4
.L_114:
        /*01a4*/ 	.byte	0x04, 0x11
        /*01a6*/ 	.short	(.L_116 - .L_115)
	.align		4
.L_115:
        /*01a8*/ 	.word	index@(_ZN3cub18CUB_300001_SM_10006detail10radix_sort30DeviceRadixSortHistogramKernelINS1_5radix10policy_hubIi6float2yE10Policy1000ELNS0_9SortOrderE0EiyNS1_21identity_decomposer_tEEEvPT2_PKT1_SB_iiT3_)
        /*01ac*/ 	.word	0x00000000


	//----- nvinfo : EIATTR_REGCOUNT
	.align		4
.L_116:
        /*01b0*/ 	.byte	0x04, 0x2f
        /*01b2*/ 	.short	(.L_118 - .L_117)
	.align		4
.L_117:
        /*01b4*/ 	.word	index@(_ZN3cub18CUB_300001_SM_10006detail10radix_sort33DeviceRadixSortExclusiveSumKernelINS1_5radix10policy_hubIi6float2yE10Policy1000EyEEvPT0_)
        /*01b8*/ 	.word	0x00000020


	//----- nvinfo : EIATTR_FRAME_SIZE
	.align		4
.L_118:
        /*01bc*/ 	.byte	0x04, 0x11
        /*01be*/ 	.short	(.L_120 - .L_119)
	.align		4
.L_119:
        /*01c0*/ 	.word	index@(_ZN3cub18CUB_300001_SM_10006detail10radix_sort33DeviceRadixSortExclusiveSumKernelINS1_5radix10policy_hubIi6float2yE10Policy1000EyEEvPT0_)
        /*01c4*/ 	.word	0x00000000


	//----- nvinfo : EIATTR_REGCOUNT
	.align		4
.L_120:
        /*01c8*/ 	.byte	0x04, 0x2f
        /*01ca*/ 	.short	(.L_122 - .L_121)
	.align		4
.L_121:
        /*01cc*/ 	.word	index@(_ZN3cub18CUB_300001_SM_10006detail10radix_sort29DeviceRadixSortOnesweepKernelINS1_5radix10policy_hubIi6float2yE10Policy1000ELNS0_9SortOrderE0EiS6_yiiNS1_21identity_decomposer_tEEEvPT5_SC_PT3_PKSD_PT1_PKSH_PT2_PKSL_T4_iiT6_)
        /*01d0*/ 	.word	0x0000004f


	//----- nvinfo : EIATTR_FRAME_SIZE
	.align		4
.L_122:
        /*01d4*/ 	.byte	0x04, 0x11
        /*01d6*/ 	.short	(.L_124 - .L_123)
	.align		4
.L_123:
        /*01d8*/ 	.word	index@(_ZN3cub18CUB_300001_SM_10006detail10radix_sort29DeviceRadixSortOnesweepKernelINS1_5radix10policy_hubIi6float2yE10Policy1000ELNS0_9SortOrderE0EiS6_yiiNS1_21identity_decomposer_tEEEvPT5_SC_PT3_PKSD_PT1_PKSH_PT2_PKSL_T4_iiT6_)
        /*01dc*/ 	.word	0x00000000


	//----- nvinfo : EIATTR_REGCOUNT
	.align		4
.L_124:
        /*01e0*/ 	.byte	0x04, 0x2f
        /*01e2*/ 	.short	(.L_126 - .L_125)
	.align		4
.L_125:
        /*01e4*/ 	.word	index@(_ZN3cub18CUB_300001_SM_10006detail10radix_sort31DeviceRadixSortSingleTileKernelINS1_5radix10policy_hubIiiyE10Policy1000ELNS0_9SortOrderE0EiiyNS1_21identity_decomposer_tEEEvPKT1_PSA_PKT2_PSE_T3_iiT4_)
        /*01e8*/ 	.word	0x00000099


	//----- nvinfo : EIATTR_FRAME_SIZE
	.align		4
.L_126:
        /*01ec*/ 	.byte	0x04, 0x11
        /*01ee*/ 	.short	(.L_128 - .L_127)
	.align		4
.L_127:
        /*01f0*/ 	.word	index@(_ZN3cub18CUB_300001_SM_10006detail10radix_sort31DeviceRadixSortSingleTileKernelINS1_5radix10policy_hubIiiyE10Policy1000ELNS0_9SortOrderE0EiiyNS1_21identity_decomposer_tEEEvPKT1_PSA_PKT2_PSE_T3_iiT4_)
        /*01f4*/ 	.word	0x00000000


	//----- nvinfo : EIATTR_REGCOUNT
	.align		4
.L_128:
        /*01f8*/ 	.byte	0x04, 0x2f
        /*01fa*/ 	.short	(.L_130 - .L_129)
	.align		4
.L_129:
        /*01fc*/ 	.word	index@(_ZN3cub18CUB_300001_SM_10006detail10radix_sort30DeviceRadixSortHistogramKernelINS1_5radix10policy_hubIiiyE10Policy1000ELNS0_9SortOrderE0EiyNS1_21identity_decomposer_tEEEvPT2_PKT1_SA_iiT3_)
        /*0200*/ 	.word	0x00000020


	//----- nvinfo : EIATTR_FRAME_SIZE
	.align		4
.L_130:
        /*0204*/ 	.byte	0x04, 0x11
        /*0206*/ 	.short	(.L_132 - .L_131)
	.align		4
.L_131:
        /*0208*/ 	.word	index@(_ZN3cub18CUB_300001_SM_10006detail10radix_sort30DeviceRadixSortHistogramKernelINS1_5radix10policy_hubIiiyE10Policy1000ELNS0_9SortOrderE0EiyNS1_21identity_decomposer_tEEEvPT2_PKT1_SA_iiT3_)
        /*020c*/ 	.word	0x00000000


	//----- nvinfo : EIATTR_REGCOUNT
	.align		4
.L_132:
        /*0210*/ 	.byte	0x04, 0x2f
        /*0212*/ 	.short	(.L_134 - .L_133)
	.align		4
.L_133:
        /*0214*/ 	.word	index@(_ZN3cub18CUB_300001_SM_10006detail10radix_sort33DeviceRadixSortExclusiveSumKernelINS1_5radix10policy_hubIiiyE10Policy1000EyEEvPT0_)
        /*0218*/ 	.word	0x00000020


	//----- nvinfo : EIATTR_FRAME_SIZE
	.align		4
.L_134:
        /*021c*/ 	.byte	0x04, 0x11
        /*021e*/ 	.short	(.L_136 - .L_135)
	.align		4
.L_135:
        /*0220*/ 	.word	index@(_ZN3cub18CUB_300001_SM_10006detail10radix_sort33DeviceRadixSortExclusiveSumKernelINS1_5radix10policy_hubIiiyE10Policy1000EyEEvPT0_)
        /*0224*/ 	.word	0x00000000


	//----- nvinfo : EIATTR_REGCOUNT
	.align		4
.L_136:
        /*0228*/ 	.byte	0x04, 0x2f
        /*022a*/ 	.short	(.L_138 - .L_137)
	.align		4
.L_137:
        /*022c*/ 	.word	index@(_ZN3cub18CUB_300001_SM_10006detail10radix_sort29DeviceRadixSortOnesweepKernelINS1_5radix10policy_hubIiiyE10Policy1000ELNS0_9SortOrderE0EiiyiiNS1_21identity_decomposer_tEEEvPT5_SB_PT3_PKSC_PT1_PKSG_PT2_PKSK_T4_iiT6_)
        /*0230*/ 	.word	0x00000049


	//----- nvinfo : EIATTR_FRAME_SIZE
	.align		4
.L_138:
        /*0234*/ 	.byte	0x04, 0x11
        /*0236*/ 	.short	(.L_140 - .L_139)
	.align		4
.L_139:
        /*0238*/ 	.word	index@(_ZN3cub18CUB_300001_SM_10006detail10radix_sort29DeviceRadixSortOnesweepKernelINS1_5radix10policy_hubIiiyE10Policy1000ELNS0_9SortOrderE0EiiyiiNS1_21identity_decomposer_tEEEvPT5_SB_PT3_PKSC_PT1_PKSG_PT2_PKSK_T4_iiT6_)
        /*023c*/ 	.word	0x00000000


	//----- nvinfo : EIATTR_MIN_STACK_SIZE
	.align		4
.L_140:
        /*0240*/ 	.byte	0x04, 0x12
        /*0242*/ 	.short	(.L_142 - .L_141)
	.align		4
.L_141:
        /*0244*/ 	.word	index@(_ZN3cub18CUB_300001_SM_10006detail10radix_sort29DeviceRadixSortOnesweepKernelINS1_5radix10policy_hubIiiyE10Policy1000ELNS0_9SortOrderE0EiiyiiNS1_21identity_decomposer_tEEEvPT5_SB_PT3_PKSC_PT1_PKSG_PT2_PKSK_T4_iiT6_)
        /*0248*/ 	.word	0x00000000


	//----- nvinfo : EIATTR_MIN_STACK_SIZE
	.align		4
.L_142:
        /*024c*/ 	.byte	0x04, 0x12
        /*024e*/ 	.short	(.L_144 - .L_143)
	.align		4
.L_143:
        /*0250*/ 	.word	index@(_ZN3cub18CUB_300001_SM_10006detail10radix_sort33DeviceRadixSortExclusiveSumKernelINS1_5radix10policy_hubIiiyE10Policy1000EyEEvPT0_)
        /*0254*/ 	.word	0x00000000


	//----- nvinfo : EIATTR_MIN_STACK_SIZE
	.align		4
.L_144:
        /*0258*/ 	.byte	0x04, 0x12
        /*025a*/ 	.short	(.L_146 - .L_145)
	.align		4
.L_145:
        /*025c*/ 	.word	index@(_ZN3cub18CUB_300001_SM_10006detail10radix_sort30DeviceRadixSortHistogramKernelINS1_5radix10policy_hubIiiyE10Policy1000ELNS0_9SortOrderE0EiyNS1_21identity_decomposer_tEEEvPT2_PKT1_SA_iiT3_)
        /*0260*/ 	.word	0x00000000


	//----- nvinfo : EIATTR_MIN_STACK_SIZE
	.align		4
.L_146:
        /*0264*/ 	.byte	0x04, 0x12
        /*0266*/ 	.short	(.L_148 - .L_147)
	.align		4
.L_147:
        /*0268*/ 	.word	index@(_ZN3cub18CUB_300001_SM_10006detail10radix_sort31DeviceRadixSortSingleTileKernelINS1_5radix10policy_hubIiiyE10Policy1000ELNS0_9SortOrderE0EiiyNS1_21identity_decomposer_tEEEvPKT1_PSA_PKT2_PSE_T3_iiT4_)
        /*026c*/ 	.word	0x00000000


	//----- nvinfo : EIATTR_MIN_STACK_SIZE
	.align		4
.L_148:
        /*0270*/ 	.byte	0x04, 0x12
        /*0272*/ 	.short	(.L_150 - .L_149)
	.align		4
.L_149:
        /*0274*/ 	.word	index@(_ZN3cub18CUB_300001_SM_10006detail10radix_sort29DeviceRadixSortOnesweepKernelINS1_5radix10policy_hubIi6float2yE10Policy1000ELNS0_9SortOrderE0EiS6_yiiNS1_21identity_decomposer_tEEEvPT5_SC_PT3_PKSD_PT1_PKSH_PT2_PKSL_T4_iiT6_)
        /*0278*/ 	.word	0x00000000


	//----- nvinfo : EIATTR_MIN_STACK_SIZE
	.align		4
.L_150:
        /*027c*/ 	.byte	0x04, 0x12
        /*027e*/ 	.short	(.L_152 - .L_151)
	.align		4
.L_151:
        /*0280*/ 	.word	index@(_ZN3cub18CUB_300001_SM_10006detail10radix_sort33DeviceRadixSortExclusiveSumKernelINS1_5radix10policy_hubIi6float2yE10Policy1000EyEEvPT0_)
        /*0284*/ 	.word	0x00000000


	//----- nvinfo : EIATTR_MIN_STACK_SIZE
	.align		4
.L_152:
        /*0288*/ 	.byte	0x04, 0x12
        /*028a*/ 	.short	(.L_154 - .L_153)
	.align		4
.L_153:
        /*028c*/ 	.word	index@(_ZN3cub18CUB_300001_SM_10006detail10radix_sort30DeviceRadixSortHistogramKernelINS1_5radix10policy_hubIi6float2yE10Policy1000ELNS0_9SortOrderE0EiyNS1_21identity_decomposer_tEEEvPT2_PKT1_SB_iiT3_)
        /*0290*/ 	.word	0x00000000


	//----- nvinfo : EIATTR_MIN_STACK_SIZE
	.align		4
.L_154:
        /*0294*/ 	.byte	0x04, 0x12
        /*0296*/ 	.short	(.L_156 - .L_155)
	.align		4
.L_155:
        /*0298*/ 	.word	index@(_ZN3cub18CUB_300001_SM_10006detail10radix_sort31DeviceRadixSortSingleTileKernelINS1_5radix10policy_hubIi6float2yE10Policy1000ELNS0_9SortOrderE0EiS6_yNS1_21identity_decomposer_tEEEvPKT1_PSB_PKT2_PSF_T3_iiT4_)
        /*029c*/ 	.word	0x00000000


	//----- nvinfo : EIATTR_MIN_STACK_SIZE
	.align		4
.L_156:
        /*02a0*/ 	.byte	0x04, 0x12
        /*02a2*/ 	.short	(.L_158 - .L_157)
	.align		4
.L_157:
        /*02a4*/ 	.word	index@(_ZN3cub18CUB_300001_SM_10006detail6reduce28DeviceReduceSingleTileKernelINS2_10policy_hubI6float2yN4cuda3std3__44plusIS5_EEE10Policy1000EPS5_SD_iSA_S5_S5_NS8_10__identityEEEvT0_T1_T2_T3_T4_T6_)
        /*02a8*/ 	.word	0x00000000


	//----- nvinfo : EIATTR_MIN_STACK_SIZE
	.align		4
.L_158:
        /*02ac*/ 	.byte	0x04, 0x12
        /*02ae*/ 	.short	(.L_160 - .L_159)
	.align		4
.L_159:
        /*02b0*/ 	.word	index@(_ZN3cub18CUB_300001_SM_10006detail6reduce18DeviceReduceKernelINS2_10policy_hubI6float2yN4cuda3std3__44plusIS5_EEE10Policy1000EN6thrust24THRUST_300001_SM_1000_NS6detail15normal_iteratorINSE_10device_ptrIKS5_EEEEySA_S5_NS8_10__identityEEEvT0_PT3_T1_NS0_13GridEvenShareISP_EET2_T4_)
        /*02b4*/ 	.word	0x00000000


	//----- nvinfo : EIATTR_MIN_STACK_SIZE
	.align		4
.L_160:
        /*02b8*/ 	.byte	0x04, 0x12
        /*02ba*/ 	.short	(.L_162 - .L_161)
	.align		4
.L_161:
        /*02bc*/ 	.word	index@(_ZN3cub18CUB_300001_SM_10006detail6reduce28DeviceReduceSingleTileKernelINS2_10policy_hubI6float2yN4cuda3std3__44plusIS5_EEE10Policy1000EN6thrust24THRUST_300001_SM_1000_NS6detail15normal_iteratorINSE_10device_ptrIKS5_EEEEPS5_ySA_S5_S5_NS8_10__identityEEEvT0_T1_T2_T3_T4_T6_)
        /*02c0*/ 	.word	0x00000000


	//----- nvinfo : EIATTR_MIN_STACK_SIZE
	.align		4
.L_162:
        /*02c4*/ 	.byte	0x04, 0x12
        /*02c6*/ 	.short	(.L_164 - .L_163)
	.align		4
.L_163:
        /*02c8*/ 	.word	index@(_ZN3cub18CUB_300001_SM_10006detail6reduce28DeviceReduceSingleTileKernelINS2_10policy_hubI6float2jN4cuda3std3__44plusIS5_EEE10Policy1000EPS5_SD_iSA_S5_S5_NS8_10__identityEEEvT0_T1_T2_T3_T4_T6_)
        /*02cc*/ 	.word	0x00000000


	//----- nvinfo : EIATTR_MIN_STACK_SIZE
	.align		4
.L_164:
        /*02d0*/ 	.byte	0x04, 0x12
        /*02d2*/ 	.short	(.L_166 - .L_165)
	.align		4
.L_165:
        /*02d4*/ 	.word	index@(_ZN3cub18CUB_300001_SM_10006detail6reduce18DeviceReduceKernelINS2_10policy_hubI6float2jN4cuda3std3__44plusIS5_EEE10Policy1000EN6thrust24THRUST_300001_SM_1000_NS6detail15normal_iteratorINSE_10device_ptrIKS5_EEEEjSA_S5_NS8_10__identityEEEvT0_PT3_T1_NS0_13GridEvenShareISP_EET2_T4_)
        /*02d8*/ 	.word	0x00000000


	//----- nvinfo : EIATTR_MIN_STACK_SIZE
	.align		4
.L_166:
        /*02dc*/ 	.byte	0x04, 0x12
        /*02de*/ 	.short	(.L_168 - .L_167)
	.align		4
.L_167:
        /*02e0*/ 	.word	index@(_ZN3cub18CUB_300001_SM_10006detail6reduce28DeviceReduceSingleTileKernelINS2_10policy_hubI6float2jN4cuda3std3__44plusIS5_EEE10Policy1000EN6thrust24THRUST_300001_SM_1000_NS6detail15normal_iteratorINSE_10device_ptrIKS5_EEEEPS5_jSA_S5_S5_NS8_10__identityEEEvT0_T1_T2_T3_T4_T6_)
        /*02e4*/ 	.word	0x00000000


	//----- nvinfo : EIATTR_MIN_STACK_SIZE
	.align		4
.L_168:
        /*02e8*/ 	.byte	0x04, 0x12
        /*02ea*/ 	.short	(.L_170 - .L_169)
	.align		4
.L_169:
        /*02ec*/ 	.word	index@(_ZN3cub18CUB_300001_SM_10006detail9transform16transform_kernelINS2_10policy_hubILb1EN4cuda3std3__45tupleIJN6thrust24THRUST_300001_SM_1000_NS6detail15normal_iteratorINSA_10device_ptrIK6float2EEEEEEEE10policy1000El14classify_pointNSC_INSD_IiEEEEJPSF_EEEvT0_iT1_T2_DpNS2_10kernel_argIT3_EE)
        /*02f0*/ 	.word	0x00000000


	//----- nvinfo : EIATTR_MIN_STACK_SIZE
	.align		4
.L_170:
        /*02f4*/ 	.byte	0x04, 0x12
        /*02f6*/ 	.short	(.L_172 - .L_171)
	.align		4
.L_171:
        /*02f8*/ 	.word	index@(_ZN3cub18CUB_300001_SM_10006detail9transform16transform_kernelINS2_10policy_hubILb1EN4cuda3std3__45tupleIJN6thrust24THRUST_300001_SM_1000_NS6detail15normal_iteratorINSA_10device_ptrIK6float2EEEEEEEE10policy1000Ei14classify_pointNSC_INSD_IiEEEEJPSF_EEEvT0_iT1_T2_DpNS2_10kernel_argIT3_EE)
        /*02fc*/ 	.word	0x00000000


	//----- nvinfo : EIATTR_MIN_STACK_SIZE
	.align		4
.L_172:
        /*0300*/ 	.byte	0x04, 0x12
        /*0302*/ 	.short	(.L_174 - .L_173)
	.align		4
.L_173:
        /*0304*/ 	.word	index@(_ZN3cub18CUB_300001_SM_10006detail8for_each13static_kernelINS2_12policy_hub_t12policy_500_tEmN6thrust24THRUST_300001_SM_1000_NS8cuda_cub20__uninitialized_fill7functorINS7_10device_ptrIiEEiEEEEvT0_T1_)
        /*0308*/ 	.word	0x00000000


	//----- nvinfo : EIATTR_MIN_STACK_SIZE
	.align		4
.L_174:
        /*030c*/ 	.byte	0x04, 0x12
        /*030e*/ 	.short	(.L_176 - .L_175)
	.align		4
.L_175:
        /*0310*/ 	.word	index@(_ZN3cub18CUB_300001_SM_10006detail8for_each13static_kernelINS2_12policy_hub_t12policy_500_tElN6thrust24THRUST_300001_SM_1000_NS8cuda_cub10__tabulate7functorINS7_6detail15normal_iteratorINS7_10device_ptrI6float2EEEE12random_pointlEEEEvT0_T1_)
        /*0314*/ 	.word	0x00000000


	//----- nvinfo : EIATTR_MIN_STACK_SIZE
	.align		4
.L_176:
        /*0318*/ 	.byte	0x04, 0x12
        /*031a*/ 	.short	(.L_178 - .L_177)
	.align		4
.L_177:
        /*031c*/ 	.word	index@(_ZN3cub18CUB_300001_SM_10006detail8for_each13static_kernelINS2_12policy_hub_t12policy_500_tEmN6thrust24THRUST_300001_SM_1000_NS8cuda_cub20__uninitialized_fill7functorINS7_10device_ptrI6float2EESC_EEEEvT0_T1_)
        /*0320*/ 	.word	0x00000000


	//----- nvinfo : EIATTR_MIN_STACK_SIZE
	.align		4
.L_178:
        /*0324*/ 	.byte	0x04, 0x12
        /*0326*/ 	.short	(.L_180 - .L_179)
	.align		4
.L_179:
        /*0328*/ 	.word	index@(_ZN3cub18CUB_300001_SM_10006detail11EmptyKernelIvEEvv)
        /*032c*/ 	.word	0x00000000


	//----- nvinfo : EIATTR_MIN_STACK_SIZE
	.align		4
.L_180:
        /*0330*/ 	.byte	0x04, 0x12
        /*0332*/ 	.short	(.L_182 - .L_181)
	.align		4
.L_181:
        /*0334*/ 	.word	index@(_ZN6thrust24THRUST_300001_SM_1000_NS8cuda_cub4core6detail13_kernel_agentINS1_15__reduce_by_key16ReduceByKeyAgentINS0_6detail15normal_iteratorINS0_10device_ptrIiEEEENS0_17constant_iteratorIiNS0_11use_defaultESD_EENS0_16discard_iteratorISD_EESB_N4cuda3std3__48equal_toIiEENSJ_4plusIiEEPllEEJSB_SE_SG_SB_SO_N3cub18CUB_300001_SM_100024ReduceByKeyScanTileStateIilLb1EEESL_SN_llEEEvDpT0_)
        /*0338*/ 	.word	0x00000008


	//----- nvinfo : EIATTR_MIN_STACK_SIZE
	.align		4
.L_182:
        /*033c*/ 	.byte	0x04, 0x12
        /*033e*/ 	.short	(.L_184 - .L_183)
	.align		4
.L_183:
        /*0340*/ 	.word	index@(_ZN6thrust24THRUST_300001_SM_1000_NS8cuda_cub4core6detail13_kernel_agentINS1_15__reduce_by_key9InitAgentIN3cub18CUB_300001_SM_100024ReduceByKeyScanTileStateIilLb1EEElPlEEJSA_lSB_EEEvDpT0_)
        /*0344*/ 	.word	0x00000000


	//----- nvinfo : EIATTR_MIN_STACK_SIZE
	.align		4
.L_184:
        /*0348*/ 	.byte	0x04, 0x12
        /*034a*/ 	.short	(.L_186 - .L_185)
	.align		4
.L_185:
        /*034c*/ 	.word	index@(_ZN6thrust24THRUST_300001_SM_1000_NS8cuda_cub4core6detail13_kernel_agentINS1_15__reduce_by_key16ReduceByKeyAgentINS0_6detail15normal_iteratorINS0_10device_ptrIiEEEENS0_17constant_iteratorIiNS0_11use_defaultESD_EENS0_16discard_iteratorISD_EESB_N4cuda3std3__48equal_toIiEENSJ_4plusIiEEPiiEEJSB_SE_SG_SB_SO_N3cub18CUB_300001_SM_100024ReduceByKeyScanTileStateIiiLb1EEESL_SN_iiEEEvDpT0_)
        /*0350*/ 	.word	0x00000008


	//----- nvinfo : EIATTR_MIN_STACK_SIZE
	.align		4
.L_186:
        /*0354*/ 	.byte	0x04, 0x12
        /*0356*/ 	.short	(.L_188 - .L_187)
	.align		4
.L_187:
        /*0358*/ 	.word	index@(_ZN6thrust24THRUST_300001_SM_1000_NS8cuda_cub4core6detail13_kernel_agentINS1_15__reduce_by_key9InitAgentIN3cub18CUB_300001_SM_100024ReduceByKeyScanTileStateIiiLb1EEEiPiEEJSA_iSB_EEEvDpT0_)
        /*035c*/ 	.word	0x00000000
.L_188:


//--------------------- .nv.compat                --------------------------
	.section	.nv.compat,"",@"SHT_CUDA_COMPAT_INFO"
	.align	4
        /*0000*/ 	.byte	0x02, 0x09, 0x00, 0x00, 0x02, 0x02, 0x01, 0x00, 0x02, 0x05, 0x05, 0x00, 0x03, 0x07, 0x01, 0x01
        /*0010*/ 	.byte	0x02, 0x03, 0x00, 0x00, 0x02, 0x06, 0x01, 0x00, 0x04, 0x0b, 0x08, 0x00, 0x09, 0x00, 0x00, 0x00
        /*0020*/ 	.byte	0x00, 0x00, 0x00, 0x00


//--------------------- .nv.info._ZN3cub18CUB_300001_SM_10006detail10radix_sort29DeviceRadixSortOnesweepKernelINS1_5radix10policy_hubIiiyE10Policy1000ELNS0_9SortOrderE0EiiyiiNS1_21identity_decomposer_tEEEvPT5_SB_PT3_PKSC_PT1_PKSG_PT2_PKSK_T4_iiT6_ --------------------------
	.section	.nv.info._ZN3cub18CUB_300001_SM_10006detail10radix_sort29DeviceRadixSortOnesweepKernelINS1_5radix10policy_hubIiiyE10Policy1000ELNS0_9SortOrderE0EiiyiiNS1_21identity_decomposer_tEEEvPT5_SB_PT3_PKSC_PT1_PKSG_PT2_PKSK_T4_iiT6_,"",@"SHT_CUDA_INFO"
	.sectionflags	@""
	.align	4


	//----- nvinfo : EIATTR_CUDA_API_VERSION
	.align		4
        /*0000*/ 	.byte	0x04, 0x37
        /*0002*/ 	.short	(.L_190 - .L_189)
.L_189:
        /*0004*/ 	.word	0x00000082


	//----- nvinfo : EIATTR_KPARAM_INFO
	.align		4
.L_190:
        /*0008*/ 	.byte	0x04, 0x17
        /*000a*/ 	.short	(.L_192 - .L_191)
.L_191:
        /*000c*/ 	.word	0x00000000
        /*0010*/ 	.short	0x000b
        /*0012*/ 	.short	0x004c
        /*0014*/ 	.byte	0x00, 0xf0, 0x05, 0x00


	//----- nvinfo : EIATTR_KPARAM_INFO
	.align		4
.L_192:
        /*0018*/ 	.byte	0x04, 0x17
        /*001a*/ 	.short	(.L_194 - .L_193)
.L_193:
        /*001c*/ 	.word	0x00000000
        /*0020*/ 	.short	0x000a
        /*0022*/ 	.short	0x0048
        /*0024*/ 	.byte	0x00, 0xf0, 0x11, 0x00


	//----- nvinfo : EIATTR_KPARAM_INFO
	.align		4
.L_194:
        /*0028*/ 	.byte	0x04, 0x17
        /*002a*/ 	.short	(.L_196 - .L_195)
.L_195:
        /*002c*/ 	.word	0x00000000
        /*0030*/ 	.short	0x0009
        /*0032*/ 	.short	0x0044
        /*0034*/ 	.byte	0x00, 0xf0, 0x11, 0x00


	//----- nvinfo : EIATTR_KPARAM_INFO
	.align		4
.L_196:
        /*0038*/ 	.byte	0x04, 0x17
        /*003a*/ 	.short	(.L_198 - .L_197)
.L_197:
        /*003c*/ 	.word	0x00000000
        /*0040*/ 	.short	0x0008
        /*0042*/ 	.short	0x0040
        /*0044*/ 	.byte	0x00, 0xf0, 0x11, 0x00


	//----- nvinfo : EIATTR_KPARAM_INFO
	.align		4
.L_198:
        /*0048*/ 	.byte	0x04, 0x17
        /*004a*/ 	.short	(.L_200 - .L_199)
.L_199:
        /*004c*/ 	.word	0x00000000
        /*0050*/ 	.short	0x0007
        /*0052*/ 	.short	0x0038
        /*0054*/ 	.byte	0x00, 0xf5, 0x21, 0x00


	//----- nvinfo : EIATTR_KPARAM_INFO
	.align		4
.L_200:
        /*0058*/ 	.byte	0x04, 0x17
        /*005a*/ 	.short	(.L_202 - .L_201)
.L_201:
        /*005c*/ 	.word	0x00000000
        /*0060*/ 	.short	0x0006
        /*0062*/ 	.short	0x0030
        /*0064*/ 	.byte	0x00, 0xf5, 0x21, 0x00


	//----- nvinfo : EIATTR_KPARAM_INFO
	.align		4
.L_202:
        /*0068*/ 	.byte	0x04, 0x17
        /*006a*/ 	.short	(.L_204 - .L_203)
.L_203:
        /*006c*/ 	.word	0x00000000
        /*0070*/ 	.short	0x0005
        /*0072*/ 	.short	0x0028
        /*0074*/ 	.byte	0x00, 0xf5, 0x21, 0x00


	//----- nvinfo : EIATTR_KPARAM_INFO
	.align		4
.L_204:
        /*0078*/ 	.byte	0x04, 0x17
        /*007a*/ 	.short	(.L_206 - .L_205)
.L_205:
        /*007c*/ 	.word	0x00000000
        /*0080*/ 	.short	0x0004
        /*0082*/ 	.short	0x0020
        /*0084*/ 	.byte	0x00, 0xf5, 0x21, 0x00


	//----- nvinfo : EIATTR_KPARAM_INFO
	.align		4
.L_206:
        /*0088*/ 	.byte	0x04, 0x17
        /*008a*/ 	.short	(.L_208 - .L_207)
.L_207:
        /*008c*/ 	.word	0x00000000
        /*0090*/ 	.short	0x0003
        /*0092*/ 	.short	0x0018
        /*0094*/ 	.byte	0x00, 0xf5, 0x21, 0x00


	//----- nvinfo : EIATTR_KPARAM_INFO
	.align		4
.L_208:
        /*0098*/ 	.byte	0x04, 0x17
        /*009a*/ 	.short	(.L_210 - .L_209)
.L_209:
        /*009c*/ 	.word	0x00000000
        /*00a0*/ 	.short	0x0002
        /*00a2*/ 	.short	0x0010
        /*00a4*/ 	.byte	0x00, 0xf5, 0x21, 0x00


	//----- nvinfo : EIATTR_KPARAM_INFO
	.align		4
.L_210:
        /*00a8*/ 	.byte	0x04, 0x17
        /*00aa*/ 	.short	(.L_212 - .L_211)
.L_211:
        /*00ac*/ 	.word	0x00000000
        /*00b0*/ 	.short	0x0001
        /*00b2*/ 	.short	0x0008
        /*00b4*/ 	.byte	0x00, 0xf5, 0x21, 0x00


	//----- nvinfo : EIATTR_KPARAM_INFO
	.align		4
.L_212:
        /*00b8*/ 	.byte	0x04, 0x17
        /*00ba*/ 	.short	(.L_214 - .L_213)
.L_213:
        /*00bc*/ 	.word	0x00000000
        /*00c0*/ 	.short	0x0000
        /*00c2*/ 	.short	0x0000
        /*00c4*/ 	.byte	0x00, 0xf5, 0x21, 0x00


	//----- nvinfo : EIATTR_SPARSE_MMA_MASK
	.align		4
.L_214:
        /*00c8*/ 	.byte	0x03, 0x50
        /*00ca*/ 	.short	0x0000


	//----- nvinfo : EIATTR_MAXREG_COUNT
	.align		4
        /*00cc*/ 	.byte	0x03, 0x1b
        /*00ce*/ 	.short	0x00a8


	//----- nvinfo : EIATTR_NUM_BARRIERS
	.align		4
        /*00d0*/ 	.byte	0x02, 0x4c
        /*00d2*/ 	.byte	0x01
	.zero		1


	//----- nvinfo : EIATTR_MERCURY_ISA_VERSION
	.align		4
        /*00d4*/ 	.byte	0x03, 0x5f
        /*00d6*/ 	.short	0x0101


	//----- nvinfo : EIATTR_COOP_GROUP_MASK_REGIDS
	.align		4
        /*00d8*/ 	.byte	0x04, 0x29
        /*00da*/ 	.short	(.L_216 - .L_215)


	//   ....[0]....
.L_215:
        /*00dc*/ 	.word	0xffffffff


	//   ....[1]....
        /*00e0*/ 	.word	0x05000006


	//   ....[2]....
        /*00e4*/ 	.word	0xffffffff


	//   ....[3]....
        /*00e8*/ 	.word	0xffffffff


	//   ....[4]....
        /*00ec*/ 	.word	0xffffffff


	//   ....[5]....
        /*00f0*/ 	.word	0xffffffff


	//   ....[6]....
        /*00f4*/ 	.word	0xffffffff


	//   ....[7]....
        /*00f8*/ 	.word	0xffffffff


	//   ....[8]....
        /*00fc*/ 	.word	0xffffffff


	//   ....[9]....
        /*0100*/ 	.word	0xffffffff


	//   ....[10]....
        /*0104*/ 	.word	0xffffffff


	//   ....[11]....
        /*0108*/ 	.word	0xffffffff


	//   ....[12]....
        /*010c*/ 	.word	0xffffffff


	//   ....[13]....
        /*0110*/ 	.word	0xffffffff


	//   ....[14]....
        /*0114*/ 	.word	0xffffffff


	//   ....[15]....
        /*0118*/ 	.word	0xffffffff


	//   ....[16]....
        /*011c*/ 	.word	0xffffffff


	//   ....[17]....
        /*0120*/ 	.word	0xffffffff


	//   ....[18]....
        /*0124*/ 	.word	0xffffffff


	//   ....[19]....
        /*0128*/ 	.word	0xffffffff


	//   ....[20]....
        /*012c*/ 	.word	0xffffffff


	//   ....[21]....
        /*0130*/ 	.word	0xffffffff


	//   ....[22]....
        /*0134*/ 	.word	0xffffffff


	//   ....[23]....
        /*0138*/ 	.word	0xffffffff


	//   ....[24]....
        /*013c*/ 	.word	0xffffffff


	//   ....[25]....
        /*0140*/ 	.word	0xffffffff


	//   ....[26]....
        /*0144*/ 	.word	0xffffffff


	//   ....[27]....
        /*0148*/ 	.word	0xffffffff


	//   ....[28]....
        /*014c*/ 	.word	0xffffffff


	//   ....[29]....
        /*0150*/ 	.word	0xffffffff


	//   ....[30]....
        /*0154*/ 	.word	0xffffffff


	//   ....[31]....
        /*0158*/ 	.word	0xffffffff


	//   ....[32]....
        /*015c*/ 	.word	0xffffffff


	//   ....[33]....
        /*0160*/ 	.word	0xffffffff


	//   ....[34]....
        /*0164*/ 	.word	0xffffffff


	//   ....[35]....
        /*0168*/ 	.word	0xffffffff


	//   ....[36]....
        /*016c*/ 	.word	0xffffffff


	//   ....[37]....
        /*0170*/ 	.word	0xffffffff


	//   ....[38]....
        /*0174*/ 	.word	0xffffffff


	//   ....[39]....
        /*0178*/ 	.word	0xffffffff


	//   ....[40]....
        /*017c*/ 	.word	0xffffffff


	//   ....[41]....
        /*0180*/ 	.word	0xffffffff


	//   ....[42]....
        /*0184*/ 	.word	0xffffffff


	//   ....[43]....
        /*0188*/ 	.word	0xffffffff


	//   ....[44]....
        /*018c*/ 	.word	0xffffffff


	//   ....[45]....
        /*0190*/ 	.word	0xffffffff


	//   ....[46]....
        /*0194*/ 	.word	0xffffffff


	//   ....[47]....
        /*0198*/ 	.word	0xffffffff


	//   ....[48]....
        /*019c*/ 	.word	0xffffffff


	//   ....[49]....
        /*01a0*/ 	.word	0xffffffff


	//   ....[50]....
        /*01a4*/ 	.word	0xffffffff


	//   ....[51]....
        /*01a8*/ 	.word	0xffffffff


	//   ....[52]....
        /*01ac*/ 	.word	0xffffffff


	//   ....[53]....
        /*01b0*/ 	.word	0xffffffff


	//   ....[54]....
        /*01b4*/ 	.word	0xffffffff


	//   ....[55]....
        /*01b8*/ 	.word	0xffffffff


	//   ....[56]....
        /*01bc*/ 	.word	0xffffffff


	//   ....[57]....
        /*01c0*/ 	.word	0xffffffff


	//   ....[58]....
        /*01c4*/ 	.word	0xffffffff


	//   ....[59]....
        /*01c8*/ 	.word	0xffffffff


	//   ....[60]....
        /*01cc*/ 	.word	0xffffffff


	//   ....[61]....
        /*01d0*/ 	.word	0xffffffff


	//   ....[62]....
        /*01d4*/ 	.word	0xffffffff


	//   ....[63]....
        /*01d8*/ 	.word	0xffffffff


	//   ....[64]....
        /*01dc*/ 	.word	0xffffffff


	//   ....[65]....
        /*01e0*/ 	.word	0xffffffff


	//   ....[66]....
        /*01e4*/ 	.word	0xffffffff


	//   ....[67]....
        /*01e8*/ 	.word	0xffffffff


	//   ....[68]....
        /*01ec*/ 	.word	0xffffffff


	//   ....[69]....
        /*01f0*/ 	.word	0xffffffff


	//   ....[70]....
        /*01f4*/ 	.word	0xffffffff


	//   ....[71]....
        /*01f8*/ 	.word	0xffffffff


	//   ....[72]....
        /*01fc*/ 	.word	0xffffffff


	//   ....[73]....
        /*0200*/ 	.word	0xffffffff


	//   ....[74]....
        /*0204*/ 	.word	0xffffffff


	//   ....[75]....
        /*0208*/ 	.word	0xffffffff


	//   ....[76]....
        /*020c*/ 	.word	0xffffffff


	//   ....[77]....
        /*0210*/ 	.word	0xffffffff


	//   ....[78]....
        /*0214*/ 	.word	0xffffffff


	//   ....[79]....
        /*0218*/ 	.word	0xffffffff


	//   ....[80]....
        /*021c*/ 	.word	0xffffffff


	//   ....[81]....
        /*0220*/ 	.word	0xffffffff


	//   ....[82]....
        /*0224*/ 	.word	0xffffffff


	//   ....[83]....
        /*0228*/ 	.word	0xffffffff


	//   ....[84]....
        /*022c*/ 	.word	0xffffffff


	//   ....[85]....
        /*0230*/ 	.word	0xffffffff


	//   ....[86]....
        /*0234*/ 	.word	0xffffffff


	//   ....[87]....
        /*0238*/ 	.word	0xffffffff


	//   ....[88]....
        /*023c*/ 	.word	0xffffffff


	//   ....[89]....
        /*0240*/ 	.word	0xffffffff


	//   ....[90]....
        /*0244*/ 	.word	0xffffffff


	//   ....[91]....
        /*0248*/ 	.word	0xffffffff


	//   ....[92]....
        /*024c*/ 	.word	0xffffffff


	//   ....[93]....
        /*0250*/ 	.word	0xffffffff


	//   ....[94]....
        /*0254*/ 	.word	0xffffffff


	//   ....[95]....
        /*0258*/ 	.word	0xffffffff


	//   ....[96]....
        /*025c*/ 	.word	0xffffffff


	//   ....[97]....
        /*0260*/ 	.word	0xffffffff


	//   ....[98]....
        /*0264*/ 	.word	0xffffffff


	//   ....[99]....
        /*0268*/ 	.word	0xffffffff


	//   ....[100]....
        /*026c*/ 	.word	0xffffffff


	//   ....[101]....
        /*0270*/ 	.word	0xffffffff


	//   ....[102]....
        /*0274*/ 	.word	0xffffffff


	//   ....[103]....
        /*0278*/ 	.word	0xffffffff


	//   ....[104]....
        /*027c*/ 	.word	0xffffffff


	//   ....[105]....
        /*0280*/ 	.word	0xffffffff


	//   ....[106]....
        /*0284*/ 	.word	0xffffffff


	//   ....[107]....
        /*0288*/ 	.word	0xffffffff


	//   ....[108]....
        /*028c*/ 	.word	0xffffffff


	//   ....[109]....
        /*0290*/ 	.word	0xffffffff


	//   ....[110]....
        /*0294*/ 	.word	0xffffffff


	//   ....[111]....
        /*0298*/ 	.word	0xffffffff


	//   ....[112]....
        /*029c*/ 	.word	0xffffffff


	//   ....[113]....
        /*02a0*/ 	.word	0xffffffff


	//   ....[114]....
        /*02a4*/ 	.word	0xffffffff


	//   ....[115]....
        /*02a8*/ 	.word	0xffffffff


	//   ....[116]....
        /*02ac*/ 	.word	0xffffffff


	//   ....[117]....
        /*02b0*/ 	.word	0xffffffff


	//   ....[118]....
        /*02b4*/ 	.word	0xffffffff


	//   ....[119]....
        /*02b8*/ 	.word	0xffffffff


	//   ....[120]....
        /*02bc*/ 	.word	0xffffffff


	//   ....[121]....
        /*02c0*/ 	.word	0xffffffff


	//   ....[122]....
        /*02c4*/ 	.word	0xffffffff


	//   ....[123]....
        /*02c8*/ 	.word	0xffffffff


	//   ....[124]....
        /*02cc*/ 	.word	0xffffffff


	//   ....[125]....
        /*02d0*/ 	.word	0xffffffff


	//   ....[126]....
        /*02d4*/ 	.word	0xffffffff


	//   ....[127]....
        /*02d8*/ 	.word	0xffffffff


	//   ....[128]....
        /*02dc*/ 	.word	0xffffffff


	//   ....[129]....
        /*02e0*/ 	.word	0xffffffff


	//   ....[130]....
        /*02e4*/ 	.word	0xffffffff


	//   ....[131]....
        /*02e8*/ 	.word	0xffffffff


	//   ....[132]....
        /*02ec*/ 	.word	0xffffffff


	//   ....[133]....
        /*02f0*/ 	.word	0xffffffff


	//   ....[134]....
        /*02f4*/ 	.word	0xffffffff


	//   ....[135]....
        /*02f8*/ 	.word	0xffffffff


	//   ....[136]....
        /*02fc*/ 	.word	0xffffffff


	//   ....[137]....
        /*0300*/ 	.word	0xffffffff


	//   ....[138]....
        /*0304*/ 	.word	0xffffffff


	//   ....[139]....
        /*0308*/ 	.word	0xffffffff


	//   ....[140]....
        /*030c*/ 	.word	0xffffffff


	//   ....[141]....
        /*0310*/ 	.word	0xffffffff


	//   ....[142]....
        /*0314*/ 	.word	0xffffffff


	//   ....[143]....
        /*0318*/ 	.word	0xffffffff


	//   ....[144]....
        /*031c*/ 	.word	0xffffffff


	//   ....[145]....
        /*0320*/ 	.word	0xffffffff


	//   ....[146]....
        /*0324*/ 	.word	0xffffffff


	//   ....[147]....
        /*0328*/ 	.word	0xffffffff


	//   ....[148]....
        /*032c*/ 	.word	0xffffffff


	//   ....[149]....
        /*0330*/ 	.word	0xffffffff


	//   ....[150]....
        /*0334*/ 	.word	0xffffffff


	//   ....[151]....
        /*0338*/ 	.word	0xffffffff


	//   ....[152]....
        /*033c*/ 	.word	0xffffffff


	//   ....[153]....
        /*0340*/ 	.word	0xffffffff


	//   ....[154]....
        /*0344*/ 	.word	0xffffffff


	//   ....[155]....
        /*0348*/ 	.word	0xffffffff


	//   ....[156]....
        /*034c*/ 	.word	0xffffffff


	//   ....[157]....
        /*0350*/ 	.word	0xffffffff


	//   ....[158]....
        /*0354*/ 	.word	0xffffffff


	//   ....[159]....
        /*0358*/ 	.word	0xffffffff


	//   ....[160]....
        /*035c*/ 	.word	0x05000006


	//   ....[161]....
        /*0360*/ 	.word	0xffffffff


	//   ....[162]....
        /*0364*/ 	.word	0xffffffff


	//   ....[163]....
        /*0368*/ 	.word	0xffffffff


	//   ....[164]....
        /*036c*/ 	.word	0xffffffff


	//   ....[165]....
        /*0370*/ 	.word	0xffffffff


	//   ....[166]....
        /*0374*/ 	.word	0xffffffff


	//   ....[167]....
        /*0378*/ 	.word	0xffffffff


	//   ....[168]....
        /*037c*/ 	.word	0xffffffff


	//   ....[169]....
        /*0380*/ 	.word	0xffffffff


	//   ....[170]....
        /*0384*/ 	.word	0xffffffff


	//   ....[171]....
        /*0388*/ 	.word	0xffffffff


	//   ....[172]....
        /*038c*/ 	.word	0xffffffff


	//   ....[173]....
        /*0390*/ 	.word	0xffffffff


	//   ....[174]....
        /*0394*/ 	.word	0xffffffff


	//   ....[175]....
        /*0398*/ 	.word	0xffffffff


	//   ....[176]....
        /*039c*/ 	.word	0xffffffff


	//   ....[177]....
        /*03a0*/ 	.word	0xffffffff


	//   ....[178]....
        /*03a4*/ 	.word	0xffffffff


	//   ....[179]....
        /*03a8*/ 	.word	0xffffffff


	//   ....[180]....
        /*03ac*/ 	.word	0xffffffff


	//   ....[181]....
        /*03b0*/ 	.word	0xffffffff


	//   ....[182]....
        /*03b4*/ 	.word	0xffffffff


	//   ....[183]....
        /*03b8*/ 	.word	0xffffffff


	//   ....[184]....
        /*03bc*/ 	.word	0xffffffff


	//   ....[185]....
        /*03c0*/ 	.word	0xffffffff


	//   ....[186]....
        /*03c4*/ 	.word	0xffffffff


	//   ....[187]....
        /*03c8*/ 	.word	0xffffffff


	//   ....[188]....
        /*03cc*/ 	.word	0xffffffff


	//   ....[189]....
        /*03d0*/ 	.word	0xffffffff


	//   ....[190]....
        /*03d4*/ 	.word	0xffffffff


	//   ....[191]....
        /*03d8*/ 	.word	0xffffffff


	//   ....[192]....
        /*03dc*/ 	.word	0xffffffff


	//   ....[193]....
        /*03e0*/ 	.word	0xffffffff


	//   ....[194]....
        /*03e4*/ 	.word	0xffffffff


	//   ....[195]....
        /*03e8*/ 	.word	0xffffffff


	//   ....[196]....
        /*03ec*/ 	.word	0xffffffff


	//   ....[197]....
        /*03f0*/ 	.word	0xffffffff


	//   ....[198]....
        /*03f4*/ 	.word	0xffffffff


	//   ....[199]....
        /*03f8*/ 	.word	0xffffffff


	//   ....[200]....
        /*03fc*/ 	.word	0xffffffff


	//   ....[201]....
        /*0400*/ 	.word	0xffffffff


	//   ....[202]....
        /*0404*/ 	.word	0xffffffff


	//   ....[203]....
        /*0408*/ 	.word	0xffffffff


	//   ....[204]....
        /*040c*/ 	.word	0xffffffff


	//   ....[205]....
        /*0410*/ 	.word	0xffffffff


	//   ....[206]....
        /*0414*/ 	.word	0xffffffff


	//   ....[207]....
        /*0418*/ 	.word	0xffffffff


	//   ....[208]....
        /*041c*/ 	.word	0xffffffff


	//   ....[209]....
        /*0420*/ 	.word	0xffffffff


	//   ....[210]....
        /*0424*/ 	.word	0xffffffff


	//   ....[211]....
        /*0428*/ 	.word	0xffffffff


	//   ....[212]....
        /*042c*/ 	.word	0xffffffff


	//   ....[213]....
        /*0430*/ 	.word	0xffffffff


	//   ....[214]....
        /*0434*/ 	.word	0xffffffff


	//   ....[215]....
        /*0438*/ 	.word	0xffffffff


	//   ....[216]....
        /*043c*/ 	.word	0xffffffff


	//   ....[217]....
        /*0440*/ 	.word	0xffffffff


	//   ....[218]....
        /*0444*/ 	.word	0xffffffff


	//   ....[219]....
        /*0448*/ 	.word	0xffffffff


	//   ....[220]....
        /*044c*/ 	.word	0xffffffff


	//   ....[221]....
        /*0450*/ 	.word	0xffffffff


	//   ....[222]....
        /*0454*/ 	.word	0xffffffff


	//   ....[223]....
        /*0458*/ 	.word	0xffffffff


	//   ....[224]....
        /*045c*/ 	.word	0xffffffff


	//   ....[225]....
        /*0460*/ 	.word	0xffffffff


	//   ....[226]....
        /*0464*/ 	.word	0xffffffff


	//   ....[227]....
        /*0468*/ 	.word	0xffffffff


	//   ....[228]....
        /*046c*/ 	.word	0xffffffff


	//   ....[229]....
        /*0470*/ 	.word	0x0500002f


	//   ....[230]....
        /*0474*/ 	.word	0x0500002f


	//   ....[231]....
        /*0478*/ 	.word	0x0500002f


	//   ....[232]....
        /*047c*/ 	.word	0x0500002f


	//   ....[233]....
        /*0480*/ 	.word	0x0500002f


	//----- nvinfo : EIATTR_COOP_GROUP_INSTR_OFFSETS
	.align		4
.L_216:
        /*0484*/ 	.byte	0x04, 0x28
        /*0486*/ 	.short	(.L_218 - .L_217)


	//   ....[0]....
.L_217:
        /*0488*/ 	.word	0x00000e40


	//   ....[1]....
        /*048c*/ 	.word	0x00001890


	//   ....[2]....
        /*0490*/ 	.word	0x00002ad0


	//   ....[3]....
        /*0494*/ 	.word	0x00002af0


	//   ....[4]....
        /*0498*/ 	.word	0x00002b10


	//   ....[5]....
        /*049c*/ 	.word	0x00002b30


	//   ....[6]....
        /*04a0*/ 	.word	0x00002b50


	//   ....[7]....
        /*04a4*/ 	.word	0x00003000


	//   ....[8]....
        /*04a8*/ 	.word	0x00003010


	//   ....[9]....
        /*04ac*/ 	.word	0x00003030


	//   ....[10]....
        /*04b0*/ 	.word	0x00003050


	//   ....[11]....
        /*04b4*/ 	.word	0x000030a0


	//   ....[12]....
        /*04b8*/ 	.word	0x000030d0


	//   ....[13]....
        /*04bc*/ 	.word	0x00003120


	//   ....[14]....
        /*04c0*/ 	.word	0x00003160


	//   ....[15]....
        /*04c4*/ 	.word	0x00003250


	//   ....[16]....
        /*04c8*/ 	.word	0x00003280


	//   ....[17]....
        /*04cc*/ 	.word	0x00003290


	//   ....[18]....
        /*04d0*/ 	.word	0x000032b0


	//   ....[19]....
        /*04d4*/ 	.word	0x000032f0


	//   ....[20]....
        /*04d8*/ 	.word	0x00003320


	//   ....[21]....
        /*04dc*/ 	.word	0x00003360


	//   ....[22]....
        /*04e0*/ 	.word	0x00003380


	//   ....[23]....
        /*04e4*/ 	.word	0x000033a0


	//   ....[24]....
        /*04e8*/ 	.word	0x00003490


	//   ....[25]....
        /*04ec*/ 	.word	0x000034c0


	//   ....[26]....
        /*04f0*/ 	.word	0x000034d0


	//   ....[27]....
        /*04f4*/ 	.word	0x000034f0


	//   ....[28]....
        /*04f8*/ 	.word	0x00003530


	//   ....[29]....
        /*04fc*/ 	.word	0x00003560


	//   ....[30]....
        /*0500*/ 	.word	0x000035a0


	//   ....[31]....
        /*0504*/ 	.word	0x000035c0


	//   ....[32]....
        /*0508*/ 	.word	0x000035e0


	//   ....[33]....
        /*050c*/ 	.word	0x000036d0


	//   ....[34]....
        /*0510*/ 	.word	0x00003700


	//   ....[35]....
        /*0514*/ 	.word	0x00003710


	//   ....[36]....
        /*0518*/ 	.word	0x00003730


	//   ....[37]....
        /*051c*/ 	.word	0x00003770


	//   ....[38]....
        /*0520*/ 	.word	0x000037a0


	//   ....[39]....
        /*0524*/ 	.word	0x000037e0


	//   ....[40]....
        /*0528*/ 	.word	0x00003800


	//   ....[41]....
        /*052c*/ 	.word	0x00003820


	//   ....[42]....
        /*0530*/ 	.word	0x00003930


	//   ....[43]....
        /*0534*/ 	.word	0x00003960


	//   ....[44]....
        /*0538*/ 	.word	0x00003970


	//   ....[45]....
        /*053c*/ 	.word	0x00003990


	//   ....[46]....
        /*0540*/ 	.word	0x000039d0


	//   ....[47]....
        /*0544*/ 	.word	0x00003a00


	//   ....[48]....
        /*0548*/ 	.word	0x00003a40


	//   ....[49]....
        /*054c*/ 	.word	0x00003a60


	//   ....[50]....
        /*0550*/ 	.word	0x00003a80


	//   ....[51]....
        /*0554*/ 	.word	0x00003b90


	//   ....[52]....
        /*0558*/ 	.word	0x00003bc0


	//   ....[53]....
        /*055c*/ 	.word	0x00003bd0


	//   ....[54]....
        /*0560*/ 	.word	0x00003bf0


	//   ....[55]....
        /*0564*/ 	.word	0x00003c30


	//   ....[56]....
        /*0568*/ 	.word	0x00003c60


	//   ....[57]....
        /*056c*/ 	.word	0x00003ca0


	//   ....[58]....
        /*0570*/ 	.word	0x00003cc0


	//   ....[59]....
        /*0574*/ 	.word	0x00003ce0


	//   ....[60]....
        /*0578*/ 	.word	0x00003df0


	//   ....[61]....
        /*057c*/ 	.word	0x00003e20


	//   ....[62]....
        /*0580*/ 	.word	0x00003e30


	//   ....[63]....
        /*0584*/ 	.word	0x00003e50


	//   ....[64]....
        /*0588*/ 	.word	0x00003e90


	//   ....[65]....
        /*058c*/ 	.word	0x00003ec0


	//   ....[66]....
        /*0590*/ 	.word	0x00003f00


	//   ....[67]....
        /*0594*/ 	.word	0x00003f20


	//   ....[68]....
        /*0598*/ 	.word	0x00003f40


	//   ....[69]....
        /*059c*/ 	.word	0x00004050


	//   ....[70]....
        /*05a0*/ 	.word	0x00004080


	//   ....[71]....
        /*05a4*/ 	.word	0x00004090


	//   ....[72]....
        /*05a8*/ 	.word	0x000040b0


	//   ....[73]....
        /*05ac*/ 	.word	0x000040f0


	//   ....[74]....
        /*05b0*/ 	.word	0x00004120


	//   ....[75]....
        /*05b4*/ 	.word	0x00004160


	//   ....[76]....
        /*05b8*/ 	.word	0x00004180


	//   ....[77]....
        /*05bc*/ 	.word	0x000041a0


	//   ....[78]....
        /*05c0*/ 	.word	0x000042b0


	//   ....[79]....
        /*05c4*/ 	.word	0x00004300


	//   ....[80]....
        /*05c8*/ 	.word	0x00004310


	//   ....[81]....
        /*05cc*/ 	.word	0x00004330


	//   ....[82]....
        /*05d0*/ 	.word	0x00004370


	//   ....[83]....
        /*05d4*/ 	.word	0x000043a0


	//   ....[84]....
        /*05d8*/ 	.word	0x000043e0


	//   ....[85]....
        /*05dc*/ 	.word	0x00004400


	//   ....[86]....
        /*05e0*/ 	.word	0x00004420


	//   ....[87]....
        /*05e4*/ 	.word	0x00004510


	//   ....[88]....
        /*05e8*/ 	.word	0x00004560


	//   ....[89]....
        /*05ec*/ 	.word	0x00004570


	//   ....[90]....
        /*05f0*/ 	.word	0x000045a0


	//   ....[91]....
        /*05f4*/ 	.word	0x000045c0


	//   ....[92]....
        /*05f8*/ 	.word	0x00004610


	//   ....[93]....
        /*05fc*/ 	.word	0x00004630


	//   ....[94]....
        /*0600*/ 	.word	0x00004670


	//   ....[95]....
        /*0604*/ 	.word	0x00004690


	//   ....[96]....
        /*0608*/ 	.word	0x00004770


	//   ....[97]....
        /*060c*/ 	.word	0x000047c0


	//   ....[98]....
        /*0610*/ 	.word	0x000047d0


	//   ....[99]....
        /*0614*/ 	.word	0x00004820


	//   ....[100]....
        /*0618*/ 	.word	0x00004850


	//   ....[101]....
        /*061c*/ 	.word	0x00004880


	//   ....[102]....
        /*0620*/ 	.word	0x000048b0


	//   ....[103]....
        /*0624*/ 	.word	0x000048e0


	//   ....[104]....
        /*0628*/ 	.word	0x00004910


	//   ....[105]....
        /*062c*/ 	.word	0x000049d0


	//   ....[106]....
        /*0630*/ 	.word	0x00004a20


	//   ....[107]....
        /*0634*/ 	.word	0x00004a30


	//   ....[108]....
        /*0638*/ 	.word	0x00004a80


	//   ....[109]....
        /*063c*/ 	.word	0x00004ab0


	//   ....[110]....
        /*0640*/ 	.word	0x00004ae0


	//   ....[111]....
        /*0644*/ 	.word	0x00004b10


	//   ....[112]....
        /*0648*/ 	.word	0x00004b40


	//   ....[113]....
        /*064c*/ 	.word	0x00004b70


	//   ....[114]....
        /*0650*/ 	.word	0x00004c60


	//   ....[115]....
        /*0654*/ 	.word	0x00004c80


	//   ....[116]....
        /*0658*/ 	.word	0x00004c90


	//   ....[117]....
        /*065c*/ 	.word	0x00004ce0


	//   ....[118]....
        /*0660*/ 	.word	0x00004d10


	//   ....[119]....
        /*0664*/ 	.word	0x00004d40


	//   ....[120]....
        /*0668*/ 	.word	0x00004d70


	//   ....[121]....
        /*066c*/ 	.word	0x00004da0


	//   ....[122]....
        /*0670*/ 	.word	0x00004dd0


	//   ....[123]....
        /*0674*/ 	.word	0x00004ec0


	//   ....[124]....
        /*0678*/ 	.word	0x00004f00


	//   ....[125]....
        /*067c*/ 	.word	0x00004f10


	//   ....[126]....
        /*0680*/ 	.word	0x00004f60


	//   ....[127]....
        /*0684*/ 	.word	0x00004f90


	//   ....[128]....
        /*0688*/ 	.word	0x00004fc0


	//   ....[129]....
        /*068c*/ 	.word	0x00004ff0


	//   ....[130]....
        /*0690*/ 	.word	0x00005020


	//   ....[131]....
        /*0694*/ 	.word	0x00005050


	//   ....[132]....
        /*0698*/ 	.word	0x00005140


	//   ....[133]....
        /*069c*/ 	.word	0x00005170


	//   ....[134]....
        /*06a0*/ 	.word	0x00005180


	//   ....[135]....
        /*06a4*/ 	.word	0x000051d0


	//   ....[136]....
        /*06a8*/ 	.word	0x00005200


	//   ....[137]....
        /*06ac*/ 	.word	0x00005230


	//   ....[138]....
        /*06b0*/ 	.word	0x00005260


	//   ....[139]....
        /*06b4*/ 	.word	0x00005290


	//   ....[140]....
        /*06b8*/ 	.word	0x000052c0


	//   ....[141]....
        /*06bc*/ 	.word	0x000053e0


	//   ....[142]....
        /*06c0*/ 	.word	0x000053f0


	//   ....[143]....
        /*06c4*/ 	.word	0x00005440


	//   ....[144]....
        /*06c8*/ 	.word	0x00005470


	//   ....[145]....
        /*06cc*/ 	.word	0x000054a0


	//   ....[146]....
        /*06d0*/ 	.word	0x000054d0


	//   ....[147]....
        /*06d4*/ 	.word	0x00005500


	//   ....[148]....
        /*06d8*/ 	.word	0x00005530


	//   ....[149]....
        /*06dc*/ 	.word	0x00005560


	//   ....[150]....
        /*06e0*/ 	.word	0x00005600


	//   ....[151]....
        /*06e4*/ 	.word	0x00005620


	//   ....[152]....
        /*06e8*/ 	.word	0x00005630


	//   ....[153]....
        /*06ec*/ 	.word	0x00005680


	//   ....[154]....
        /*06f0*/ 	.word	0x000056b0


	//   ....[155]....
        /*06f4*/ 	.word	0x000056e0


	//   ....[156]....
        /*06f8*/ 	.word	0x00005710


	//   ....[157]....
        /*06fc*/ 	.word	0x00005740


	//   ....[158]....
        /*0700*/ 	.word	0x00005770


	//   ....[159]....
        /*0704*/ 	.word	0x000058a0


	//   ....[160]....
        /*0708*/ 	.word	0x00005d40


	//   ....[161]....
        /*070c*/ 	.word	0x00006070


	//   ....[162]....
        /*0710*/ 	.word	0x00006130


	//   ....[163]....
        /*0714*/ 	.word	0x000061f0


	//   ....[164]....
        /*0718*/ 	.word	0x000062b0


	//   ....[165]....
        /*071c*/ 	.word	0x00006370


	//   ....[166]....
        /*0720*/ 	.word	0x00006430


	//   ....[167]....
        /*0724*/ 	.word	0x000064f0


	//   ....[168]....
        /*0728*/ 	.word	0x000065b0


	//   ....[169]....
        /*072c*/ 	.word	0x00006670


	//   ....[170]....
        /*0730*/ 	.word	0x00006730


	//   ....[171]....
        /*0734*/ 	.word	0x000067f0


	//   ....[172]....
        /*0738*/ 	.word	0x000068b0


	//   ....[173]....
        /*073c*/ 	.word	0x00006970


	//   ....[174]....
        /*0740*/ 	.word	0x00006a30


	//   ....[175]....
        /*0744*/ 	.word	0x00006af0


	//   ....[176]....
        /*0748*/ 	.word	0x00006bb0


	//   ....[177]....
        /*074c*/ 	.word	0x00006c70


	//   ....[178]....
        /*0750*/ 	.word	0x00006e60


	//   ....[179]....
        /*0754*/ 	.word	0x00006f90


	//   ....[180]....
        /*0758*/ 	.word	0x000070c0


	//   ....[181]....
        /*075c*/ 	.word	0x000071f0


	//   ....[182]....
        /*0760*/ 	.word	0x00007320


	//   ....[183]....
        /*0764*/ 	.word	0x00007450


	//   ....[184]....
        /*0768*/ 	.word	0x00007580


	//   ....[185]....
        /*076c*/ 	.word	0x000076b0


	//   ....[186]....
        /*0770*/ 	.word	0x000077e0


	//   ....[187]....
        /*0774*/ 	.word	0x00007910


	//   ....[188]....
        /*0778*/ 	.word	0x00007a40


	//   ....[189]....
        /*077c*/ 	.word	0x00007b60


	//   ....[190]....
        /*0780*/ 	.word	0x00007c70


	//   ....[191]....
        /*0784*/ 	.word	0x00007d80


	//   ....[192]....
        /*0788*/ 	.word	0x00007e90


	//   ....[193]....
        /*078c*/ 	.word	0x00007fa0


	//   ....[194]....
        /*0790*/ 	.word	0x000080b0


	//   ....[195]....
        /*0794*/ 	.word	0x00008eb0


	//   ....[196]....
        /*0798*/ 	.word	0x00008f40


	//   ....[197]....
        /*079c*/ 	.word	0x00008fc0


	//   ....[198]....
        /*07a0*/ 	.word	0x00009050


	//   ....[199]....
        /*07a4*/ 	.word	0x000090d0


	//   ....[200]....
        /*07a8*/ 	.word	0x00009160


	//   ....[201]....
        /*07ac*/ 	.word	0x000091e0


	//   ....[202]....
        /*07b0*/ 	.word	0x00009270


	//   ....[203]....
        /*07b4*/ 	.word	0x000092f0


	//   ....[204]....
        /*07b8*/ 	.word	0x00009380


	//   ....[205]....
        /*07bc*/ 	.word	0x00009400


	//   ....[206]....
        /*07c0*/ 	.word	0x00009490


	//   ....[207]....
        /*07c4*/ 	.word	0x00009510


	//   ....[208]....
        /*07c8*/ 	.word	0x000095a0


	//   ....[209]....
        /*07cc*/ 	.word	0x00009620


	//   ....[210]....
        /*07d0*/ 	.word	0x000096b0


	//   ....[211]....
        /*07d4*/ 	.word	0x00009730


	//   ....[212]....
        /*07d8*/ 	.word	0x00009890


	//   ....[213]....
        /*07dc*/ 	.word	0x00009960


	//   ....[214]....
        /*07e0*/ 	.word	0x00009a10


	//   ....[215]....
        /*07e4*/ 	.word	0x00009ad0


	//   ....[216]....
        /*07e8*/ 	.word	0x00009b80


	//   ....[217]....
        /*07ec*/ 	.word	0x00009c40


	//   ....[218]....
        /*07f0*/ 	.word	0x00009cf0


	//   ....[219]....
        /*07f4*/ 	.word	0x00009db0


	//   ....[220]....
        /*07f8*/ 	.word	0x00009e60


	//   ....[221]....
        /*07fc*/ 	.word	0x00009f20


	//   ....[222]....
        /*0800*/ 	.word	0x00009fd0


	//   ....[223]....
        /*0804*/ 	.word	0x0000a090


	//   ....[224]....
        /*0808*/ 	.word	0x0000a140


	//   ....[225]....
        /*080c*/ 	.word	0x0000a200


	//   ....[226]....
        /*0810*/ 	.word	0x0000a2a0


	//   ....[227]....
        /*0814*/ 	.word	0x0000a360


	//   ....[228]....
        /*0818*/ 	.word	0x0000a400


	//   ....[229]....
        /*081c*/ 	.word	0x0000a470


	//   ....[230]....
        /*0820*/ 	.word	0x0000a4e0


	//   ....[231]....
        /*0824*/ 	.word	0x0000a550


	//   ....[232]....
        /*0828*/ 	.word	0x0000a5c0


	//   ....[233]....
        /*082c*/ 	.word	0x0000a630


	//----- nvinfo : EIATTR_VRC_CTA_INIT_COUNT
	.align		4
.L_218:
        /*0830*/ 	.byte	0x02, 0x4a
	.zero		1
	.zero		1


	//----- nvinfo : EIATTR_EXIT_INSTR_OFFSETS
	.align		4
        /*0834*/ 	.byte	0x04, 0x1c
        /*0836*/ 	.short	(.L_220 - .L_219)


	//   ....[0]....
.L_219:
        /*0838*/ 	.word	0x00002570


	//   ....[1]....
        /*083c*/ 	.word	0x000028d0


	//   ....[2]....
        /*0840*/ 	.word	0x000028f0


	//   ....[3]....
        /*0844*/ 	.word	0x00009740


	//   ....[4]....
        /*0848*/ 	.word	0x0000a410


	//----- nvinfo : EIATTR_MAX_THREADS
	.align		4
.L_220:
        /*084c*/ 	.byte	0x04, 0x05
        /*084e*/ 	.short	(.L_222 - .L_221)
.L_221:
        /*0850*/ 	.word	0x00000180
        /*0854*/ 	.word	0x00000001
        /*0858*/ 	.word	0x00000001


	//----- nvinfo : EIATTR_CRS_STACK_SIZE
	.align		4
.L_222:
        /*085c*/ 	.byte	0x04, 0x1e
        /*085e*/ 	.short	(.L_224 - .L_223)
.L_223:
        /*0860*/ 	.word	0x00000000


	//----- nvinfo : EIATTR_CBANK_PARAM_SIZE
	.align		4
.L_224:
        /*0864*/ 	.byte	0x03, 0x19
        /*0866*/ 	.short	0x004d


	//----- nvinfo : EIATTR_PARAM_CBANK
	.align		4
        /*0868*/ 	.byte	0x04, 0x0a
        /*086a*/ 	.short	(.L_226 - .L_225)
	.align		4
.L_225:
        /*086c*/ 	.word	index@(.nv.constant0._ZN3cub18CUB_300001_SM_10006detail10radix_sort29DeviceRadixSortOnesweepKernelINS1_5radix10policy_hubIiiyE10Policy1000ELNS0_9SortOrderE0EiiyiiNS1_21identity_decomposer_tEEEvPT5_SB_PT3_PKSC_PT1_PKSG_PT2_PKSK_T4_iiT6_)
        /*0870*/ 	.short	0x0380
        /*0872*/ 	.short	0x004d


	//----- nvinfo : EIATTR_SW_WAR
	.align		4
.L_226:
        /*0874*/ 	.byte	0x04, 0x36
        /*0876*/ 	.short	(.L_228 - .L_227)
.L_227:
        /*0878*/ 	.word	0x00000008
.L_228:


//--------------------- .nv.info._ZN3cub18CUB_300001_SM_10006detail10radix_sort33DeviceRadixSortExclusiveSumKernelINS1_5radix10policy_hubIiiyE10Policy1000EyEEvPT0_ --------------------------
	.section	.nv.info._ZN3cub18CUB_300001_SM_10006detail10radix_sort33DeviceRadixSortExclusiveSumKernelINS1_5radix10policy_hubIiiyE10Policy1000EyEEvPT0_,"",@"SHT_CUDA_INFO"
	.sectionflags	@""
	.align	4


	//----- nvinfo : EIATTR_CUDA_API_VERSION
	.align		4
        /*0000*/ 	.byte	0x04, 0x37
        /*0002*/ 	.short	(.L_230 - .L_229)
.L_229:
        /*0004*/ 	.word	0x00000082


	//----- nvinfo : EIATTR_KPARAM_INFO
	.align		4
.L_230:
        /*0008*/ 	.byte	0x04, 0x17
        /*000a*/ 	.short	(.L_232 - .L_231)
.L_231:
        /*000c*/ 	.word	0x00000000
        /*0010*/ 	.short	0x0000
        /*0012*/ 	.short	0x0000
        /*0014*/ 	.byte	0x00, 0xf5, 0x21, 0x00


	//----- nvinfo : EIATTR_SPARSE_MMA_MASK
	.align		4
.L_232:
        /*0018*/ 	.byte	0x03, 0x50
        /*001a*/ 	.short	0x0000


	//----- nvinfo : EIATTR_MAXREG_COUNT
	.align		4
        /*001c*/ 	.byte	0x03, 0x1b
        /*001e*/ 	.short	0x00ff


	//----- nvinfo : EIATTR_NUM_BARRIERS
	.align		4
        /*0020*/ 	.byte	0x02, 0x4c
        /*0022*/ 	.byte	0x01
	.zero		1


	//----- nvinfo : EIATTR_MERCURY_ISA_VERSION
	.align		4
        /*0024*/ 	.byte	0x03, 0x5f
        /*0026*/ 	.short	0x0101


	//----- nvinfo : EIATTR_COOP_GROUP_MASK_REGIDS
	.align		4
        /*0028*/ 	.byte	0x04, 0x29
        /*002a*/ 	.short	(.L_234 - .L_233)


	//   ....[0]....
.L_233:
        /*002c*/ 	.word	0xffffffff


	//   ....[1]....
        /*0030*/ 	.word	0xffffffff


	//   ....[2]....
        /*0034*/ 	.word	0xffffffff


	//   ....[3]....
        /*0038*/ 	.word	0xffffffff


	//   ....[4]....
        /*003c*/ 	.word	0xffffffff


	//   ....[5]....
        /*0040*/ 	.word	0xffffffff


	//   ....[6]....
        /*0044*/ 	.word	0xffffffff


	//   ....[7]....
        /*0048*/ 	.word	0xffffffff


	//   ....[8]....
        /*004c*/ 	.word	0xffffffff


	//   ....[9]....
        /*0050*/ 	.word	0xffffffff


	//   ....[10]....
        /*0054*/ 	.word	0x05000015


	//   ....[11]....
        /*0058*/ 	.word	0x05000015


	//   ....[12]....
        /*005c*/ 	.word	0x05000015


	//   ....[13]....
        /*0060*/ 	.word	0x05000015


	//   ....[14]....
        /*0064*/ 	.word	0x05000015


	//   ....[15]....
        /*0068*/ 	.word	0x05000015


	//   ....[16]....
        /*006c*/ 	.word	0x05000015


	//   ....[17]....
        /*0070*/ 	.word	0x05000015


	//   ....[18]....
        /*0074*/ 	.word	0x05000015


	//   ....[19]....
        /*0078*/ 	.word	0x05000015


	//----- nvinfo : EIATTR_COOP_GROUP_INSTR_OFFSETS
	.align		4
.L_234:
        /*007c*/ 	.byte	0x04, 0x28
        /*007e*/ 	.short	(.L_236 - .L_235)


	//   ....[0]....
.L_235:
        /*0080*/ 	.word	0x00000250


	//   ....[1]....
        /*0084*/ 	.word	0x00000260


	//   ....[2]....
        /*0088*/ 	.word	0x000002a0


	//   ....[3]....
        /*008c*/ 	.word	0x000002c0


	//   ....[4]....
        /*0090*/ 	.word	0x00000310


	//   ....[5]....
        /*0094*/ 	.word	0x00000320


	//   ....[6]....
        /*0098*/ 	.word	0x00000360


	//   ....[7]....
        /*009c*/ 	.word	0x00000380


	//   ....[8]....
        /*00a0*/ 	.word	0x000003d0


	//   ....[9]....
        /*00a4*/ 	.word	0x000003e0


	//   ....[10]....
        /*00a8*/ 	.word	0x00000660


	//   ....[11]....
        /*00ac*/ 	.word	0x000006b0


	//   ....[12]....
        /*00b0*/ 	.word	0x00000740


	//   ....[13]....
        /*00b4*/ 	.word	0x00000790


	//   ....[14]....
        /*00b8*/ 	.word	0x00000820


	//   ....[15]....
        /*00bc*/ 	.word	0x00000870


	//   ....[16]....
        /*00c0*/ 	.word	0x00000900


	//   ....[17]....
        /*00c4*/ 	.word	0x00000950


	//   ....[18]....
        /*00c8*/ 	.word	0x000009e0


	//   ....[19]....
        /*00cc*/ 	.word	0x00000a30


	//----- nvinfo : EIATTR_VRC_CTA_INIT_COUNT
	.align		4
.L_236:
        /*00d0*/ 	.byte	0x02, 0x4a
	.zero		1
	.zero		1


	//----- nvinfo : EIATTR_EXIT_INSTR_OFFSETS
	.align		4
        /*00d4*/ 	.byte	0x04, 0x1c
        /*00d6*/ 	.short	(.L_238 - .L_237)


	//   ....[0]....
.L_237:
        /*00d8*/ 	.word	0x000005d0


	//   ....[1]....
        /*00dc*/ 	.word	0x00000600


	//----- nvinfo : EIATTR_CRS_STACK_SIZE
	.align		4
.L_238:
        /*00e0*/ 	.byte	0x04, 0x1e
        /*00e2*/ 	.short	(.L_240 - .L_239)
.L_239:
        /*00e4*/ 	.word	0x00000000


	//----- nvinfo : EIATTR_CBANK_PARAM_SIZE
	.align		4
.L_240:
        /*00e8*/ 	.byte	0x03, 0x19
        /*00ea*/ 	.short	0x0008


	//----- nvinfo : EIATTR_PARAM_CBANK
	.align		4
        /*00ec*/ 	.byte	0x04, 0x0a
        /*00ee*/ 	.short	(.L_242 - .L_241)
	.align		4
.L_241:
        /*00f0*/ 	.word	index@(.nv.constant0._ZN3cub18CUB_300001_SM_10006detail10radix_sort33DeviceRadixSortExclusiveSumKernelINS1_5radix10policy_hubIiiyE10Policy1000EyEEvPT0_)
        /*00f4*/ 	.short	0x0380
        /*00f6*/ 	.short	0x0008


	//----- nvinfo : EIATTR_SW_WAR
	.align		4
.L_242:
        /*00f8*/ 	.byte	0x04, 0x36
        /*00fa*/ 	.short	(.L_244 - .L_243)
.L_243:
        /*00fc*/ 	.word	0x00000008
.L_244:


//--------------------- .nv.info._ZN3cub18CUB_300001_SM_10006detail10radix_sort30DeviceRadixSortHistogramKernelINS1_5radix10policy_hubIiiyE10Policy1000ELNS0_9SortOrderE0EiyNS1_21identity_decomposer_tEEEvPT2_PKT1_SA_iiT3_ --------------------------
	.section	.nv.info._ZN3cub18CUB_300001_SM_10006detail10radix_sort30DeviceRadixSortHistogramKernelINS1_5radix10policy_hubIiiyE10Policy1000ELNS0_9SortOrderE0EiyNS1_21identity_decomposer_tEEEvPT2_PKT1_SA_iiT3_,"",@"SHT_CUDA_INFO"
	.sectionflags	@""
	.align	4


	//----- nvinfo : EIATTR_CUDA_API_VERSION
	.align		4
        /*0000*/ 	.byte	0x04, 0x37
        /*0002*/ 	.short	(.L_246 - .L_245)
.L_245:
        /*0004*/ 	.word	0x00000082


	//----- nvinfo : EIATTR_KPARAM_INFO
	.align		4
.L_246:
        /*0008*/ 	.byte	0x04, 0x17
        /*000a*/ 	.short	(.L_248 - .L_247)
.L_247:
        /*000c*/ 	.word	0x00000000
        /*0010*/ 	.short	0x0005
        /*0012*/ 	.short	0x0020
        /*0014*/ 	.byte	0x00, 0xf0, 0x05, 0x00


	//----- nvinfo : EIATTR_KPARAM_INFO
	.align		4
.L_248:
        /*0018*/ 	.byte	0x04, 0x17
        /*001a*/ 	.short	(.L_250 - .L_249)
.L_249:
        /*001c*/ 	.word	0x00000000
        /*0020*/ 	.short	0x0004
        /*0022*/ 	.short	0x001c
        /*0024*/ 	.byte	0x00, 0xf0, 0x11, 0x00


	//----- nvinfo : EIATTR_KPARAM_INFO
	.align		4
.L_250:
        /*0028*/ 	.byte	0x04, 0x17
        /*002a*/ 	.short	(.L_252 - .L_251)
.L_251:
        /*002c*/ 	.word	0x00000000
        /*0030*/ 	.short	0x0003
        /*0032*/ 	.short	0x0018
        /*0034*/ 	.byte	0x00, 0xf0, 0x11, 0x00


	//----- nvinfo : EIATTR_KPARAM_INFO
	.align		4
.L_252:
        /*0038*/ 	.byte	0x04, 0x17
        /*003a*/ 	.short	(.L_254 - .L_253)
.L_253:
        /*003c*/ 	.word	0x00000000
        /*0040*/ 	.short	0x0002
        /*0042*/ 	.short	0x0010
        /*0044*/ 	.byte	0x00, 0xf0, 0x21, 0x00


	//----- nvinfo : EIATTR_KPARAM_INFO
	.align		4
.L_254:
        /*0048*/ 	.byte	0x04, 0x17
        /*004a*/ 	.short	(.L_256 - .L_255)
.L_255:
        /*004c*/ 	.word	0x00000000
        /*0050*/ 	.short	0x0001
        /*0052*/ 	.short	0x0008
        /*0054*/ 	.byte	0x00, 0xf5, 0x21, 0x00


	//----- nvinfo : EIATTR_KPARAM_INFO
	.align		4
.L_256:
        /*0058*/ 	.byte	0x04, 0x17
        /*005a*/ 	.short	(.L_258 - .L_257)
.L_257:
        /*005c*/ 	.word	0x00000000
        /*0060*/ 	.short	0x0000
        /*0062*/ 	.short	0x0000
        /*0064*/ 	.byte	0x00, 0xf5, 0x21, 0x00


	//----- nvinfo : EIATTR_SPARSE_MMA_MASK
	.align		4
.L_258:
        /*0068*/ 	.byte	0x03, 0x50
        /*006a*/ 	.short	0x0000


	//----- nvinfo : EIATTR_MAXREG_COUNT
	.align		4
        /*006c*/ 	.byte	0x03, 0x1b
        /*006e*/ 	.short	0x00ff


	//----- nvinfo : EIATTR_NUM_BARRIERS
	.align		4
        /*0070*/ 	.byte	0x02, 0x4c
        /*0072*/ 	.byte	0x01
	.zero		1


	//----- nvinfo : EIATTR_MERCURY_ISA_VERSION
	.align		4
        /*0074*/ 	.byte	0x03, 0x5f
        /*0076*/ 	.short	0x0101


	//----- nvinfo : EIATTR_VRC_CTA_INIT_COUNT
	.align		4
        /*0078*/ 	.byte	0x02, 0x4a
	.zero		1
	.zero		1


	//----- nvinfo : EIATTR_EXIT_INSTR_OFFSETS
	.align		4
        /*007c*/ 	.byte	0x04, 0x1c
        /*007e*/ 	.short	(.L_260 - .L_259)


	//   ....[0]....
.L_259:
        /*0080*/ 	.word	0x00000040


	//   ....[1]....
        /*0084*/ 	.word	0x00002ee0


	//----- nvinfo : EIATTR_MAX_THREADS
	.align		4
.L_260:
        /*0088*/ 	.byte	0x04, 0x05
        /*008a*/ 	.short	(.L_262 - .L_261)
.L_261:
        /*008c*/ 	.word	0x00000080
        /*0090*/ 	.word	0x00000001
        /*0094*/ 	.word	0x00000001


	//----- nvinfo : EIATTR_CRS_STACK_SIZE
	.align		4
.L_262:
        /*0098*/ 	.byte	0x04, 0x1e
        /*009a*/ 	.short	(.L_264 - .L_263)
.L_263:
        /*009c*/ 	.word	0x00000000


	//----- nvinfo : EIATTR_CBANK_PARAM_SIZE
	.align		4
.L_264:
        /*00a0*/ 	.byte	0x03, 0x19
        /*00a2*/ 	.short	0x0021


	//----- nvinfo : EIATTR_PARAM_CBANK
	.align		4
        /*00a4*/ 	.byte	0x04, 0x0a
        /*00a6*/ 	.short	(.L_266 - .L_265)
	.align		4
.L_265:
        /*00a8*/ 	.word	index@(.nv.constant0._ZN3cub18CUB_300001_SM_10006detail10radix_sort30DeviceRadixSortHistogramKernelINS1_5radix10policy_hubIiiyE10Policy1000ELNS0_9SortOrderE0EiyNS1_21identity_decomposer_tEEEvPT2_PKT1_SA_iiT3_)
        /*00ac*/ 	.short	0x0380
        /*00ae*/ 	.short	0x0021


	//----- nvinfo : EIATTR_SW_WAR
	.align		4
.L_266:
        /*00b0*/ 	.byte	0x04, 0x36
        /*00b2*/ 	.short	(.L_268 - .L_267)
.L_267:
        /*00b4*/ 	.word	0x00000008
.L_268:


//--------------------- .nv.info._ZN3cub18CUB_300001_SM_10006detail10radix_sort31DeviceRadixSortSingleTileKernelINS1_5radix10policy_hubIiiyE10Policy1000ELNS0_9SortOrderE0EiiyNS1_21identity_decomposer_tEEEvPKT1_PSA_PKT2_PSE_T3_iiT4_ --------------------------
	.section	.nv.info._ZN3cub18CUB_300001_SM_10006detail10radix_sort31DeviceRadixSortSingleTileKernelINS1_5radix10policy_hubIiiyE10Policy1000ELNS0_9SortOrderE0EiiyNS1_21identity_decomposer_tEEEvPKT1_PSA_PKT2_PSE_T3_iiT4_,"",@"SHT_CUDA_INFO"
	.sectionflags	@""
	.align	4


	//----- nvinfo : EIATTR_CUDA_API_VERSION
	.align		4
        /*0000*/ 	.byte	0x04, 0x37
        /*0002*/ 	.short	(.L_270 - .L_269)
.L_269:
        /*0004*/ 	.word	0x00000082


	//----- nvinfo : EIATTR_KPARAM_INFO
	.align		4
.L_270:
        /*0008*/ 	.byte	0x04, 0x17
        /*000a*/ 	.short	(.L_272 - .L_271)
.L_271:
        /*000c*/ 	.word	0x00000000
        /*0010*/ 	.short	0x0007
        /*0012*/ 	.short	0x0030
        /*0014*/ 	.byte	0x00, 0xf0, 0x05, 0x00


	//----- nvinfo : EIATTR_KPARAM_INFO
	.align		4
.L_272:
        /*0018*/ 	.byte	0x04, 0x17
        /*001a*/ 	.short	(.L_274 - .L_273)
.L_273:
        /*001c*/ 	.word	0x00000000
        /*0020*/ 	.short	0x0006
        /*0022*/ 	.short	0x002c
        /*0024*/ 	.byte	0x00, 0xf0, 0x11, 0x00


	//----- nvinfo : EIATTR_KPARAM_INFO
	.align		4
.L_274:
        /*0028*/ 	.byte	0x04, 0x17
        /*002a*/ 	.short	(.L_276 - .L_275)
.L_275:
        /*002c*/ 	.word	0x00000000
        /*0030*/ 	.short	0x0005
        /*0032*/ 	.short	0x0028
        /*0034*/ 	.byte	0x00, 0xf0, 0x11, 0x00


	//----- nvinfo : EIATTR_KPARAM_INFO
	.align		4
.L_276:
        /*0038*/ 	.byte	0x04, 0x17
        /*003a*/ 	.short	(.L_278 - .L_277)
.L_277:
        /*003c*/ 	.word	0x00000000
        /*0040*/ 	.short	0x0004
        /*0042*/ 	.short	0x0020
        /*0044*/ 	.byte	0x00, 0xf0, 0x21, 0x00


	//----- nvinfo : EIATTR_KPARAM_INFO
	.align		4
.L_278:
        /*0048*/ 	.byte	0x04, 0x17
        /*004a*/ 	.short	(.L_280 - .L_279)
.L_279:
        /*004c*/ 	.word	0x00000000
        /*0050*/ 	.short	0x0003
        /*0052*/ 	.short	0x0018
        /*0054*/ 	.byte	0x00, 0xf5, 0x21, 0x00


	//----- nvinfo : EIATTR_KPARAM_INFO
	.align		4
.L_280:
        /*0058*/ 	.byte	0x04, 0x17
        /*005a*/ 	.short	(.L_282 - .L_281)
.L_281:
        /*005c*/ 	.word	0x00000000
        /*0060*/ 	.short	0x0002
        /*0062*/ 	.short	0x0010
        /*0064*/ 	.byte	0x00, 0xf5, 0x21, 0x00


	//----- nvinfo : EIATTR_KPARAM_INFO
	.align		4
.L_282:
        /*0068*/ 	.byte	0x04, 0x17
        /*006a*/ 	.short	(.L_284 - .L_283)
.L_283:
        /*006c*/ 	.word	0x00000000
        /*0070*/ 	.short	0x0001
        /*0072*/ 	.short	0x0008
        /*0074*/ 	.byte	0x00, 0xf5, 0x21, 0x00


	//----- nvinfo : EIATTR_KPARAM_INFO
	.align		4
.L_284:
        /*0078*/ 	.byte	0x04, 0x17
        /*007a*/ 	.short	(.L_286 - .L_285)
.L_285:
        /*007c*/ 	.word	0x00000000
        /*0080*/ 	.short	0x0000
        /*0082*/ 	.short	0x0000
        /*0084*/ 	.byte	0x00, 0xf5, 0x21, 0x00


	//----- nvinfo : EIATTR_SPARSE_MMA_MASK
	.align		4
.L_286:
        /*0088*/ 	.byte	0x03, 0x50
        /*008a*/ 	.short	0x0000


	//----- nvinfo : EIATTR_MAXREG_COUNT
	.align		4
        /*008c*/ 	.byte	0x03, 0x1b
        /*008e*/ 	.short	0x00ff


	//----- nvinfo : EIATTR_NUM_BARRIERS
	.align		4
        /*0090*/ 	.byte	0x02, 0x4c
        /*0092*/ 	.byte	0x01
	.zero		1


	//----- nvinfo : EIATTR_MERCURY_ISA_VERSION
	.align		4
        /*0094*/ 	.byte	0x03, 0x5f
        /*0096*/ 	.short	0x0101


	//----- nvinfo : EIATTR_COOP_GROUP_MASK_REGIDS
	.align		4
        /*0098*/ 	.byte	0x04, 0x29
        /*009a*/ 	.short	(.L_288 - .L_287)


	//   ....[0]....
.L_287:
        /*009c*/ 	.word	0xffffffff


	//   ....[1]....
        /*00a0*/ 	.word	0xffffffff


	//   ....[2]....
        /*00a4*/ 	.word	0xffffffff


	//   ....[3]....
        /*00a8*/ 	.word	0xffffffff


	//   ....[4]....
        /*00ac*/ 	.word	0xffffffff


	//----- nvinfo : EIATTR_COOP_GROUP_INSTR_OFFSETS
	.align		4
.L_288:
        /*00b0*/ 	.byte	0x04, 0x28
        /*00b2*/ 	.short	(.L_290 - .L_289)


	//   ....[0]....
.L_289:
        /*00b4*/ 	.word	0x00001e20


	//   ....[1]....
        /*00b8*/ 	.word	0x00001e40


	//   ....[2]....
        /*00bc*/ 	.word	0x00001e60


	//   ....[3]....
        /*00c0*/ 	.word	0x00001e80


	//   ....[4]....
        /*00c4*/ 	.word	0x00001ea0


	//----- nvinfo : EIATTR_VRC_CTA_INIT_COUNT
	.align		4
.L_290:
        /*00c8*/ 	.byte	0x02, 0x4a
	.zero		1
	.zero		1


	//----- nvinfo : EIATTR_EXIT_INSTR_OFFSETS
	.align		4
        /*00cc*/ 	.byte	0x04, 0x1c
        /*00ce*/ 	.short	(.L_292 - .L_291)


	//   ....[0]....
.L_291:
        /*00d0*/ 	.word	0x00003bf0


	//   ....[1]....
        /*00d4*/ 	.word	0x00003c40


	//----- nvinfo : EIATTR_MAX_THREADS
	.align		4
.L_292:
        /*00d8*/ 	.byte	0x04, 0x05
        /*00da*/ 	.short	(.L_294 - .L_293)
.L_293:
        /*00dc*/ 	.word	0x00000100
        /*00e0*/ 	.word	0x00000001
        /*00e4*/ 	.word	0x00000001


	//----- nvinfo : EIATTR_CBANK_PARAM_SIZE
	.align		4
.L_294:
        /*00e8*/ 	.byte	0x03, 0x19
        /*00ea*/ 	.short	0x0031


	//----- nvinfo : EIATTR_PARAM_CBANK
	.align		4
        /*00ec*/ 	.byte	0x04, 0x0a
        /*00ee*/ 	.short	(.L_296 - .L_295)
	.align		4
.L_295:
        /*00f0*/ 	.word	index@(.nv.constant0._ZN3cub18CUB_300001_SM_10006detail10radix_sort31DeviceRadixSortSingleTileKernelINS1_5radix10policy_hubIiiyE10Policy1000ELNS0_9SortOrderE0EiiyNS1_21identity_decomposer_tEEEvPKT1_PSA_PKT2_PSE_T3_iiT4_)
        /*00f4*/ 	.short	0x0380
        /*00f6*/ 	.short	0x0031


	//----- nvinfo : EIATTR_SW_WAR
	.align		4
.L_296:
        /*00f8*/ 	.byte	0x04, 0x36
        /*00fa*/ 	.short	(.L_298 - .L_297)
.L_297:
        /*00fc*/ 	.word	0x00000008
.L_298:


//--------------------- .nv.info._ZN3cub18CUB_300001_SM_10006detail10radix_sort29DeviceRadixSortOnesweepKernelINS1_5radix10policy_hubIi6float2yE10Policy1000ELNS0_9SortOrderE0EiS6_yiiNS1_21identity_decomposer_tEEEvPT5_SC_PT3_PKSD_PT1_PKSH_PT2_PKSL_T4_iiT6_ --------------------------
	.section	.nv.info._ZN3cub18CUB_300001_SM_10006detail10radix_sort29DeviceRadixSortOnesweepKernelINS1_5radix10policy_hubIi6float2yE10Policy1000ELNS0_9SortOrderE0EiS6_yiiNS1_21identity_decomposer_tEEEvPT5_SC_PT3_PKSD_PT1_PKSH_PT2_PKSL_T4_iiT6_,"",@"SHT_CUDA_INFO"
	.sectionflags	@""
	.align	4


	//----- nvinfo : EIATTR_CUDA_API_VERSION
	.align		4
        /*0000*/ 	.byte	0x04, 0x37
        /*0002*/ 	.short	(.L_300 - .L_299)
.L_299:
        /*0004*/ 	.word	0x00000082


	//----- nvinfo : EIATTR_KPARAM_INFO
	.align		4
.L_300:
        /*0008*/ 	.byte	0x04, 0x17
        /*000a*/ 	.short	(.L_302 - .L_301)
.L_301:
        /*000c*/ 	.word	0x00000000
        /*0010*/ 	.short	0x000b
        /*0012*/ 	.short	0x004c
        /*0014*/ 	.byte	0x00, 0xf0, 0x05, 0x00


	//----- nvinfo : EIATTR_KPARAM_INFO
	.align		4
.L_302:
        /*0018*/ 	.byte	0x04, 0x17
        /*001a*/ 	.short	(.L_304 - .L_303)
.L_303:
        /*001c*/ 	.word	0x00000000
        /*0020*/ 	.short	0x000a
        /*0022*/ 	.short	0x0048
        /*0024*/ 	.byte	0x00, 0xf0, 0x11, 0x00


	//----- nvinfo : EIATTR_KPARAM_INFO
	.align		4
.L_304:
        /*0028*/ 	.byte	0x04, 0x17
        /*002a*/ 	.short	(.L_306 - .L_305)
.L_305:
        /*002c*/ 	.word	0x00000000
        /*0030*/ 	.short	0x0009
        /*0032*/ 	.short	0x0044
        /*0034*/ 	.byte	0x00, 0xf0, 0x11, 0x00


	//----- nvinfo : EIATTR_KPARAM_INFO
	.align		4
.L_306:
        /*0038*/ 	.byte	0x04, 0x17
        /*003a*/ 	.short	(.L_308 - .L_307)
.L_307:
        /*003c*/ 	.word	0x00000000
        /*0040*/ 	.short	0x0008
        /*0042*/ 	.short	0x0040
        /*0044*/ 	.byte	0x00, 0xf0, 0x11, 0x00


	//----- nvinfo : EIATTR_KPARAM_INFO
	.align		4
.L_308:
        /*0048*/ 	.byte	0x04, 0x17
        /*004a*/ 	.short	(.L_310 - .L_309)
.L_309:
        /*004c*/ 	.word	0x00000000
        /*0050*/ 	.short	0x0007
        /*0052*/ 	.short	0x0038
        /*0054*/ 	.byte	0x00, 0xf5, 0x21, 0x00


	//----- nvinfo : EIATTR_KPARAM_INFO
	.align		4
.L_310:
        /*0058*/ 	.byte	0x04, 0x17
        /*005a*/ 	.short	(.L_312 - .L_311)
.L_311:
        /*005c*/ 	.word	0x00000000
        /*0060*/ 	.short	0x0006
        /*0062*/ 	.short	0x0030
        /*0064*/ 	.byte	0x00, 0xf5, 0x21, 0x00


	//----- nvinfo : EIATTR_KPARAM_INFO
	.align		4
.L_312:
        /*0068*/ 	.byte	0x04, 0x17
        /*006a*/ 	.short	(.L_314 - .L_313)
.L_313:
        /*006c*/ 	.word	0x00000000
        /*0070*/ 	.short	0x0005
        /*0072*/ 	.short	0x0028
        /*0074*/ 	.byte	0x00, 0xf5, 0x21, 0x00


	//----- nvinfo : EIATTR_KPARAM_INFO
	.align		4
.L_314:
        /*0078*/ 	.byte	0x04, 0x17
        /*007a*/ 	.short	(.L_316 - .L_315)
.L_315:
        /*007c*/ 	.word	0x00000000
        /*0080*/ 	.short	0x0004
        /*0082*/ 	.short	0x0020
        /*0084*/ 	.byte	0x00, 0xf5, 0x21, 0x00


	//----- nvinfo : EIATTR_KPARAM_INFO
	.align		4
.L_316:
        /*0088*/ 	.byte	0x04, 0x17
        /*008a*/ 	.short	(.L_318 - .L_317)
.L_317:
        /*008c*/ 	.word	0x00000000
        /*0090*/ 	.short	0x0003
        /*0092*/ 	.short	0x0018
        /*0094*/ 	.byte	0x00, 0xf5, 0x21, 0x00


	//----- nvinfo : EIATTR_KPARAM_INFO
	.align		4
.L_318:
        /*0098*/ 	.byte	0x04, 0x17
        /*009a*/ 	.short	(.L_320 - .L_319)
.L_319:
        /*009c*/ 	.word	0x00000000
        /*00a0*/ 	.short	0x0002
        /*00a2*/ 	.short	0x0010
        /*00a4*/ 	.byte	0x00, 0xf5, 0x21, 0x00


	//----- nvinfo : EIATTR_KPARAM_INFO
	.align		4
.L_320:
        /*00a8*/ 	.byte	0x04, 0x17
        /*00aa*/ 	.short	(.L_322 - .L_321)
.L_321:
        /*00ac*/ 	.word	0x00000000
        /*00b0*/ 	.short	0x0001
        /*00b2*/ 	.short	0x0008
        /*00b4*/ 	.byte	0x00, 0xf5, 0x21, 0x00


	//----- nvinfo : EIATTR_KPARAM_INFO
	.align		4
.L_322:
        /*00b8*/ 	.byte	0x04, 0x17
        /*00ba*/ 	.short	(.L_324 - .L_323)
.L_323:
        /*00bc*/ 	.word	0x00000000
        /*00c0*/ 	.short	0x0000
        /*00c2*/ 	.short	0x0000
        /*00c4*/ 	.byte	0x00, 0xf5, 0x21, 0x00


	//----- nvinfo : EIATTR_SPARSE_MMA_MASK
	.align		4
.L_324:
        /*00c8*/ 	.byte	0x03, 0x50
        /*00ca*/ 	.short	0x0000


	//----- nvinfo : EIATTR_MAXREG_COUNT
	.align		4
        /*00cc*/ 	.byte	0x03, 0x1b
        /*00ce*/ 	.short	0x00a8


	//----- nvinfo : EIATTR_NUM_BARRIERS
	.align		4
        /*00d0*/ 	.byte	0x02, 0x4c
        /*00d2*/ 	.byte	0x01
	.zero		1


	//----- nvinfo : EIATTR_MERCURY_ISA_VERSION
	.align		4
        /*00d4*/ 	.byte	0x03, 0x5f
        /*00d6*/ 	.short	0x0101


	//----- nvinfo : EIATTR_COOP_GROUP_MASK_REGIDS
	.align		4
        /*00d8*/ 	.byte	0x04, 0x29
        /*00da*/ 	.short	(.L_326 - .L_325)


	//   ....[0]....
.L_325:
        /*00dc*/ 	.word	0xffffffff


	//   ....[1]....
        /*00e0*/ 	.word	0x0500000e


	//   ....[2]....
        /*00e4*/ 	.word	0xffffffff


	//   ....[3]....
        /*00e8*/ 	.word	0xffffffff


	//   ....[4]....
        /*00ec*/ 	.word	0xffffffff


	//   ....[5]....
        /*00f0*/ 	.word	0xffffffff


	//   ....[6]....
        /*00f4*/ 	.word	0xffffffff


	//   ....[7]....
        /*00f8*/ 	.word	0xffffffff


	//   ....[8]....
        /*00fc*/ 	.word	0xffffffff


	//   ....[9]....
        /*0100*/ 	.word	0xffffffff


	//   ....[10]....
        /*0104*/ 	.word	0xffffffff


	//   ....[11]....
        /*0108*/ 	.word	0xffffffff


	//   ....[12]....
        /*010c*/ 	.word	0xffffffff


	//   ....[13]....
        /*0110*/ 	.word	0xffffffff


	//   ....[14]....
        /*0114*/ 	.word	0xffffffff


	//   ....[15]....
        /*0118*/ 	.word	0xffffffff


	//   ....[16]....
        /*011c*/ 	.word	0xffffffff


	//   ....[17]....
        /*0120*/ 	.word	0xffffffff


	//   ....[18]....
        /*0124*/ 	.word	0xffffffff


	//   ....[19]....
        /*0128*/ 	.word	0xffffffff


	//   ....[20]....
        /*012c*/ 	.word	0xffffffff


	//   ....[21]....
        /*0130*/ 	.word	0xffffffff


	//   ....[22]....
        /*0134*/ 	.word	0xffffffff


	//   ....[23]....
        /*0138*/ 	.word	0xffffffff


	//   ....[24]....
        /*013c*/ 	.word	0xffffffff


	//   ....[25]....
        /*0140*/ 	.word	0xffffffff


	//   ....[26]....
        /*0144*/ 	.word	0xffffffff


	//   ....[27]....
        /*0148*/ 	.word	0xffffffff


	//   ....[28]....
        /*014c*/ 	.word	0xffffffff


	//   ....[29]....
        /*0150*/ 	.word	0xffffffff


	//   ....[30]....
        /*0154*/ 	.word	0xffffffff


	//   ....[31]....
        /*0158*/ 	.word	0xffffffff


	//   ....[32]....
        /*015c*/ 	.word	0xffffffff


	//   ....[33]....
        /*0160*/ 	.word	0xffffffff


	//   ....[34]....
        /*0164*/ 	.word	0xffffffff


	//   ....[35]....
        /*0168*/ 	.word	0xffffffff


	//   ....[36]....
        /*016c*/ 	.word	0xffffffff


	//   ....[37]....
        /*0170*/ 	.word	0xffffffff


	//   ....[38]....
        /*0174*/ 	.word	0xffffffff


	//   ....[39]....
        /*0178*/ 	.word	0xffffffff


	//   ....[40]....
        /*017c*/ 	.word	0xffffffff


	//   ....[41]....
        /*0180*/ 	.word	0xffffffff


	//   ....[42]....
        /*0184*/ 	.word	0xffffffff


	//   ....[43]....
        /*0188*/ 	.word	0xffffffff


	//   ....[44]....
        /*018c*/ 	.word	0xffffffff


	//   ....[45]....
        /*0190*/ 	.word	0xffffffff


	//   ....[46]....
        /*0194*/ 	.word	0xffffffff


	//   ....[47]....
        /*0198*/ 	.word	0xffffffff


	//   ....[48]....
        /*019c*/ 	.word	0xffffffff


	//   ....[49]....
        /*01a0*/ 	.word	0xffffffff


	//   ....[50]....
        /*01a4*/ 	.word	0xffffffff


	//   ....[51]....
        /*01a8*/ 	.word	0xffffffff


	//   ....[52]....
        /*01ac*/ 	.word	0xffffffff


	//   ....[53]....
        /*01b0*/ 	.word	0xffffffff


	//   ....[54]....
        /*01b4*/ 	.word	0xffffffff


	//   ....[55]....
        /*01b8*/ 	.word	0xffffffff


	//   ....[56]....
        /*01bc*/ 	.word	0xffffffff


	//   ....[57]....
        /*01c0*/ 	.word	0xffffffff


	//   ....[58]....
        /*01c4*/ 	.word	0xffffffff


	//   ....[59]....
        /*01c8*/ 	.word	0xffffffff


	//   ....[60]....
        /*01cc*/ 	.word	0xffffffff


	//   ....[61]....
        /*01d0*/ 	.word	0xffffffff


	//   ....[62]....
        /*01d4*/ 	.word	0xffffffff


	//   ....[63]....
        /*01d8*/ 	.word	0xffffffff


	//   ....[64]....
        /*01dc*/ 	.word	0xffffffff


	//   ....[65]....
        /*01e0*/ 	.word	0xffffffff


	//   ....[66]....
        /*01e4*/ 	.word	0xffffffff


	//   ....[67]....
        /*01e8*/ 	.word	0xffffffff


	//   ....[68]....
        /*01ec*/ 	.word	0xffffffff


	//   ....[69]....
        /*01f0*/ 	.word	0xffffffff


	//   ....[70]....
        /*01f4*/ 	.word	0xffffffff


	//   ....[71]....
        /*01f8*/ 	.word	0xffffffff


	//   ....[72]....
        /*01fc*/ 	.word	0xffffffff


	//   ....[73]....
        /*0200*/ 	.word	0xffffffff


	//   ....[74]....
        /*0204*/ 	.word	0xffffffff


	//   ....[75]....
        /*0208*/ 	.word	0xffffffff


	//   ....[76]....
        /*020c*/ 	.word	0xffffffff


	//   ....[77]....
        /*0210*/ 	.word	0xffffffff


	//   ....[78]....
        /*0214*/ 	.word	0xffffffff


	//   ....[79]....
        /*0218*/ 	.word	0xffffffff


	//   ....[80]....
        /*021c*/ 	.word	0xffffffff


	//   ....[81]....
        /*0220*/ 	.word	0xffffffff


	//   ....[82]....
        /*0224*/ 	.word	0xffffffff


	//   ....[83]....
        /*0228*/ 	.word	0xffffffff


	//   ....[84]....
        /*022c*/ 	.word	0xffffffff


	//   ....[85]....
        /*0230*/ 	.word	0xffffffff


	//   ....[86]....
        /*0234*/ 	.word	0xffffffff


	//   ....[87]....
        /*0238*/ 	.word	0xffffffff


	//   ....[88]....
        /*023c*/ 	.word	0xffffffff


	//   ....[89]....
        /*0240*/ 	.word	0xffffffff


	//   ....[90]....
        /*0244*/ 	.word	0xffffffff


	//   ....[91]....
        /*0248*/ 	.word	0xffffffff


	//   ....[92]....
        /*024c*/ 	.word	0xffffffff


	//   ....[93]....
        /*0250*/ 	.word	0xffffffff


	//   ....[94]....
        /*0254*/ 	.word	0xffffffff


	//   ....[95]....
        /*0258*/ 	.word	0xffffffff


	//   ....[96]....
        /*025c*/ 	.word	0xffffffff


	//   ....[97]....
        /*0260*/ 	.word	0xffffffff


	//   ....[98]....
        /*0264*/ 	.word	0xffffffff


	//   ....[99]....
        /*0268*/ 	.word	0xffffffff


	//   ....[100]....
        /*026c*/ 	.word	0xffffffff


	//   ....[101]....
        /*0270*/ 	.word	0xffffffff


	//   ....[102]....
        /*0274*/ 	.word	0xffffffff


	//   ....[103]....
        /*0278*/ 	.word	0xffffffff


	//   ....[104]....
        /*027c*/ 	.word	0xffffffff


	//   ....[105]....
        /*0280*/ 	.word	0xffffffff


	//   ....[106]....
        /*0284*/ 	.word	0xffffffff


	//   ....[107]....
        /*0288*/ 	.word	0xffffffff


	//   ....[108]....
        /*028c*/ 	.word	0xffffffff


	//   ....[109]....
        /*0290*/ 	.word	0xffffffff


	//   ....[110]....
        /*0294*/ 	.word	0xffffffff


	//   ....[111]....
        /*0298*/ 	.word	0xffffffff


	//   ....[112]....
        /*029c*/ 	.word	0xffffffff


	//   ....[113]....
        /*02a0*/ 	.word	0xffffffff


	//   ....[114]....
        /*02a4*/ 	.word	0xffffffff


	//   ....[115]....
        /*02a8*/ 	.word	0xffffffff


	//   ....[116]....
        /*02ac*/ 	.word	0xffffffff


	//   ....[117]....
        /*02b0*/ 	.word	0xffffffff


	//   ....[118]....
        /*02b4*/ 	.word	0xffffffff


	//   ....[119]....
        /*02b8*/ 	.word	0xffffffff


	//   ....[120]....
        /*02bc*/ 	.word	0xffffffff


	//   ....[121]....
        /*02c0*/ 	.word	0xffffffff


	//   ....[122]....
        /*02c4*/ 	.word	0xffffffff


	//   ....[123]....
        /*02c8*/ 	.word	0xffffffff


	//   ....[124]....
        /*02cc*/ 	.word	0xffffffff


	//   ....[125]....
        /*02d0*/ 	.word	0xffffffff


	//   ....[126]....
        /*02d4*/ 	.word	0xffffffff


	//   ....[127]....
        /*02d8*/ 	.word	0xffffffff


	//   ....[128]....
        /*02dc*/ 	.word	0xffffffff


	//   ....[129]....
        /*02e0*/ 	.word	0xffffffff


	//   ....[130]....
        /*02e4*/ 	.word	0xffffffff


	//   ....[131]....
        /*02e8*/ 	.word	0xffffffff


	//   ....[132]....
        /*02ec*/ 	.word	0xffffffff


	//   ....[133]....
        /*02f0*/ 	.word	0x05000012


	//   ....[134]....
        /*02f4*/ 	.word	0xffffffff


	//   ....[135]....
        /*02f8*/ 	.word	0xffffffff


	//   ....[136]....
        /*02fc*/ 	.word	0xffffffff


	//   ....[137]....
        /*0300*/ 	.word	0xffffffff


	//   ....[138]....
        /*0304*/ 	.word	0xffffffff


	//   ....[139]....
        /*0308*/ 	.word	0xffffffff


	//   ....[140]....
        /*030c*/ 	.word	0xffffffff


	//   ....[141]....
        /*0310*/ 	.word	0xffffffff


	//   ....[142]....
        /*0314*/ 	.word	0xffffffff


	//   ....[143]....
        /*0318*/ 	.word	0xffffffff


	//   ....[144]....
        /*031c*/ 	.word	0xffffffff


	//   ....[145]....
        /*0320*/ 	.word	0xffffffff


	//   ....[146]....
        /*0324*/ 	.word	0xffffffff


	//   ....[147]....
        /*0328*/ 	.word	0xffffffff


	//   ....[148]....
        /*032c*/ 	.word	0xffffffff


	//   ....[149]....
        /*0330*/ 	.word	0xffffffff


	//   ....[150]....
        /*0334*/ 	.word	0xffffffff


	//   ....[151]....
        /*0338*/ 	.word	0xffffffff


	//   ....[152]....
        /*033c*/ 	.word	0xffffffff


	//   ....[153]....
        /*0340*/ 	.word	0xffffffff


	//   ....[154]....
        /*0344*/ 	.word	0xffffffff


	//   ....[155]....
        /*0348*/ 	.word	0xffffffff


	//   ....[156]....
        /*034c*/ 	.word	0xffffffff


	//   ....[157]....
        /*0350*/ 	.word	0xffffffff


	//   ....[158]....
        /*0354*/ 	.word	0xffffffff


	//   ....[159]....
        /*0358*/ 	.word	0xffffffff


	//   ....[160]....
        /*035c*/ 	.word	0xffffffff


	//   ....[161]....
        /*0360*/ 	.word	0xffffffff


	//   ....[162]....
        /*0364*/ 	.word	0xffffffff


	//   ....[163]....
        /*0368*/ 	.word	0xffffffff


	//   ....[164]....
        /*036c*/ 	.word	0xffffffff


	//   ....[165]....
        /*0370*/ 	.word	0xffffffff


	//   ....[166]....
        /*0374*/ 	.word	0xffffffff


	//   ....[167]....
        /*0378*/ 	.word	0xffffffff


	//   ....[168]....
        /*037c*/ 	.word	0xffffffff


	//   ....[169]....
        /*0380*/ 	.word	0xffffffff


	//   ....[170]....
        /*0384*/ 	.word	0xffffffff


	//   ....[171]....
        /*0388*/ 	.word	0xffffffff


	//   ....[172]....
        /*038c*/ 	.word	0xffffffff


	//   ....[173]....
        /*0390*/ 	.word	0xffffffff


	//   ....[174]....
        /*0394*/ 	.word	0xffffffff


	//   ....[175]....
        /*0398*/ 	.word	0xffffffff


	//   ....[176]....
        /*039c*/ 	.word	0xffffffff


	//   ....[177]....
        /*03a0*/ 	.word	0xffffffff


	//   ....[178]....
        /*03a4*/ 	.word	0xffffffff


	//   ....[179]....
        /*03a8*/ 	.word	0xffffffff


	//   ....[180]....
        /*03ac*/ 	.word	0xffffffff


	//   ....[181]....
        /*03b0*/ 	.word	0xffffffff


	//   ....[182]....
        /*03b4*/ 	.word	0xffffffff


	//   ....[183]....
        /*03b8*/ 	.word	0xffffffff


	//   ....[184]....
        /*03bc*/ 	.word	0xffffffff


	//   ....[185]....
        /*03c0*/ 	.word	0xffffffff


	//   ....[186]....
        /*03c4*/ 	.word	0xffffffff


	//   ....[187]....
        /*03c8*/ 	.word	0xffffffff


	//   ....[188]....
        /*03cc*/ 	.word	0xffffffff


	//   ....[189]....
        /*03d0*/ 	.word	0xffffffff


	//   ....[190]....
        /*03d4*/ 	.word	0x05000039


	//   ....[191]....
        /*03d8*/ 	.word	0x05000039


	//   ....[192]....
        /*03dc*/ 	.word	0x05000039


	//   ....[193]....
        /*03e0*/ 	.word	0x05000039


	//   ....[194]....
        /*03e4*/ 	.word	0x05000039


	//----- nvinfo : EIATTR_COOP_GROUP_INSTR_OFFSETS
	.align		4
.L_326:
        /*03e8*/ 	.byte	0x04, 0x28
        /*03ea*/ 	.short	(.L_328 - .L_327)


	//   ....[0]....
.L_327:
        /*03ec*/ 	.word	0x00000e30


	//   ....[1]....
        /*03f0*/ 	.word	0x00001650


	//   ....[2]....
        /*03f4*/ 	.word	0x00002630


	//   ....[3]....
        /*03f8*/ 	.word	0x00002650


	//   ....[4]....
        /*03fc*/ 	.word	0x00002670


	//   ....[5]....
        /*0400*/ 	.word	0x00002690


	//   ....[6]....
        /*0404*/ 	.word	0x000026b0


	//   ....[7]....
        /*0408*/ 	.word	0x00002b40


	//   ....[8]....
        /*040c*/ 	.word	0x00002b50


	//   ....[9]....
        /*0410*/ 	.word	0x00002b70


	//   ....[10]....
        /*0414*/ 	.word	0x00002b90


	//   ....[11]....
        /*0418*/ 	.word	0x00002be0


	//   ....[12]....
        /*041c*/ 	.word	0x00002c10


	//   ....[13]....
        /*0420*/ 	.word	0x00002c50


	//   ....[14]....
        /*0424*/ 	.word	0x00002c70


	//   ....[15]....
        /*0428*/ 	.word	0x00002d70


	//   ....[16]....
        /*042c*/ 	.word	0x00002d80


	//   ....[17]....
        /*0430*/ 	.word	0x00002da0


	//   ....[18]....
        /*0434*/ 	.word	0x00002de0


	//   ....[19]....
        /*0438*/ 	.word	0x00002e10


	//   ....[20]....
        /*043c*/ 	.word	0x00002e50


	//   ....[21]....
        /*0440*/ 	.word	0x00002e70


	//   ....[22]....
        /*0444*/ 	.word	0x00002e90


	//   ....[23]....
        /*0448*/ 	.word	0x00002ed0


	//   ....[24]....
        /*044c*/ 	.word	0x00002fb0


	//   ....[25]....
        /*0450*/ 	.word	0x00002fc0


	//   ....[26]....
        /*0454*/ 	.word	0x00002fe0


	//   ....[27]....
        /*0458*/ 	.word	0x00003020


	//   ....[28]....
        /*045c*/ 	.word	0x00003050


	//   ....[29]....
        /*0460*/ 	.word	0x00003090


	//   ....[30]....
        /*0464*/ 	.word	0x000030b0


	//   ....[31]....
        /*0468*/ 	.word	0x000030d0


	//   ....[32]....
        /*046c*/ 	.word	0x00003110


	//   ....[33]....
        /*0470*/ 	.word	0x00003200


	//   ....[34]....
        /*0474*/ 	.word	0x00003210


	//   ....[35]....
        /*0478*/ 	.word	0x00003230


	//   ....[36]....
        /*047c*/ 	.word	0x00003270


	//   ....[37]....
        /*0480*/ 	.word	0x000032a0


	//   ....[38]....
        /*0484*/ 	.word	0x000032e0


	//   ....[39]....
        /*0488*/ 	.word	0x00003300


	//   ....[40]....
        /*048c*/ 	.word	0x00003320


	//   ....[41]....
        /*0490*/ 	.word	0x00003360


	//   ....[42]....
        /*0494*/ 	.word	0x00003430


	//   ....[43]....
        /*0498*/ 	.word	0x00003440


	//   ....[44]....
        /*049c*/ 	.word	0x00003460


	//   ....[45]....
        /*04a0*/ 	.word	0x000034a0


	//   ....[46]....
        /*04a4*/ 	.word	0x000034d0


	//   ....[47]....
        /*04a8*/ 	.word	0x00003510


	//   ....[48]....
        /*04ac*/ 	.word	0x00003530


	//   ....[49]....
        /*04b0*/ 	.word	0x00003550


	//   ....[50]....
        /*04b4*/ 	.word	0x00003590


	//   ....[51]....
        /*04b8*/ 	.word	0x00003670


	//   ....[52]....
        /*04bc*/ 	.word	0x00003680


	//   ....[53]....
        /*04c0*/ 	.word	0x000036a0


	//   ....[54]....
        /*04c4*/ 	.word	0x000036e0


	//   ....[55]....
        /*04c8*/ 	.word	0x00003710


	//   ....[56]....
        /*04cc*/ 	.word	0x00003750


	//   ....[57]....
        /*04d0*/ 	.word	0x00003770


	//   ....[58]....
        /*04d4*/ 	.word	0x00003790


	//   ....[59]....
        /*04d8*/ 	.word	0x000037d0


	//   ....[60]....
        /*04dc*/ 	.word	0x000038a0


	//   ....[61]....
        /*04e0*/ 	.word	0x000038d0


	//   ....[62]....
        /*04e4*/ 	.word	0x000038e0


	//   ....[63]....
        /*04e8*/ 	.word	0x00003900


	//   ....[64]....
        /*04ec*/ 	.word	0x00003940


	//   ....[65]....
        /*04f0*/ 	.word	0x00003970


	//   ....[66]....
        /*04f4*/ 	.word	0x000039b0


	//   ....[67]....
        /*04f8*/ 	.word	0x000039d0


	//   ....[68]....
        /*04fc*/ 	.word	0x000039f0


	//   ....[69]....
        /*0500*/ 	.word	0x00003ae0


	//   ....[70]....
        /*0504*/ 	.word	0x00003b10


	//   ....[71]....
        /*0508*/ 	.word	0x00003b20


	//   ....[72]....
        /*050c*/ 	.word	0x00003b40


	//   ....[73]....
        /*0510*/ 	.word	0x00003b80


	//   ....[74]....
        /*0514*/ 	.word	0x00003bb0


	//   ....[75]....
        /*0518*/ 	.word	0x00003bf0


	//   ....[76]....
        /*051c*/ 	.word	0x00003c10


	//   ....[77]....
        /*0520*/ 	.word	0x00003c30


	//   ....[78]....
        /*0524*/ 	.word	0x00003d20


	//   ....[79]....
        /*0528*/ 	.word	0x00003d50


	//   ....[80]....
        /*052c*/ 	.word	0x00003d60


	//   ....[81]....
        /*0530*/ 	.word	0x00003d80


	//   ....[82]....
        /*0534*/ 	.word	0x00003dc0


	//   ....[83]....
        /*0538*/ 	.word	0x00003df0


	//   ....[84]....
        /*053c*/ 	.word	0x00003e30


	//   ....[85]....
        /*0540*/ 	.word	0x00003e50


	//   ....[86]....
        /*0544*/ 	.word	0x00003e70


	//   ....[87]....
        /*0548*/ 	.word	0x00003f60


	//   ....[88]....
        /*054c*/ 	.word	0x00003f90


	//   ....[89]....
        /*0550*/ 	.word	0x00003fa0


	//   ....[90]....
        /*0554*/ 	.word	0x00003fd0


	//   ....[91]....
        /*0558*/ 	.word	0x00003ff0


	//   ....[92]....
        /*055c*/ 	.word	0x00004040


	//   ....[93]....
        /*0560*/ 	.word	0x00004060


	//   ....[94]....
        /*0564*/ 	.word	0x000040a0


	//   ....[95]....
        /*0568*/ 	.word	0x000040c0


	//   ....[96]....
        /*056c*/ 	.word	0x000041a0


	//   ....[97]....
        /*0570*/ 	.word	0x000041d0


	//   ....[98]....
        /*0574*/ 	.word	0x000041e0


	//   ....[99]....
        /*0578*/ 	.word	0x00004210


	//   ....[100]....
        /*057c*/ 	.word	0x00004240


	//   ....[101]....
        /*0580*/ 	.word	0x00004290


	//   ....[102]....
        /*0584*/ 	.word	0x000042a0


	//   ....[103]....
        /*0588*/ 	.word	0x000042e0


	//   ....[104]....
        /*058c*/ 	.word	0x00004310


	//   ....[105]....
        /*0590*/ 	.word	0x000043e0


	//   ....[106]....
        /*0594*/ 	.word	0x00004400


	//   ....[107]....
        /*0598*/ 	.word	0x00004410


	//   ....[108]....
        /*059c*/ 	.word	0x00004460


	//   ....[109]....
        /*05a0*/ 	.word	0x00004490


	//   ....[110]....
        /*05a4*/ 	.word	0x000044c0


	//   ....[111]....
        /*05a8*/ 	.word	0x000044f0


	//   ....[112]....
        /*05ac*/ 	.word	0x00004520


	//   ....[113]....
        /*05b0*/ 	.word	0x00004550


	//   ....[114]....
        /*05b4*/ 	.word	0x00004620


	//   ....[115]....
        /*05b8*/ 	.word	0x00004640


	//   ....[116]....
        /*05bc*/ 	.word	0x00004650


	//   ....[117]....
        /*05c0*/ 	.word	0x000046a0


	//   ....[118]....
        /*05c4*/ 	.word	0x000046d0


	//   ....[119]....
        /*05c8*/ 	.word	0x00004700


	//   ....[120]....
        /*05cc*/ 	.word	0x00004730


	//   ....[121]....
        /*05d0*/ 	.word	0x00004760


	//   ....[122]....
        /*05d4*/ 	.word	0x00004790


	//   ....[123]....
        /*05d8*/ 	.word	0x00004860


	//   ....[124]....
        /*05dc*/ 	.word	0x00004890


	//   ....[125]....
        /*05e0*/ 	.word	0x000048a0


	//   ....[126]....
        /*05e4*/ 	.word	0x000048f0


	//   ....[127]....
        /*05e8*/ 	.word	0x00004920


	//   ....[128]....
        /*05ec*/ 	.word	0x00004950


	//   ....[129]....
        /*05f0*/ 	.word	0x00004980


	//   ....[130]....
        /*05f4*/ 	.word	0x000049b0


	//   ....[131]....
        /*05f8*/ 	.word	0x000049e0


	//   ....[132]....
        /*05fc*/ 	.word	0x00004b00


	//   ....[133]....
        /*0600*/ 	.word	0x00004f50


	//   ....[134]....
        /*0604*/ 	.word	0x00005220


	//   ....[135]....
        /*0608*/ 	.word	0x000052e0


	//   ....[136]....
        /*060c*/ 	.word	0x000053a0


	//   ....[137]....
        /*0610*/ 	.word	0x00005460


	//   ....[138]....
        /*0614*/ 	.word	0x00005520


	//   ....[139]....
        /*0618*/ 	.word	0x000055e0


	//   ....[140]....
        /*061c*/ 	.word	0x000056a0


	//   ....[141]....
        /*0620*/ 	.word	0x00005760


	//   ....[142]....
        /*0624*/ 	.word	0x00005820


	//   ....[143]....
        /*0628*/ 	.word	0x000058e0


	//   ....[144]....
        /*062c*/ 	.word	0x000059a0


	//   ....[145]....
        /*0630*/ 	.word	0x00005a60


	//   ....[146]....
        /*0634*/ 	.word	0x00005b20


	//   ....[147]....
        /*0638*/ 	.word	0x00005be0


	//   ....[148]....
        /*063c*/ 	.word	0x00005e00


	//   ....[149]....
        /*0640*/ 	.word	0x00005f60


	//   ....[150]....
        /*0644*/ 	.word	0x000060c0


	//   ....[151]....
        /*0648*/ 	.word	0x00006220


	//   ....[152]....
        /*064c*/ 	.word	0x00006380


	//   ....[153]....
        /*0650*/ 	.word	0x000064e0


	//   ....[154]....
        /*0654*/ 	.word	0x00006640


	//   ....[155]....
        /*0658*/ 	.word	0x000067a0


	//   ....[156]....
        /*065c*/ 	.word	0x000068f0


	//   ....[157]....
        /*0660*/ 	.word	0x00006a30


	//   ....[158]....
        /*0664*/ 	.word	0x00006b70


	//   ....[159]....
        /*0668*/ 	.word	0x00006cb0


	//   ....[160]....
        /*066c*/ 	.word	0x00006df0


	//   ....[161]....
        /*0670*/ 	.word	0x00006f30


	//   ....[162]....
        /*0674*/ 	.word	0x00007a30


	//   ....[163]....
        /*0678*/ 	.word	0x00007ab0


	//   ....[164]....
        /*067c*/ 	.word	0x00007b30


	//   ....[165]....
        /*0680*/ 	.word	0x00007bb0


	//   ....[166]....
        /*0684*/ 	.word	0x00007c30


	//   ....[167]....
        /*0688*/ 	.word	0x00007cb0


	//   ....[168]....
        /*068c*/ 	.word	0x00007d30


	//   ....[169]....
        /*0690*/ 	.word	0x00007db0


	//   ....[170]....
        /*0694*/ 	.word	0x00007e30


	//   ....[171]....
        /*0698*/ 	.word	0x00007eb0


	//   ....[172]....
        /*069c*/ 	.word	0x00007f30


	//   ....[173]....
        /*06a0*/ 	.word	0x00007fb0


	//   ....[174]....
        /*06a4*/ 	.word	0x00008030


	//   ....[175]....
        /*06a8*/ 	.word	0x000080b0


	//   ....[176]....
        /*06ac*/ 	.word	0x00008290


	//   ....[177]....
        /*06b0*/ 	.word	0x00008390


	//   ....[178]....
        /*06b4*/ 	.word	0x00008490


	//   ....[179]....
        /*06b8*/ 	.word	0x00008590


	//   ....[180]....
        /*06bc*/ 	.word	0x00008690


	//   ....[181]....
        /*06c0*/ 	.word	0x00008790


	//   ....[182]....
        /*06c4*/ 	.word	0x00008890


	//   ....[183]....
        /*06c8*/ 	.word	0x00008980


	//   ....[184]....
        /*06cc*/ 	.word	0x00008a60


	//   ....[185]....
        /*06d0*/ 	.word	0x00008b40


	//   ....[186]....
        /*06d4*/ 	.word	0x00008c20


	//   ....[187]....
        /*06d8*/ 	.word	0x00008d00


	//   ....[188]....
        /*06dc*/ 	.word	0x00008df0


	//   ....[189]....
        /*06e0*/ 	.word	0x00008e90


	//   ....[190]....
        /*06e4*/ 	.word	0x00008f00


	//   ....[191]....
        /*06e8*/ 	.word	0x00008f70


	//   ....[192]....
        /*06ec*/ 	.word	0x00008fe0


	//   ....[193]....
        /*06f0*/ 	.word	0x00009050


	//   ....[194]....
        /*06f4*/ 	.word	0x000090c0


	//----- nvinfo : EIATTR_VRC_CTA_INIT_COUNT
	.align		4
.L_328:
        /*06f8*/ 	.byte	0x02, 0x4a
	.zero		1
	.zero		1


	//----- nvinfo : EIATTR_EXIT_INSTR_OFFSETS
	.align		4
        /*06fc*/ 	.byte	0x04, 0x1c
        /*06fe*/ 	.short	(.L_330 - .L_329)


	//   ....[0]....
.L_329:
        /*0700*/ 	.word	0x00002160


	//   ....[1]....
        /*0704*/ 	.word	0x00002430


	//   ....[2]....
        /*0708*/ 	.word	0x00002450


	//   ....[3]....
        /*070c*/ 	.word	0x000080c0


	//   ....[4]....
        /*0710*/ 	.word	0x00008ea0


	//----- nvinfo : EIATTR_MAX_THREADS
	.align		4
.L_330:
        /*0714*/ 	.byte	0x04, 0x05
        /*0716*/ 	.short	(.L_332 - .L_331)
.L_331:
        /*0718*/ 	.word	0x00000180
        /*071c*/ 	.word	0x00000001
        /*0720*/ 	.word	0x00000001


	//----- nvinfo : EIATTR_CRS_STACK_SIZE
	.align		4
.L_332:
        /*0724*/ 	.byte	0x04, 0x1e
        /*0726*/ 	.short	(.L_334 - .L_333)
.L_333:
        /*0728*/ 	.word	0x00000000


	//----- nvinfo : EIATTR_CBANK_PARAM_SIZE
	.align		4
.L_334:
        /*072c*/ 	.byte	0x03, 0x19
        /*072e*/ 	.short	0x004d


	//----- nvinfo : EIATTR_PARAM_CBANK
	.align		4
        /*0730*/ 	.byte	0x04, 0x0a
        /*0732*/ 	.short	(.L_336 - .L_335)
	.align		4
.L_335:
        /*0734*/ 	.word	index@(.nv.constant0._ZN3cub18CUB_300001_SM_10006detail10radix_sort29DeviceRadixSortOnesweepKernelINS1_5radix10policy_hubIi6float2yE10Policy1000ELNS0_9SortOrderE0EiS6_yiiNS1_21identity_decomposer_tEEEvPT5_SC_PT3_PKSD_PT1_PKSH_PT2_PKSL_T4_iiT6_)
        /*0738*/ 	.short	0x0380
        /*073a*/ 	.short	0x004d


	//----- nvinfo : EIATTR_SW_WAR
	.align		4
.L_336:
        /*073c*/ 	.byte	0x04, 0x36
        /*073e*/ 	.short	(.L_338 - .L_337)
.L_337:
        /*0740*/ 	.word	0x00000008
.L_338:


//--------------------- .nv.info._ZN3cub18CUB_300001_SM_10006detail10radix_sort33DeviceRadixSortExclusiveSumKernelINS1_5radix10policy_hubIi6float2yE10Policy1000EyEEvPT0_ --------------------------
	.section	.nv.info._ZN3cub18CUB_300001_SM_10006detail10radix_sort33DeviceRadixSortExclusiveSumKernelINS1_5radix10policy_hubIi6float2yE10Policy1000EyEEvPT0_,"",@"SHT_CUDA_INFO"
	.sectionflags	@""
	.align	4


	//----- nvinfo : EIATTR_CUDA_API_VERSION
	.align		4
        /*0000*/ 	.byte	0x04, 0x37
        /*0002*/ 	.short	(.L_340 - .L_339)
.L_339:
        /*0004*/ 	.word	0x00000082


	//----- nvinfo : EIATTR_KPARAM_INFO
	.align		4
.L_340:
        /*0008*/ 	.byte	0x04, 0x17
        /*000a*/ 	.short	(.L_342 - .L_341)
.L_341:
        /*000c*/ 	.word	0x00000000
        /*0010*/ 	.short	0x0000
        /*0012*/ 	.short	0x0000
        /*0014*/ 	.byte	0x00, 0xf5, 0x21, 0x00


	//----- nvinfo : EIATTR_SPARSE_MMA_MASK
	.align		4
.L_342:
        /*0018*/ 	.byte	0x03, 0x50
        /*001a*/ 	.short	0x0000


	//----- nvinfo : EIATTR_MAXREG_COUNT
	.align		4
        /*001c*/ 	.byte	0x03, 0x1b
        /*001e*/ 	.short	0x00ff


	//----- nvinfo : EIATTR_NUM_BARRIERS
	.align		4
        /*0020*/ 	.byte	0x02, 0x4c
        /*0022*/ 	.byte	0x01
	.zero		1


	//----- nvinfo : EIATTR_MERCURY_ISA_VERSION
	.align		4
        /*0024*/ 	.byte	0x03, 0x5f
        /*0026*/ 	.short	0x0101


	//----- nvinfo : EIATTR_COOP_GROUP_MASK_REGIDS
	.align		4
        /*0028*/ 	.byte	0x04, 0x29
        /*002a*/ 	.short	(.L_344 - .L_343)


	//   ....[0]....
.L_343:
        /*002c*/ 	.word	0xffffffff


	//   ....[1]....
        /*0030*/ 	.word	0xffffffff


	//   ....[2]....
        /*0034*/ 	.word	0xffffffff


	//   ....[3]....
        /*0038*/ 	.word	0xffffffff


	//   ....[4]....
        /*003c*/ 	.word	0xffffffff


	//   ....[5]....
        /*0040*/ 	.word	0xffffffff


	//   ....[6]....
        /*0044*/ 	.word	0xffffffff


	//   ....[7]....
        /*0048*/ 	.word	0xffffffff


	//   ....[8]....
        /*004c*/ 	.word	0xffffffff


	//   ....[9]....
        /*0050*/ 	.word	0xffffffff


	//   ....[10]....
        /*0054*/ 	.word	0x05000015


	//   ....[11]....
        /*0058*/ 	.word	0x05000015


	//   ....[12]....
        /*005c*/ 	.word	0x05000015


	//   ....[13]....
        /*0060*/ 	.word	0x05000015


	//   ....[14]....
        /*0064*/ 	.word	0x05000015


	//   ....[15]....
        /*0068*/ 	.word	0x05000015


	//   ....[16]....
        /*006c*/ 	.word	0x05000015


	//   ....[17]....
        /*0070*/ 	.word	0x05000015


	//   ....[18]....
        /*0074*/ 	.word	0x05000015


	//   ....[19]....
        /*0078*/ 	.word	0x05000015


	//----- nvinfo : EIATTR_COOP_GROUP_INSTR_OFFSETS
	.align		4
.L_344:
        /*007c*/ 	.byte	0x04, 0x28
        /*007e*/ 	.short	(.L_346 - .L_345)


	//   ....[0]....
.L_345:
        /*0080*/ 	.word	0x00000250


	//   ....[1]....
        /*0084*/ 	.word	0x00000260


	//   ....[2]....
        /*0088*/ 	.word	0x000002a0


	//   ....[3]....
        /*008c*/ 	.word	0x000002c0


	//   ....[4]....
        /*0090*/ 	.word	0x00000310


	//   ....[5]....
        /*0094*/ 	.word	0x00000320


	//   ....[6]....
        /*0098*/ 	.word	0x00000360


	//   ....[7]....
        /*009c*/ 	.word	0x00000380


	//   ....[8]....
        /*00a0*/ 	.word	0x000003d0


	//   ....[9]....
        /*00a4*/ 	.word	0x000003e0


	//   ....[10]....
        /*00a8*/ 	.word	0x00000660


	//   ....[11]....
        /*00ac*/ 	.word	0x000006b0


	//   ....[12]....
        /*00b0*/ 	.word	0x00000740


	//   ....[13]....
        /*00b4*/ 	.word	0x00000790


	//   ....[14]....
        /*00b8*/ 	.word	0x00000820


	//   ....[15]....
        /*00bc*/ 	.word	0x00000870


	//   ....[16]....
        /*00c0*/ 	.word	0x00000900


	//   ....[17]....
        /*00c4*/ 	.word	0x00000950


	//   ....[18]....
        /*00c8*/ 	.word	0x000009e0


	//   ....[19]....
        /*00cc*/ 	.word	0x00000a30


	//----- nvinfo : EIATTR_VRC_CTA_INIT_COUNT
	.align		4
.L_346:
        /*00d0*/ 	.byte	0x02, 0x4a
	.zero		1
	.zero		1


	//----- nvinfo : EIATTR_EXIT_INSTR_OFFSETS
	.align		4
        /*00d4*/ 	.byte	0x04, 0x1c
        /*00d6*/ 	.short	(.L_348 - .L_347)


	//   ....[0]....
.L_347:
        /*00d8*/ 	.word	0x000005d0


	//   ....[1]....
        /*00dc*/ 	.word	0x00000600


	//----- nvinfo : EIATTR_CRS_STACK_SIZE
	.align		4
.L_348:
        /*00e0*/ 	.byte	0x04, 0x1e
        /*00e2*/ 	.short	(.L_350 - .L_349)
.L_349:
        /*00e4*/ 	.word	0x00000000


	//----- nvinfo : EIATTR_CBANK_PARAM_SIZE
	.align		4
.L_350:
        /*00e8*/ 	.byte	0x03, 0x19
        /*00ea*/ 	.short	0x0008


	//----- nvinfo : EIATTR_PARAM_CBANK
	.align		4
        /*00ec*/ 	.byte	0x04, 0x0a
        /*00ee*/ 	.short	(.L_352 - .L_351)
	.align		4
.L_351:
        /*00f0*/ 	.word	index@(.nv.constant0._ZN3cub18CUB_300001_SM_10006detail10radix_sort33DeviceRadixSortExclusiveSumKernelINS1_5radix10policy_hubIi6float2yE10Policy1000EyEEvPT0_)
        /*00f4*/ 	.short	0x0380
        /*00f6*/ 	.short	0x0008


	//----- nvinfo : EIATTR_SW_WAR
	.align		4
.L_352:
        /*00f8*/ 	.byte	0x04, 0x36
        /*00fa*/ 	.short	(.L_354 - .L_353)
.L_353:
        /*00fc*/ 	.word	0x00000008
.L_354:


//--------------------- .nv.info._ZN3cub18CUB_300001_SM_10006detail10radix_sort30DeviceRadixSortHistogramKernelINS1_5radix10policy_hubIi6float2yE10Policy1000ELNS0_9SortOrderE0EiyNS1_21identity_decomposer_tEEEvPT2_PKT1_SB_iiT3_ --------------------------
	.section	.nv.info._ZN3cub18CUB_300001_SM_10006detail10radix_sort30DeviceRadixSortHistogramKernelINS1_5radix10policy_hubIi6float2yE10Policy1000ELNS0_9SortOrderE0EiyNS1_21identity_decomposer_tEEEvPT2_PKT1_SB_iiT3_,"",@"SHT_CUDA_INFO"
	.sectionflags	@""
	.align	4


	//----- nvinfo : EIATTR_CUDA_API_VERSION
	.align		4
        /*0000*/ 	.byte	0x04, 0x37
        /*0002*/ 	.short	(.L_356 - .L_355)
.L_355:
        /*0004*/ 	.word	0x00000082


	//----- nvinfo : EIATTR_KPARAM_INFO
	.align		4
.L_356:
        /*0008*/ 	.byte	0x04, 0x17
        /*000a*/ 	.short	(.L_358 - .L_357)
.L_357:
        /*000c*/ 	.word	0x00000000
        /*0010*/ 	.short	0x0005
        /*0012*/ 	.short	0x0020
        /*0014*/ 	.byte	0x00, 0xf0, 0x05, 0x00


	//----- nvinfo : EIATTR_KPARAM_INFO
	.align		4
.L_358:
        /*0018*/ 	.byte	0x04, 0x17
        /*001a*/ 	.short	(.L_360 - .L_359)
.L_359:
        /*001c*/ 	.word	0x00000000
        /*0020*/ 	.short	0x0004
        /*0022*/ 	.short	0x001c
        /*0024*/ 	.byte	0x00, 0xf0, 0x11, 0x00


	//----- nvinfo : EIATTR_KPARAM_INFO
	.align		4
.L_360:
        /*0028*/ 	.byte	0x04, 0x17
        /*002a*/ 	.short	(.L_362 - .L_361)
.L_361:
        /*002c*/ 	.word	0x00000000
        /*0030*/ 	.short	0x0003
        /*0032*/ 	.short	0x0018
        /*0034*/ 	.byte	0x00, 0xf0, 0x11, 0x00


	//----- nvinfo : EIATTR_KPARAM_INFO
	.align		4
.L_362:
        /*0038*/ 	.byte	0x04, 0x17
        /*003a*/ 	.short	(.L_364 - .L_363)
.L_363:
        /*003c*/ 	.word	0x00000000
        /*0040*/ 	.short	0x0002
        /*0042*/ 	.short	0x0010
        /*0044*/ 	.byte	0x00, 0xf0, 0x21, 0x00


	//----- nvinfo : EIATTR_KPARAM_INFO
	.align		4
.L_364:
        /*0048*/ 	.byte	0x04, 0x17
        /*004a*/ 	.short	(.L_366 - .L_365)
.L_365:
        /*004c*/ 	.word	0x00000000
        /*0050*/ 	.short	0x0001
        /*0052*/ 	.short	0x0008
        /*0054*/ 	.byte	0x00, 0xf5, 0x21, 0x00


	//----- nvinfo : EIATTR_KPARAM_INFO
	.align		4
.L_366:
        /*0058*/ 	.byte	0x04, 0x17
        /*005a*/ 	.short	(.L_368 - .L_367)
.L_367:
        /*005c*/ 	.word	0x00000000
        /*0060*/ 	.short	0x0000
        /*0062*/ 	.short	0x0000
        /*0064*/ 	.byte	0x00, 0xf5, 0x21, 0x00


	//----- nvinfo : EIATTR_SPARSE_MMA_MASK
	.align		4
.L_368:
        /*0068*/ 	.byte	0x03, 0x50
        /*006a*/ 	.short	0x0000


	//----- nvinfo : EIATTR_MAXREG_COUNT
	.align		4
        /*006c*/ 	.byte	0x03, 0x1b
        /*006e*/ 	.short	0x00ff


	//----- nvinfo : EIATTR_NUM_BARRIERS
	.align		4
        /*0070*/ 	.byte	0x02, 0x4c
        /*0072*/ 	.byte	0x01
	.zero		1


	//----- nvinfo : EIATTR_MERCURY_ISA_VERSION
	.align		4
        /*0074*/ 	.byte	0x03, 0x5f
        /*0076*/ 	.short	0x0101


	//----- nvinfo : EIATTR_VRC_CTA_INIT_COUNT
	.align		4
        /*0078*/ 	.byte	0x02, 0x4a
	.zero		1
	.zero		1


	//----- nvinfo : EIATTR_EXIT_INSTR_OFFSETS
	.align		4
        /*007c*/ 	.byte	0x04, 0x1c
        /*007e*/ 	.short	(.L_370 - .L_369)


	//   ....[0]....
.L_369:
        /*0080*/ 	.word	0x00000040


	//   ....[1]....
        /*0084*/ 	.word	0x00002ee0


	//----- nvinfo : EIATTR_MAX_THREADS
	.align		4
.L_370:
        /*0088*/ 	.byte	0x04, 0x05
        /*008a*/ 	.short	(.L_372 - .L_371)
.L_371:
        /*008c*/ 	.word	0x00000080
        /*0090*/ 	.word	0x00000001
        /*0094*/ 	.word	0x00000001


	//----- nvinfo : EIATTR_CRS_STACK_SIZE
	.align		4
.L_372:
        /*0098*/ 	.byte	0x04, 0x1e
        /*009a*/ 	.short	(.L_374 - .L_373)
.L_373:
        /*009c*/ 	.word	0x00000000


	//----- nvinfo : EIATTR_CBANK_PARAM_SIZE
	.align		4
.L_374:
        /*00a0*/ 	.byte	0x03, 0x19
        /*00a2*/ 	.short	0x0021


	//----- nvinfo : EIATTR_PARAM_CBANK
	.align		4
        /*00a4*/ 	.byte	0x04, 0x0a
        /*00a6*/ 	.short	(.L_376 - .L_375)
	.align		4
.L_375:
        /*00a8*/ 	.word	index@(.nv.constant0._ZN3cub18CUB_300001_SM_10006detail10radix_sort30DeviceRadixSortHistogramKernelINS1_5radix10policy_hubIi6float2yE10Policy1000ELNS0_9SortOrderE0EiyNS1_21identity_decomposer_tEEEvPT2_PKT1_SB_iiT3_)
        /*00ac*/ 	.short	0x0380
        /*00ae*/ 	.short	0x0021


	//----- nvinfo : EIATTR_SW_WAR
	.align		4
.L_376:
        /*00b0*/ 	.byte	0x04, 0x36
        /*00b2*/ 	.short	(.L_378 - .L_377)
.L_377:
        /*00b4*/ 	.word	0x00000008
.L_378:


//--------------------- .nv.info._ZN3cub18CUB_300001_SM_10006detail10radix_sort31DeviceRadixSortSingleTileKernelINS1_5radix10policy_hubIi6float2yE10Policy1000ELNS0_9SortOrderE0EiS6_yNS1_21identity_decomposer_tEEEvPKT1_PSB_PKT2_PSF_T3_iiT4_ --------------------------
	.section	.nv.info._ZN3cub18CUB_300001_SM_10006detail10radix_sort31DeviceRadixSortSingleTileKernelINS1_5radix10policy_hubIi6float2yE10Policy1000ELNS0_9SortOrderE0EiS6_yNS1_21identity_decomposer_tEEEvPKT1_PSB_PKT2_PSF_T3_iiT4_,"",@"SHT_CUDA_INFO"
	.sectionflags	@""
	.align	4


	//----- nvinfo : EIATTR_CUDA_API_VERSION
	.align		4
        /*0000*/ 	.byte	0x04, 0x37
        /*0002*/ 	.short	(.L_380 - .L_379)
.L_379:
        /*0004*/ 	.word	0x00000082


	//----- nvinfo : EIATTR_KPARAM_INFO
	.align		4
.L_380:
        /*0008*/ 	.byte	0x04, 0x17
        /*000a*/ 	.short	(.L_382 - .L_381)
.L_381:
        /*000c*/ 	.word	0x00000000
        /*0010*/ 	.short	0x0007
        /*0012*/ 	.short	0x0030
        /*0014*/ 	.byte	0x00, 0xf0, 0x05, 0x00


	//----- nvinfo : EIATTR_KPARAM_INFO
	.align		4
.L_382:
        /*0018*/ 	.byte	0x04, 0x17
        /*001a*/ 	.short	(.L_384 - .L_383)
.L_383:
        /*001c*/ 	.word	0x00000000
        /*0020*/ 	.short	0x0006
        /*0022*/ 	.short	0x002c
        /*0024*/ 	.byte	0x00, 0xf0, 0x11, 0x00


	//----- nvinfo : EIATTR_KPARAM_INFO
	.align		4
.L_384:
        /*0028*/ 	.byte	0x04, 0x17
        /*002a*/ 	.short	(.L_386 - .L_385)
.L_385:
        /*002c*/ 	.word	0x00000000
        /*0030*/ 	.short	0x0005
        /*0032*/ 	.short	0x0028
        /*0034*/ 	.byte	0x00, 0xf0, 0x11, 0x00


	//----- nvinfo : EIATTR_KPARAM_INFO
	.align		4
.L_386:
        /*0038*/ 	.byte	0x04, 0x17
        /*003a*/ 	.short	(.L_388 - .L_387)
.L_387:
        /*003c*/ 	.word	0x00000000
        /*0040*/ 	.short	0x0004
        /*0042*/ 	.short	0x0020
        /*0044*/ 	.byte	0x00, 0xf0, 0x21, 0x00


	//----- nvinfo : EIATTR_KPARAM_INFO
	.align		4
.L_388:
        /*0048*/ 	.byte	0x04, 0x17
        /*004a*/ 	.short	(.L_390 - .L_389)
.L_389:
        /*004c*/ 	.word	0x00000000
        /*0050*/ 	.short	0x0003
        /*0052*/ 	.short	0x0018
        /*0054*/ 	.byte	0x00, 0xf5, 0x21, 0x00


	//----- nvinfo : EIATTR_KPARAM_INFO
	.align		4
.L_390:
        /*0058*/ 	.byte	0x04, 0x17
        /*005a*/ 	.short	(.L_392 - .L_391)
.L_391:
        /*005c*/ 	.word	0x00000000
        /*0060*/ 	.short	0x0002
        /*0062*/ 	.short	0x0010
        /*0064*/ 	.byte	0x00, 0xf5, 0x21, 0x00


	//----- nvinfo : EIATTR_KPARAM_INFO
	.align		4
.L_392:
        /*0068*/ 	.byte	0x04, 0x17
        /*006a*/ 	.short	(.L_394 - .L_393)
.L_393:
        /*006c*/ 	.word	0x00000000
        /*0070*/ 	.short	0x0001
        /*0072*/ 	.short	0x0008
        /*0074*/ 	.byte	0x00, 0xf5, 0x21, 0x00


	//----- nvinfo : EIATTR_KPARAM_INFO
	.align		4
.L_394:
        /*0078*/ 	.byte	0x04, 0x17
        /*007a*/ 	.short	(.L_396 - .L_395)
.L_395:
        /*007c*/ 	.word	0x00000000
        /*0080*/ 	.short	0x0000
        /*0082*/ 	.short	0x0000
        /*0084*/ 	.byte	0x00, 0xf5, 0x21, 0x00


	//----- nvinfo : EIATTR_SPARSE_MMA_MASK
	.align		4
.L_396:
        /*0088*/ 	.byte	0x03, 0x50
        /*008a*/ 	.short	0x0000


	//----- nvinfo : EIATTR_MAXREG_COUNT
	.align		4
        /*008c*/ 	.byte	0x03, 0x1b
        /*008e*/ 	.short	0x00ff


	//----- nvinfo : EIATTR_NUM_BARRIERS
	.align		4
        /*0090*/ 	.byte	0x02, 0x4c
        /*0092*/ 	.byte	0x01
	.zero		1


	//----- nvinfo : EIATTR_MERCURY_ISA_VERSION
	.align		4
        /*0094*/ 	.byte	0x03, 0x5f
        /*0096*/ 	.short	0x0101


	//----- nvinfo : EIATTR_COOP_GROUP_MASK_REGIDS
	.align		4
        /*0098*/ 	.byte	0x04, 0x29
        /*009a*/ 	.short	(.L_398 - .L_397)


	//   ....[0]....
.L_397:
        /*009c*/ 	.word	0xffffffff


	//   ....[1]....
        /*00a0*/ 	.word	0xffffffff


	//   ....[2]....
        /*00a4*/ 	.word	0xffffffff


	//   ....[3]....
        /*00a8*/ 	.word	0xffffffff


	//   ....[4]....
        /*00ac*/ 	.word	0xffffffff


	//----- nvinfo : EIATTR_COOP_GROUP_INSTR_OFFSETS
	.align		4
.L_398:
        /*00b0*/ 	.byte	0x04, 0x28
        /*00b2*/ 	.short	(.L_400 - .L_399)


	//   ....[0]....
.L_399:
        /*00b4*/ 	.word	0x000011d0


	//   ....[1]....
        /*00b8*/ 	.word	0x000011f0


	//   ....[2]....
        /*00bc*/ 	.word	0x00001210


	//   ....[3]....
        /*00c0*/ 	.word	0x00001230


	//   ....[4]....
        /*00c4*/ 	.word	0x00001250


	//----- nvinfo : EIATTR_VRC_CTA_INIT_COUNT
	.align		4
.L_400:
        /*00c8*/ 	.byte	0x02, 0x4a
	.zero		1
	.zero		1


	//----- nvinfo : EIATTR_EXIT_INSTR_OFFSETS
	.align		4
        /*00cc*/ 	.byte	0x04, 0x1c
        /*00ce*/ 	.short	(.L_402 - .L_401)


	//   ....[0]....
.L_401:
        /*00d0*/ 	.word	0x00002560


	//   ....[1]....
        /*00d4*/ 	.word	0x000025b0


	//----- nvinfo : EIATTR_MAX_THREADS
	.align		4
.L_402:
        /*00d8*/ 	.byte	0x04, 0x05
        /*00da*/ 	.short	(.L_404 - .L_403)
.L_403:
        /*00dc*/ 	.word	0x00000100
        /*00e0*/ 	.word	0x00000001
        /*00e4*/ 	.word	0x00000001


	//----- nvinfo : EIATTR_CBANK_PARAM_SIZE
	.align		4
.L_404:
        /*00e8*/ 	.byte	0x03, 0x19
        /*00ea*/ 	.short	0x0031


	//----- nvinfo : EIATTR_PARAM_CBANK
	.align		4
        /*00ec*/ 	.byte	0x04, 0x0a
        /*00ee*/ 	.short	(.L_406 - .L_405)
	.align		4
.L_405:
        /*00f0*/ 	.word	index@(.nv.constant0._ZN3cub18CUB_300001_SM_10006detail10radix_sort31DeviceRadixSortSingleTileKernelINS1_5radix10policy_hubIi6float2yE10Policy1000ELNS0_9SortOrderE0EiS6_yNS1_21identity_decomposer_tEEEvPKT1_PSB_PKT2_PSF_T3_iiT4_)
        /*00f4*/ 	.short	0x0380
        /*00f6*/ 	.short	0x0031


	//----- nvinfo : EIATTR_SW_WAR
	.align		4
.L_406:
        /*00f8*/ 	.byte	0x04, 0x36
        /*00fa*/ 	.short	(.L_408 - .L_407)
.L_407:
        /*00fc*/ 	.word	0x00000008
.L_408:


//--------------------- .nv.info._ZN3cub18CUB_300001_SM_10006detail6reduce28DeviceReduceSingleTileKernelINS2_10policy_hubI6float2yN4cuda3std3__44plusIS5_EEE10Policy1000EPS5_SD_iSA_S5_S5_NS8_10__identityEEEvT0_T1_T2_T3_T4_T6_ --------------------------
	.section	.nv.info._ZN3cub18CUB_300001_SM_10006detail6reduce28DeviceReduceSingleTileKernelINS2_10policy_hubI6float2yN4cuda3std3__44plusIS5_EEE10Policy1000EPS5_SD_iSA_S5_S5_NS8_10__identityEEEvT0_T1_T2_T3_T4_T6_,"",@"SHT_CUDA_INFO"
	.sectionflags	@""
	.align	4


	//----- nvinfo : EIATTR_CUDA_API_VERSION
	.align		4
        /*0000*/ 	.byte	0x04, 0x37
        /*0002*/ 	.short	(.L_410 - .L_409)
.L_409:
        /*0004*/ 	.word	0x00000082


	//----- nvinfo : EIATTR_KPARAM_INFO
	.align		4
.L_410:
        /*0008*/ 	.byte	0x04, 0x17
        /*000a*/ 	.short	(.L_412 - .L_411)
.L_411:
        /*000c*/ 	.word	0x00000000
        /*0010*/ 	.short	0x0005
        /*0012*/ 	.short	0x0020
        /*0014*/ 	.byte	0x00, 0xf0, 0x05, 0x00


	//----- nvinfo : EIATTR_KPARAM_INFO
	.align		4
.L_412:
        /*0018*/ 	.byte	0x04, 0x17
        /*001a*/ 	.short	(.L_414 - .L_413)
.L_413:
        /*001c*/ 	.word	0x00000000
        /*0020*/ 	.short	0x0004
        /*0022*/ 	.short	0x0018
        /*0024*/ 	.byte	0x00, 0xf0, 0x21, 0x00


	//----- nvinfo : EIATTR_KPARAM_INFO
	.align		4
.L_414:
        /*0028*/ 	.byte	0x04, 0x17
        /*002a*/ 	.short	(.L_416 - .L_415)
.L_415:
        /*002c*/ 	.word	0x00000000
        /*0030*/ 	.short	0x0003
        /*0032*/ 	.short	0x0014
        /*0034*/ 	.byte	0x00, 0xf0, 0x05, 0x00


	//----- nvinfo : EIATTR_KPARAM_INFO
	.align		4
.L_416:
        /*0038*/ 	.byte	0x04, 0x17
        /*003a*/ 	.short	(.L_418 - .L_417)
.L_417:
        /*003c*/ 	.word	0x00000000
        /*0040*/ 	.short	0x0002
        /*0042*/ 	.short	0x0010
        /*0044*/ 	.byte	0x00, 0xf0, 0x11, 0x00


	//----- nvinfo : EIATTR_KPARAM_INFO
	.align		4
.L_418:
        /*0048*/ 	.byte	0x04, 0x17
        /*004a*/ 	.short	(.L_420 - .L_419)
.L_419:
        /*004c*/ 	.word	0x00000000
        /*0050*/ 	.short	0x0001
        /*0052*/ 	.short	0x0008
        /*0054*/ 	.byte	0x00, 0xf5, 0x21, 0x00


	//----- nvinfo : EIATTR_KPARAM_INFO
	.align		4
.L_420:
        /*0058*/ 	.byte	0x04, 0x17
        /*005a*/ 	.short	(.L_422 - .L_421)
.L_421:
        /*005c*/ 	.word	0x00000000
        /*0060*/ 	.short	0x0000
        /*0062*/ 	.short	0x0000
        /*0064*/ 	.byte	0x00, 0xf5, 0x21, 0x00


	//----- nvinfo : EIATTR_SPARSE_MMA_MASK
	.align		4
.L_422:
        /*0068*/ 	.byte	0x03, 0x50
        /*006a*/ 	.short	0x0000


	//----- nvinfo : EIATTR_MAXREG_COUNT
	.align		4
        /*006c*/ 	.byte	0x03, 0x1b
        /*006e*/ 	.short	0x0080


	//----- nvinfo : EIATTR_NUM_BARRIERS
	.align		4
        /*0070*/ 	.byte	0x02, 0x4c
        /*0072*/ 	.byte	0x01
	.zero		1


	//----- nvinfo : EIATTR_MERCURY_ISA_VERSION
	.align		4
        /*0074*/ 	.byte	0x03, 0x5f
        /*0076*/ 	.short	0x0101


	//----- nvinfo : EIATTR_COOP_GROUP_MASK_REGIDS
	.align		4
        /*0078*/ 	.byte	0x04, 0x29
        /*007a*/ 	.short	(.L_424 - .L_423)


	//   ....[0]....
.L_423:
        /*007c*/ 	.word	0xffffffff


	//   ....[1]....
        /*0080*/ 	.word	0xffffffff


	//   ....[2]....
        /*0084*/ 	.word	0xffffffff


	//   ....[3]....
        /*0088*/ 	.word	0xffffffff


	//   ....[4]....
        /*008c*/ 	.word	0xffffffff


	//   ....[5]....
        /*0090*/ 	.word	0xffffffff


	//   ....[6]....
        /*0094*/ 	.word	0xffffffff


	//   ....[7]....
        /*0098*/ 	.word	0xffffffff


	//   ....[8]....
        /*009c*/ 	.word	0xffffffff


	//   ....[9]....
        /*00a0*/ 	.word	0xffffffff


	//   ....[10]....
        /*00a4*/ 	.word	0xffffffff


	//   ....[11]....
        /*00a8*/ 	.word	0xffffffff


	//   ....[12]....
        /*00ac*/ 	.word	0xffffffff


	//   ....[13]....
        /*00b0*/ 	.word	0xffffffff


	//   ....[14]....
        /*00b4*/ 	.word	0xffffffff


	//   ....[15]....
        /*00b8*/ 	.word	0xffffffff


	//   ....[16]....
        /*00bc*/ 	.word	0xffffffff


	//   ....[17]....
        /*00c0*/ 	.word	0xffffffff


	//   ....[18]....
        /*00c4*/ 	.word	0xffffffff


	//   ....[19]....
        /*00c8*/ 	.word	0xffffffff


	//   ....[20]....
        /*00cc*/ 	.word	0xffffffff


	//   ....[21]....
        /*00d0*/ 	.word	0xffffffff


	//   ....[22]....
        /*00d4*/ 	.word	0xffffffff


	//   ....[23]....
        /*00d8*/ 	.word	0xffffffff


	//   ....[24]....
        /*00dc*/ 	.word	0xffffffff


	//   ....[25]....
        /*00e0*/ 	.word	0xffffffff


	//   ....[26]....
        /*00e4*/ 	.word	0xffffffff


	//   ....[27]....
        /*00e8*/ 	.word	0xffffffff


	//   ....[28]....
        /*00ec*/ 	.word	0xffffffff


	//   ....[29]....
        /*00f0*/ 	.word	0xffffffff


	//----- nvinfo : EIATTR_COOP_GROUP_INSTR_OFFSETS
	.align		4
.L_424:
        /*00f4*/ 	.byte	0x04, 0x28
        /*00f6*/ 	.short	(.L_426 - .L_425)


	//   ....[0]....
.L_425:
        /*00f8*/ 	.word	0x00000b60


	//   ....[1]....
        /*00fc*/ 	.word	0x00000b70


	//   ....[2]....
        /*0100*/ 	.word	0x00000bf0


	//   ....[3]....
        /*0104*/ 	.word	0x00000c00


	//   ....[4]....
        /*0108*/ 	.word	0x00000c30


	//   ....[5]....
        /*010c*/ 	.word	0x00000c50


	//   ....[6]....
        /*0110*/ 	.word	0x00000c80


	//   ....[7]....
        /*0114*/ 	.word	0x00000ca0


	//   ....[8]....
        /*0118*/ 	.word	0x00000cf0


	//   ....[9]....
        /*011c*/ 	.word	0x00000d00


	//   ....[10]....
        /*0120*/ 	.word	0x00001110


	//   ....[11]....
        /*0124*/ 	.word	0x00001120


	//   ....[12]....
        /*0128*/ 	.word	0x00001190


	//   ....[13]....
        /*012c*/ 	.word	0x000011c0


	//   ....[14]....
        /*0130*/ 	.word	0x00001210


	//   ....[15]....
        /*0134*/ 	.word	0x00001240


	//   ....[16]....
        /*0138*/ 	.word	0x00001270


	//   ....[17]....
        /*013c*/ 	.word	0x000012a0


	//   ....[18]....
        /*0140*/ 	.word	0x000012d0


	//   ....[19]....
        /*0144*/ 	.word	0x00001300


	//   ....[20]....
        /*0148*/ 	.word	0x00002610


	//   ....[21]....
        /*014c*/ 	.word	0x00002620


	//   ....[22]....
        /*0150*/ 	.word	0x00002680


	//   ....[23]....
        /*0154*/ 	.word	0x00002690


	//   ....[24]....
        /*0158*/ 	.word	0x000026c0


	//   ....[25]....
        /*015c*/ 	.word	0x000026e0


	//   ....[26]....
        /*0160*/ 	.word	0x00002710


	//   ....[27]....
        /*0164*/ 	.word	0x00002730


	//   ....[28]....
        /*0168*/ 	.word	0x00002780


	//   ....[29]....
        /*016c*/ 	.word	0x00002790


	//----- nvinfo : EIATTR_VRC_CTA_INIT_COUNT
	.align		4
.L_426:
        /*0170*/ 	.byte	0x02, 0x4a
	.zero		1
	.zero		1


	//----- nvinfo : EIATTR_EXIT_INSTR_OFFSETS
	.align		4
        /*0174*/ 	.byte	0x04, 0x1c
        /*0176*/ 	.short	(.L_428 - .L_427)


	//   ....[0]....
.L_427:
        /*0178*/ 	.word	0x00000080


	//   ....[1]....
        /*017c*/ 	.word	0x000000c0


	//   ....[2]....
        /*0180*/ 	.word	0x00002b50


	//   ....[3]....
        /*0184*/ 	.word	0x00002bb0


	//----- nvinfo : EIATTR_MAX_THREADS
	.align		4
.L_428:
        /*0188*/ 	.byte	0x04, 0x05
        /*018a*/ 	.short	(.L_430 - .L_429)
.L_429:
        /*018c*/ 	.word	0x00000200
        /*0190*/ 	.word	0x00000001
        /*0194*/ 	.word	0x00000001


	//----- nvinfo : EIATTR_CRS_STACK_SIZE
	.align		4
.L_430:
        /*0198*/ 	.byte	0x04, 0x1e
        /*019a*/ 	.short	(.L_432 - .L_431)
.L_431:
        /*019c*/ 	.word	0x00000000


	//----- nvinfo : EIATTR_CBANK_PARAM_SIZE
	.align		4
.L_432:
        /*01a0*/ 	.byte	0x03, 0x19
        /*01a2*/ 	.short	0x0021


	//----- nvinfo : EIATTR_PARAM_CBANK
	.align		4
        /*01a4*/ 	.byte	0x04, 0x0a
        /*01a6*/ 	.short	(.L_434 - .L_433)
	.align		4
.L_433:
        /*01a8*/ 	.word	index@(.nv.constant0._ZN3cub18CUB_300001_SM_10006detail6reduce28DeviceReduceSingleTileKernelINS2_10policy_hubI6float2yN4cuda3std3__44plusIS5_EEE10Policy1000EPS5_SD_iSA_S5_S5_NS8_10__identityEEEvT0_T1_T2_T3_T4_T6_)
        /*01ac*/ 	.short	0x0380
        /*01ae*/ 	.short	0x0021


	//----- nvinfo : EIATTR_SW_WAR
	.align		4
.L_434:
        /*01b0*/ 	.byte	0x04, 0x36
        /*01b2*/ 	.short	(.L_436 - .L_435)
.L_435:
        /*01b4*/ 	.word	0x00000008
.L_436:


//--------------------- .nv.info._ZN3cub18CUB_300001_SM_10006detail6reduce18DeviceReduceKernelINS2_10policy_hubI6float2yN4cuda3std3__44plusIS5_EEE10Policy1000EN6thrust24THRUST_300001_SM_1000_NS6detail15normal_iteratorINSE_10device_ptrIKS5_EEEEySA_S5_NS8_10__identityEEEvT0_PT3_T1_NS0_13GridEvenShareISP_EET2_T4_ --------------------------
	.section	.nv.info._ZN3cub18CUB_300001_SM_10006detail6reduce18DeviceReduceKernelINS2_10policy_hubI6float2yN4cuda3std3__44plusIS5_EEE10Policy1000EN6thrust24THRUST_300001_SM_1000_NS6detail15normal_iteratorINSE_10device_ptrIKS5_EEEEySA_S5_NS8_10__identityEEEvT0_PT3_T1_NS0_13GridEvenShareISP_EET2_T4_,"",@"SHT_CUDA_INFO"
	.sectionflags	@""
	.align	4


	//----- nvinfo : EIATTR_CUDA_API_VERSION
	.align		4
        /*0000*/ 	.byte	0x04, 0x37
        /*0002*/ 	.short	(.L_438 - .L_437)
.L_437:
        /*0004*/ 	.word	0x00000082


	//----- nvinfo : EIATTR_KPARAM_INFO
	.align		4
.L_438:
        /*0008*/ 	.byte	0x04, 0x17
        /*000a*/ 	.short	(.L_440 - .L_439)
.L_439:
        /*000c*/ 	.word	0x00000000
        /*0010*/ 	.short	0x0005
        /*0012*/ 	.short	0x0061
        /*0014*/ 	.byte	0x00, 0xf0, 0x05, 0x00


	//----- nvinfo : EIATTR_KPARAM_INFO
	.align		4
.L_440:
        /*0018*/ 	.byte	0x04, 0x17
        /*001a*/ 	.short	(.L_442 - .L_441)
.L_441:
        /*001c*/ 	.word	0x00000000
        /*0020*/ 	.short	0x0004
        /*0022*/ 	.short	0x0060
        /*0024*/ 	.byte	0x00, 0xf0, 0x05, 0x00


	//----- nvinfo : EIATTR_KPARAM_INFO
	.align		4
.L_442:
        /*0028*/ 	.byte	0x04, 0x17
        /*002a*/ 	.short	(.L_444 - .L_443)
.L_443:
        /*002c*/ 	.word	0x00000000
        /*0030*/ 	.short	0x0003
        /*0032*/ 	.short	0x0018
        /*0034*/ 	.byte	0x00, 0xf0, 0x21, 0x01


	//----- nvinfo : EIATTR_KPARAM_INFO
	.align		4
.L_444:
        /*0038*/ 	.byte	0x04, 0x17
        /*003a*/ 	.short	(.L_446 - .L_445)
.L_445:
        /*003c*/ 	.word	0x00000000
        /*0040*/ 	.short	0x0002
        /*0042*/ 	.short	0x0010
        /*0044*/ 	.byte	0x00, 0xf0, 0x21, 0x00


	//----- nvinfo : EIATTR_KPARAM_INFO
	.align		4
.L_446:
        /*0048*/ 	.byte	0x04, 0x17
        /*004a*/ 	.short	(.L_448 - .L_447)
.L_447:
        /*004c*/ 	.word	0x00000000
        /*0050*/ 	.short	0x0001
        /*0052*/ 	.short	0x0008
        /*0054*/ 	.byte	0x00, 0xf5, 0x21, 0x00


	//----- nvinfo : EIATTR_KPARAM_INFO
	.align		4
.L_448:
        /*0058*/ 	.byte	0x04, 0x17
        /*005a*/ 	.short	(.L_450 - .L_449)
.L_449:
        /*005c*/ 	.word	0x00000000
        /*0060*/ 	.short	0x0000
        /*0062*/ 	.short	0x0000
        /*0064*/ 	.byte	0x00, 0xf0, 0x21, 0x00


	//----- nvinfo : EIATTR_SPARSE_MMA_MASK
	.align		4
.L_450:
        /*0068*/ 	.byte	0x03, 0x50
        /*006a*/ 	.short	0x0000


	//----- nvinfo : EIATTR_MAXREG_COUNT
	.align		4
        /*006c*/ 	.byte	0x03, 0x1b
        /*006e*/ 	.short	0x0080


	//----- nvinfo : EIATTR_NUM_BARRIERS
	.align		4
        /*0070*/ 	.byte	0x02, 0x4c
        /*0072*/ 	.byte	0x01
	.zero		1


	//----- nvinfo : EIATTR_MERCURY_ISA_VERSION
	.align		4
        /*0074*/ 	.byte	0x03, 0x5f
        /*0076*/ 	.short	0x0101


	//----- nvinfo : EIATTR_COOP_GROUP_MASK_REGIDS
	.align		4
        /*0078*/ 	.byte	0x04, 0x29
        /*007a*/ 	.short	(.L_452 - .L_451)


	//   ....[0]....
.L_451:
        /*007c*/ 	.word	0xffffffff


	//   ....[1]....
        /*0080*/ 	.word	0xffffffff


	//   ....[2]....
        /*0084*/ 	.word	0xffffffff


	//   ....[3]....
        /*0088*/ 	.word	0xffffffff


	//   ....[4]....
        /*008c*/ 	.word	0xffffffff


	//   ....[5]....
        /*0090*/ 	.word	0xffffffff


	//   ....[6]....
        /*0094*/ 	.word	0xffffffff


	//   ....[7]....
        /*0098*/ 	.word	0xffffffff


	//   ....[8]....
        /*009c*/ 	.word	0xffffffff


	//   ....[9]....
        /*00a0*/ 	.word	0xffffffff


	//   ....[10]....
        /*00a4*/ 	.word	0xffffffff


	//   ....[11]....
        /*00a8*/ 	.word	0xffffffff


	//   ....[12]....
        /*00ac*/ 	.word	0xffffffff


	//   ....[13]....
        /*00b0*/ 	.word	0xffffffff


	//   ....[14]....
        /*00b4*/ 	.word	0xffffffff


	//   ....[15]....
        /*00b8*/ 	.word	0xffffffff


	//   ....[16]....
        /*00bc*/ 	.word	0xffffffff


	//   ....[17]....
        /*00c0*/ 	.word	0xffffffff


	//   ....[18]....
        /*00c4*/ 	.word	0xffffffff


	//   ....[19]....
        /*00c8*/ 	.word	0xffffffff


	//   ....[20]....
        /*00cc*/ 	.word	0xffffffff


	//   ....[21]....
        /*00d0*/ 	.word	0xffffffff


	//   ....[22]....
        /*00d4*/ 	.word	0xffffffff


	//   ....[23]....
        /*00d8*/ 	.word	0xffffffff


	//   ....[24]....
        /*00dc*/ 	.word	0xffffffff


	//   ....[25]....
        /*00e0*/ 	.word	0xffffffff


	//   ....[26]....
        /*00e4*/ 	.word	0xffffffff


	//   ....[27]....
        /*00e8*/ 	.word	0xffffffff


	//   ....[28]....
        /*00ec*/ 	.word	0xffffffff


	//   ....[29]....
        /*00f0*/ 	.word	0xffffffff


	//----- nvinfo : EIATTR_COOP_GROUP_INSTR_OFFSETS
	.align		4
.L_452:
        /*00f4*/ 	.byte	0x04, 0x28
        /*00f6*/ 	.short	(.L_454 - .L_453)


	//   ....[0]....
.L_453:
        /*00f8*/ 	.word	0x00000ba0


	//   ....[1]....
        /*00fc*/ 	.word	0x00000bb0


	//   ....[2]....
        /*0100*/ 	.word	0x00000c30


	//   ....[3]....
        /*0104*/ 	.word	0x00000c40


	//   ....[4]....
        /*0108*/ 	.word	0x00000c70


	//   ....[5]....
        /*010c*/ 	.word	0x00000c90


	//   ....[6]....
        /*0110*/ 	.word	0x00000cc0


	//   ....[7]....
        /*0114*/ 	.word	0x00000ce0


	//   ....[8]....
        /*0118*/ 	.word	0x00000d30


	//   ....[9]....
        /*011c*/ 	.word	0x00000d40


	//   ....[10]....
        /*0120*/ 	.word	0x00001150


	//   ....[11]....
        /*0124*/ 	.word	0x00001160


	//   ....[12]....
        /*0128*/ 	.word	0x000011d0


	//   ....[13]....
        /*012c*/ 	.word	0x00001200


	//   ....[14]....
        /*0130*/ 	.word	0x00001240


	//   ....[15]....
        /*0134*/ 	.word	0x00001270


	//   ....[16]....
        /*0138*/ 	.word	0x000012b0


	//   ....[17]....
        /*013c*/ 	.word	0x000012e0


	//   ....[18]....
        /*0140*/ 	.word	0x00001310


	//   ....[19]....
        /*0144*/ 	.word	0x00001340


	//   ....[20]....
        /*0148*/ 	.word	0x000028a0


	//   ....[21]....
        /*014c*/ 	.word	0x000028b0


	//   ....[22]....
        /*0150*/ 	.word	0x00002920


	//   ....[23]....
        /*0154*/ 	.word	0x00002930


	//   ....[24]....
        /*0158*/ 	.word	0x00002960


	//   ....[25]....
        /*015c*/ 	.word	0x00002980


	//   ....[26]....
        /*0160*/ 	.word	0x000029b0


	//   ....[27]....
        /*0164*/ 	.word	0x000029d0


	//   ....[28]....
        /*0168*/ 	.word	0x00002a20


	//   ....[29]....
        /*016c*/ 	.word	0x00002a30


	//----- nvinfo : EIATTR_VRC_CTA_INIT_COUNT
	.align		4
.L_454:
        /*0170*/ 	.byte	0x02, 0x4a
	.zero		1
	.zero		1


	//----- nvinfo : EIATTR_EXIT_INSTR_OFFSETS
	.align		4
        /*0174*/ 	.byte	0x04, 0x1c
        /*0176*/ 	.short	(.L_456 - .L_455)


	//   ....[0]....
.L_455:
        /*0178*/ 	.word	0x00002df0


	//   ....[1]....
        /*017c*/ 	.word	0x00002e50


	//----- nvinfo : EIATTR_MAX_THREADS
	.align		4
.L_456:
        /*0180*/ 	.byte	0x04, 0x05
        /*0182*/ 	.short	(.L_458 - .L_457)
.L_457:
        /*0184*/ 	.word	0x00000200
        /*0188*/ 	.word	0x00000001
        /*018c*/ 	.word	0x00000001


	//----- nvinfo : EIATTR_CRS_STACK_SIZE
	.align		4
.L_458:
        /*0190*/ 	.byte	0x04, 0x1e
        /*0192*/ 	.short	(.L_460 - .L_459)
.L_459:
        /*0194*/ 	.word	0x00000000


	//----- nvinfo : EIATTR_CBANK_PARAM_SIZE
	.align		4
.L_460:
        /*0198*/ 	.byte	0x03, 0x19
        /*019a*/ 	.short	0x0062


	//----- nvinfo : EIATTR_PARAM_CBANK
	.align		4
        /*019c*/ 	.byte	0x04, 0x0a
        /*019e*/ 	.short	(.L_462 - .L_461)
	.align		4
.L_461:
        /*01a0*/ 	.word	index@(.nv.constant0._ZN3cub18CUB_300001_SM_10006detail6reduce18DeviceReduceKernelINS2_10policy_hubI6float2yN4cuda3std3__44plusIS5_EEE10Policy1000EN6thrust24THRUST_300001_SM_1000_NS6detail15normal_iteratorINSE_10device_ptrIKS5_EEEEySA_S5_NS8_10__identityEEEvT0_PT3_T1_NS0_13GridEvenShareISP_EET2_T4_)
        /*01a4*/ 	.short	0x0380
        /*01a6*/ 	.short	0x0062


	//----- nvinfo : EIATTR_SW_WAR
	.align		4
.L_462:
        /*01a8*/ 	.byte	0x04, 0x36
        /*01aa*/ 	.short	(.L_464 - .L_463)
.L_463:
        /*01ac*/ 	.word	0x00000008
.L_464:


//--------------------- .nv.info._ZN3cub18CUB_300001_SM_10006detail6reduce28DeviceReduceSingleTileKernelINS2_10policy_hubI6float2yN4cuda3std3__44plusIS5_EEE10Policy1000EN6thrust24THRUST_300001_SM_1000_NS6detail15normal_iteratorINSE_10device_ptrIKS5_EEEEPS5_ySA_S5_S5_NS8_10__identityEEEvT0_T1_T2_T3_T4_T6_ --------------------------
	.section	.nv.info._ZN3cub18CUB_300001_SM_10006detail6reduce28DeviceReduceSingleTileKernelINS2_10policy_hubI6float2yN4cuda3std3__44plusIS5_EEE10Policy1000EN6thrust24THRUST_300001_SM_1000_NS6detail15normal_iteratorINSE_10device_ptrIKS5_EEEEPS5_ySA_S5_S5_NS8_10__identityEEEvT0_T1_T2_T3_T4_T6_,"",@"SHT_CUDA_INFO"
	.sectionflags	@""
	.align	4


	//----- nvinfo : EIATTR_CUDA_API_VERSION
	.align		4
        /*0000*/ 	.byte	0x04, 0x37
        /*0002*/ 	.short	(.L_466 - .L_465)
.L_465:
        /*0004*/ 	.word	0x00000082


	//----- nvinfo : EIATTR_KPARAM_INFO
	.align		4
.L_466:
        /*0008*/ 	.byte	0x04, 0x17
        /*000a*/ 	.short	(.L_468 - .L_467)
.L_467:
        /*000c*/ 	.word	0x00000000
        /*0010*/ 	.short	0x0005
        /*0012*/ 	.short	0x0028
        /*0014*/ 	.byte	0x00, 0xf0, 0x05, 0x00


	//----- nvinfo : EIATTR_KPARAM_INFO
	.align		4
.L_468:
        /*0018*/ 	.byte	0x04, 0x17
        /*001a*/ 	.short	(.L_470 - .L_469)
.L_469:
        /*001c*/ 	.word	0x00000000
        /*0020*/ 	.short	0x0004
        /*0022*/ 	.short	0x0020
        /*0024*/ 	.byte	0x00, 0xf0, 0x21, 0x00


	//----- nvinfo : EIATTR_KPARAM_INFO
	.align		4
.L_470:
        /*0028*/ 	.byte	0x04, 0x17
        /*002a*/ 	.short	(.L_472 - .L_471)
.L_471:
        /*002c*/ 	.word	0x00000000
        /*0030*/ 	.short	0x0003
        /*0032*/ 	.short	0x0018
        /*0034*/ 	.byte	0x00, 0xf0, 0x05, 0x00


	//----- nvinfo : EIATTR_KPARAM_INFO
	.align		4
.L_472:
        /*0038*/ 	.byte	0x04, 0x17
        /*003a*/ 	.short	(.L_474 - .L_473)
.L_473:
        /*003c*/ 	.word	0x00000000
        /*0040*/ 	.short	0x0002
        /*0042*/ 	.short	0x0010
        /*0044*/ 	.byte	0x00, 0xf0, 0x21, 0x00


	//----- nvinfo : EIATTR_KPARAM_INFO
	.align		4
.L_474:
        /*0048*/ 	.byte	0x04, 0x17
        /*004a*/ 	.short	(.L_476 - .L_475)
.L_475:
        /*004c*/ 	.word	0x00000000
        /*0050*/ 	.short	0x0001
        /*0052*/ 	.short	0x0008
        /*0054*/ 	.byte	0x00, 0xf5, 0x21, 0x00


	//----- nvinfo : EIATTR_KPARAM_INFO
	.align		4
.L_476:
        /*0058*/ 	.byte	0x04, 0x17
        /*005a*/ 	.short	(.L_478 - .L_477)
.L_477:
        /*005c*/ 	.word	0x00000000
        /*0060*/ 	.short	0x0000
        /*0062*/ 	.short	0x0000
        /*0064*/ 	.byte	0x00, 0xf0, 0x21, 0x00


	//----- nvinfo : EIATTR_SPARSE_MMA_MASK
	.align		4
.L_478:
        /*0068*/ 	.byte	0x03, 0x50
        /*006a*/ 	.short	0x0000


	//----- nvinfo : EIATTR_MAXREG_COUNT
	.align		4
        /*006c*/ 	.byte	0x03, 0x1b
        /*006e*/ 	.short	0x0080


	//----- nvinfo : EIATTR_NUM_BARRIERS
	.align		4
        /*0070*/ 	.byte	0x02, 0x4c
        /*0072*/ 	.byte	0x01
	.zero		1


	//----- nvinfo : EIATTR_MERCURY_ISA_VERSION
	.align		4
        /*0074*/ 	.byte	0x03, 0x5f
        /*0076*/ 	.short	0x0101


	//----- nvinfo : EIATTR_COOP_GROUP_MASK_REGIDS
	.align		4
        /*0078*/ 	.byte	0x04, 0x29
        /*007a*/ 	.short	(.L_480 - .L_479)


	//   ....[0]....
.L_479:
        /*007c*/ 	.word	0xffffffff


	//   ....[1]....
        /*0080*/ 	.word	0xffffffff


	//   ....[2]....
        /*0084*/ 	.word	0xffffffff


	//   ....[3]....
        /*0088*/ 	.word	0xffffffff


	//   ....[4]....
        /*008c*/ 	.word	0xffffffff


	//   ....[5]....
        /*0090*/ 	.word	0xffffffff


	//   ....[6]....
        /*0094*/ 	.word	0xffffffff


	//   ....[7]....
        /*0098*/ 	.word	0xffffffff


	//   ....[8]....
        /*009c*/ 	.word	0xffffffff


	//   ....[9]....
        /*00a0*/ 	.word	0xffffffff


	//   ....[10]....
        /*00a4*/ 	.word	0xffffffff


	//   ....[11]....
        /*00a8*/ 	.word	0xffffffff


	//   ....[12]....
        /*00ac*/ 	.word	0xffffffff


	//   ....[13]....
        /*00b0*/ 	.word	0xffffffff


	//   ....[14]....
        /*00b4*/ 	.word	0xffffffff


	//   ....[15]....
        /*00b8*/ 	.word	0xffffffff


	//   ....[16]....
        /*00bc*/ 	.word	0xffffffff


	//   ....[17]....
        /*00c0*/ 	.word	0xffffffff


	//   ....[18]....
        /*00c4*/ 	.word	0xffffffff


	//   ....[19]....
        /*00c8*/ 	.word	0xffffffff


	//   ....[20]....
        /*00cc*/ 	.word	0xffffffff


	//   ....[21]....
        /*00d0*/ 	.word	0xffffffff


	//   ....[22]....
        /*00d4*/ 	.word	0xffffffff


	//   ....[23]....
        /*00d8*/ 	.word	0xffffffff


	//   ....[24]....
        /*00dc*/ 	.word	0xffffffff


	//   ....[25]....
        /*00e0*/ 	.word	0xffffffff


	//   ....[26]....
        /*00e4*/ 	.word	0xffffffff


	//   ....[27]....
        /*00e8*/ 	.word	0xffffffff


	//   ....[28]....
        /*00ec*/ 	.word	0xffffffff


	//   ....[29]....
        /*00f0*/ 	.word	0xffffffff


	//----- nvinfo : EIATTR_COOP_GROUP_INSTR_OFFSETS
	.align		4
.L_480:
        /*00f4*/ 	.byte	0x04, 0x28
        /*00f6*/ 	.short	(.L_482 - .L_481)


	//   ....[0]....
.L_481:
        /*00f8*/ 	.word	0x00000b20


	//   ....[1]....
        /*00fc*/ 	.word	0x00000b30


	//   ....[2]....
        /*0100*/ 	.word	0x00000bb0


	//   ....[3]....
        /*0104*/ 	.word	0x00000bc0


	//   ....[4]....
        /*0108*/ 	.word	0x00000bf0


	//   ....[5]....
        /*010c*/ 	.word	0x00000c10


	//   ....[6]....
        /*0110*/ 	.word	0x00000c40


	//   ....[7]....
        /*0114*/ 	.word	0x00000c60


	//   ....[8]....
        /*0118*/ 	.word	0x00000cb0


	//   ....[9]....
        /*011c*/ 	.word	0x00000cc0


	//   ....[10]....
        /*0120*/ 	.word	0x000010d0


	//   ....[11]....
        /*0124*/ 	.word	0x000010e0


	//   ....[12]....
        /*0128*/ 	.word	0x00001150


	//   ....[13]....
        /*012c*/ 	.word	0x00001170


	//   ....[14]....
        /*0130*/ 	.word	0x000011b0


	//   ....[15]....
        /*0134*/ 	.word	0x000011e0


	//   ....[16]....
        /*0138*/ 	.word	0x00001210


	//   ....[17]....
        /*013c*/ 	.word	0x00001240


	//   ....[18]....
        /*0140*/ 	.word	0x00001290


	//   ....[19]....
        /*0144*/ 	.word	0x000012c0


	//   ....[20]....
        /*0148*/ 	.word	0x00002720


	//   ....[21]....
        /*014c*/ 	.word	0x00002730


	//   ....[22]....
        /*0150*/ 	.word	0x00002790


	//   ....[23]....
        /*0154*/ 	.word	0x000027a0


	//   ....[24]....
        /*0158*/ 	.word	0x000027d0


	//   ....[25]....
        /*015c*/ 	.word	0x000027f0


	//   ....[26]....
        /*0160*/ 	.word	0x00002820


	//   ....[27]....
        /*0164*/ 	.word	0x00002840


	//   ....[28]....
        /*0168*/ 	.word	0x00002890


	//   ....[29]....
        /*016c*/ 	.word	0x000028a0


	//----- nvinfo : EIATTR_VRC_CTA_INIT_COUNT
	.align		4
.L_482:
        /*0170*/ 	.byte	0x02, 0x4a
	.zero		1
	.zero		1


	//----- nvinfo : EIATTR_EXIT_INSTR_OFFSETS
	.align		4
        /*0174*/ 	.byte	0x04, 0x1c
        /*0176*/ 	.short	(.L_484 - .L_483)


	//   ....[0]....
.L_483:
        /*0178*/ 	.word	0x000000a0


	//   ....[1]....
        /*017c*/ 	.word	0x000000e0


	//   ....[2]....
        /*0180*/ 	.word	0x00002c60


	//   ....[3]....
        /*0184*/ 	.word	0x00002cc0


	//----- nvinfo : EIATTR_MAX_THREADS
	.align		4
.L_484:
        /*0188*/ 	.byte	0x04, 0x05
        /*018a*/ 	.short	(.L_486 - .L_485)
.L_485:
        /*018c*/ 	.word	0x00000200
        /*0190*/ 	.word	0x00000001
        /*0194*/ 	.word	0x00000001


	//----- nvinfo : EIATTR_CRS_STACK_SIZE
	.align		4
.L_486:
        /*0198*/ 	.byte	0x04, 0x1e
        /*019a*/ 	.short	(.L_488 - .L_487)
.L_487:
        /*019c*/ 	.word	0x00000000


	//----- nvinfo : EIATTR_CBANK_PARAM_SIZE
	.align		4
.L_488:
        /*01a0*/ 	.byte	0x03, 0x19
        /*01a2*/ 	.short	0x0029


	//----- nvinfo : EIATTR_PARAM_CBANK
	.align		4
        /*01a4*/ 	.byte	0x04, 0x0a
        /*01a6*/ 	.short	(.L_490 - .L_489)
	.align		4
.L_489:
        /*01a8*/ 	.word	index@(.nv.constant0._ZN3cub18CUB_300001_SM_10006detail6reduce28DeviceReduceSingleTileKernelINS2_10policy_hubI6float2yN4cuda3std3__44plusIS5_EEE10Policy1000EN6thrust24THRUST_300001_SM_1000_NS6detail15normal_iteratorINSE_10device_ptrIKS5_EEEEPS5_ySA_S5_S5_NS8_10__identityEEEvT0_T1_T2_T3_T4_T6_)
        /*01ac*/ 	.short	0x0380
        /*01ae*/ 	.short	0x0029


	//----- nvinfo : EIATTR_SW_WAR
	.align		4
.L_490:
        /*01b0*/ 	.byte	0x04, 0x36
        /*01b2*/ 	.short	(.L_492 - .L_491)
.L_491:
        /*01b4*/ 	.word	0x00000008
.L_492:


//--------------------- .nv.info._ZN3cub18CUB_300001_SM_10006detail6reduce28DeviceReduceSingleTileKernelINS2_10policy_hubI6float2jN4cuda3std3__44plusIS5_EEE10Policy1000EPS5_SD_iSA_S5_S5_NS8_10__identityEEEvT0_T1_T2_T3_T4_T6_ --------------------------
	.section	.nv.info._ZN3cub18CUB_300001_SM_10006detail6reduce28DeviceReduceSingleTileKernelINS2_10policy_hubI6float2jN4cuda3std3__44plusIS5_EEE10Policy1000EPS5_SD_iSA_S5_S5_NS8_10__identityEEEvT0_T1_T2_T3_T4_T6_,"",@"SHT_CUDA_INFO"
	.sectionflags	@""
	.align	4


	//----- nvinfo : EIATTR_CUDA_API_VERSION
	.align		4
        /*0000*/ 	.byte	0x04, 0x37
        /*0002*/ 	.short	(.L_494 - .L_493)
.L_493:
        /*0004*/ 	.word	0x00000082


	//----- nvinfo : EIATTR_KPARAM_INFO
	.align		4
.L_494:
        /*0008*/ 	.byte	0x04, 0x17
        /*000a*/ 	.short	(.L_496 - .L_495)
.L_495:
        /*000c*/ 	.word	0x00000000
        /*0010*/ 	.short	0x0005
        /*0012*/ 	.short	0x0020
        /*0014*/ 	.byte	0x00, 0xf0, 0x05, 0x00


	//----- nvinfo : EIATTR_KPARAM_INFO
	.align		4
.L_496:
        /*0018*/ 	.byte	0x04, 0x17
        /*001a*/ 	.short	(.L_498 - .L_497)
.L_497:
        /*001c*/ 	.word	0x00000000
        /*0020*/ 	.short	0x0004
        /*0022*/ 	.short	0x0018
        /*0024*/ 	.byte	0x00, 0xf0, 0x21, 0x00


	//----- nvinfo : EIATTR_KPARAM_INFO
	.align		4
.L_498:
        /*0028*/ 	.byte	0x04, 0x17
        /*002a*/ 	.short	(.L_500 - .L_499)
.L_499:
        /*002c*/ 	.word	0x00000000
        /*0030*/ 	.short	0x0003
        /*0032*/ 	.short	0x0014
        /*0034*/ 	.byte	0x00, 0xf0, 0x05, 0x00


	//----- nvinfo : EIATTR_KPARAM_INFO
	.align		4
.L_500:
        /*0038*/ 	.byte	0x04, 0x17
        /*003a*/ 	.short	(.L_502 - .L_501)
.L_501:
        /*003c*/ 	.word	0x00000000
        /*0040*/ 	.short	0x0002
        /*0042*/ 	.short	0x0010
        /*0044*/ 	.byte	0x00, 0xf0, 0x11, 0x00


	//----- nvinfo : EIATTR_KPARAM_INFO
	.align		4
.L_502:
        /*0048*/ 	.byte	0x04, 0x17
        /*004a*/ 	.short	(.L_504 - .L_503)
.L_503:
        /*004c*/ 	.word	0x00000000
        /*0050*/ 	.short	0x0001
        /*0052*/ 	.short	0x0008
        /*0054*/ 	.byte	0x00, 0xf5, 0x21, 0x00


	//----- nvinfo : EIATTR_KPARAM_INFO
	.align		4
.L_504:
        /*0058*/ 	.byte	0x04, 0x17
        /*005a*/ 	.short	(.L_506 - .L_505)
.L_505:
        /*005c*/ 	.word	0x00000000
        /*0060*/ 	.short	0x0000
        /*0062*/ 	.short	0x0000
        /*0064*/ 	.byte	0x00, 0xf5, 0x21, 0x00


	//----- nvinfo : EIATTR_SPARSE_MMA_MASK
	.align		4
.L_506:
        /*0068*/ 	.byte	0x03, 0x50
        /*006a*/ 	.short	0x0000


	//----- nvinfo : EIATTR_MAXREG_COUNT
	.align		4
        /*006c*/ 	.byte	0x03, 0x1b
        /*006e*/ 	.short	0x0080


	//----- nvinfo : EIATTR_NUM_BARRIERS
	.align		4
        /*0070*/ 	.byte	0x02, 0x4c
        /*0072*/ 	.byte	0x01
	.zero		1


	//----- nvinfo : EIATTR_MERCURY_ISA_VERSION
	.align		4
        /*0074*/ 	.byte	0x03, 0x5f
        /*0076*/ 	.short	0x0101


	//----- nvinfo : EIATTR_COOP_GROUP_MASK_REGIDS
	.align		4
        /*0078*/ 	.byte	0x04, 0x29
        /*007a*/ 	.short	(.L_508 - .L_507)


	//   ....[0]....
.L_507:
        /*007c*/ 	.word	0xffffffff


	//   ....[1]....
        /*0080*/ 	.word	0xffffffff


	//   ....[2]....
        /*0084*/ 	.word	0xffffffff


	//   ....[3]....
        /*0088*/ 	.word	0xffffffff


	//   ....[4]....
        /*008c*/ 	.word	0xffffffff


	//   ....[5]....
        /*0090*/ 	.word	0xffffffff


	//   ....[6]....
        /*0094*/ 	.word	0xffffffff


	//   ....[7]....
        /*0098*/ 	.word	0xffffffff


	//   ....[8]....
        /*009c*/ 	.word	0xffffffff


	//   ....[9]....
        /*00a0*/ 	.word	0xffffffff


	//   ....[10]....
        /*00a4*/ 	.word	0xffffffff


	//   ....[11]....
        /*00a8*/ 	.word	0xffffffff


	//   ....[12]....
        /*00ac*/ 	.word	0xffffffff


	//   ....[13]....
        /*00b0*/ 	.word	0xffffffff


	//   ....[14]....
        /*00b4*/ 	.word	0xffffffff


	//   ....[15]....
        /*00b8*/ 	.word	0xffffffff


	//   ....[16]....
        /*00bc*/ 	.word	0xffffffff


	//   ....[17]....
        /*00c0*/ 	.word	0xffffffff


	//   ....[18]....
        /*00c4*/ 	.word	0xffffffff


	//   ....[19]....
        /*00c8*/ 	.word	0xffffffff


	//   ....[20]....
        /*00cc*/ 	.word	0xffffffff


	//   ....[21]....
        /*00d0*/ 	.word	0xffffffff


	//   ....[22]....
        /*00d4*/ 	.word	0xffffffff


	//   ....[23]....
        /*00d8*/ 	.word	0xffffffff


	//   ....[24]....
        /*00dc*/ 	.word	0xffffffff


	//   ....[25]....
        /*00e0*/ 	.word	0xffffffff


	//   ....[26]....
        /*00e4*/ 	.word	0xffffffff


	//   ....[27]....
        /*00e8*/ 	.word	0xffffffff


	//   ....[28]....
        /*00ec*/ 	.word	0xffffffff


	//   ....[29]....
        /*00f0*/ 	.word	0xffffffff


	//----- nvinfo : EIATTR_COOP_GROUP_INSTR_OFFSETS
	.align		4
.L_508:
        /*00f4*/ 	.byte	0x04, 0x28
        /*00f6*/ 	.short	(.L_510 - .L_509)


	//   ....[0]....
.L_509:
        /*00f8*/ 	.word	0x00000b60


	//   ....[1]....
        /*00fc*/ 	.word	0x00000b70


	//   ....[2]....
        /*0100*/ 	.word	0x00000bf0


	//   ....[3]....
        /*0104*/ 	.word	0x00000c00


	//   ....[4]....
        /*0108*/ 	.word	0x00000c30


	//   ....[5]....
        /*010c*/ 	.word	0x00000c50


	//   ....[6]....
        /*0110*/ 	.word	0x00000c80


	//   ....[7]....
        /*0114*/ 	.word	0x00000ca0


	//   ....[8]....
        /*0118*/ 	.word	0x00000cf0


	//   ....[9]....
        /*011c*/ 	.word	0x00000d00


	//   ....[10]....
        /*0120*/ 	.word	0x00001110


	//   ....[11]....
        /*0124*/ 	.word	0x00001120


	//   ....[12]....
        /*0128*/ 	.word	0x00001190


	//   ....[13]....
        /*012c*/ 	.word	0x000011c0


	//   ....[14]....
        /*0130*/ 	.word	0x00001210


	//   ....[15]....
        /*0134*/ 	.word	0x00001240


	//   ....[16]....
        /*0138*/ 	.word	0x00001270


	//   ....[17]....
        /*013c*/ 	.word	0x000012a0


	//   ....[18]....
        /*0140*/ 	.word	0x000012d0


	//   ....[19]....
        /*0144*/ 	.word	0x00001300


	//   ....[20]....
        /*0148*/ 	.word	0x00002610


	//   ....[21]....
        /*014c*/ 	.word	0x00002620


	//   ....[22]....
        /*0150*/ 	.word	0x00002680


	//   ....[23]....
        /*0154*/ 	.word	0x00002690


	//   ....[24]....
        /*0158*/ 	.word	0x000026c0


	//   ....[25]....
        /*015c*/ 	.word	0x000026e0


	//   ....[26]....
        /*0160*/ 	.word	0x00002710


	//   ....[27]....
        /*0164*/ 	.word	0x00002730


	//   ....[28]....
        /*0168*/ 	.word	0x00002780


	//   ....[29]....
        /*016c*/ 	.word	0x00002790


	//----- nvinfo : EIATTR_VRC_CTA_INIT_COUNT
	.align		4
.L_510:
        /*0170*/ 	.byte	0x02, 0x4a
	.zero		1
	.zero		1


	//----- nvinfo : EIATTR_EXIT_INSTR_OFFSETS
	.align		4
        /*0174*/ 	.byte	0x04, 0x1c
        /*0176*/ 	.short	(.L_512 - .L_511)


	//   ....[0]....
.L_511:
        /*0178*/ 	.word	0x00000080


	//   ....[1]....
        /*017c*/ 	.word	0x000000c0


	//   ....[2]....
        /*0180*/ 	.word	0x00002b50


	//   ....[3]....
        /*0184*/ 	.word	0x00002bb0


	//----- nvinfo : EIATTR_MAX_THREADS
	.align		4
.L_512:
        /*0188*/ 	.byte	0x04, 0x05
        /*018a*/ 	.short	(.L_514 - .L_513)
.L_513:
        /*018c*/ 	.word	0x00000200
        /*0190*/ 	.word	0x00000001
        /*0194*/ 	.word	0x00000001


	//----- nvinfo : EIATTR_CRS_STACK_SIZE
	.align		4
.L_514:
        /*0198*/ 	.byte	0x04, 0x1e
        /*019a*/ 	.short	(.L_516 - .L_515)
.L_515:
        /*019c*/ 	.word	0x00000000


	//----- nvinfo : EIATTR_CBANK_PARAM_SIZE
	.align		4
.L_516:
        /*01a0*/ 	.byte	0x03, 0x19
        /*01a2*/ 	.short	0x0021


	//----- nvinfo : EIATTR_PARAM_CBANK
	.align		4
        /*01a4*/ 	.byte	0x04, 0x0a
        /*01a6*/ 	.short	(.L_518 - .L_517)
	.align		4
.L_517:
        /*01a8*/ 	.word	index@(.nv.constant0._ZN3cub18CUB_300001_SM_10006detail6reduce28DeviceReduceSingleTileKernelINS2_10policy_hubI6float2jN4cuda3std3__44plusIS5_EEE10Policy1000EPS5_SD_iSA_S5_S5_NS8_10__identityEEEvT0_T1_T2_T3_T4_T6_)
        /*01ac*/ 	.short	0x0380
        /*01ae*/ 	.short	0x0021


	//----- nvinfo : EIATTR_SW_WAR
	.align		4
.L_518:
        /*01b0*/ 	.byte	0x04, 0x36
        /*01b2*/ 	.short	(.L_520 - .L_519)
.L_519:
        /*01b4*/ 	.word	0x00000008
.L_520:


//--------------------- .nv.info._ZN3cub18CUB_300001_SM_10006detail6reduce18DeviceReduceKernelINS2_10policy_hubI6float2jN4cuda3std3__44plusIS5_EEE10Policy1000EN6thrust24THRUST_300001_SM_1000_NS6detail15normal_iteratorINSE_10device_ptrIKS5_EEEEjSA_S5_NS8_10__identityEEEvT0_PT3_T1_NS0_13GridEvenShareISP_EET2_T4_ --------------------------
	.section	.nv.info._ZN3cub18CUB_300001_SM_10006detail6reduce18DeviceReduceKernelINS2_10policy_hubI6float2jN4cuda3std3__44plusIS5_EEE10Policy1000EN6thrust24THRUST_300001_SM_1000_NS6detail15normal_iteratorINSE_10device_ptrIKS5_EEEEjSA_S5_NS8_10__identityEEEvT0_PT3_T1_NS0_13GridEvenShareISP_EET2_T4_,"",@"SHT_CUDA_INFO"
	.sectionflags	@""
	.align	4


	//----- nvinfo : EIATTR_CUDA_API_VERSION
	.align		4
        /*0000*/ 	.byte	0x04, 0x37
        /*0002*/ 	.short	(.L_522 - .L_521)
.L_521:
        /*0004*/ 	.word	0x00000082


	//----- nvinfo : EIATTR_KPARAM_INFO
	.align		4
.L_522:
        /*0008*/ 	.byte	0x04, 0x17
        /*000a*/ 	.short	(.L_524 - .L_523)
.L_523:
        /*000c*/ 	.word	0x00000000
        /*0010*/ 	.short	0x0005
        /*0012*/ 	.short	0x003d
        /*0014*/ 	.byte	0x00, 0xf0, 0x05, 0x00


	//----- nvinfo : EIATTR_KPARAM_INFO
	.align		4
.L_524:
        /*0018*/ 	.byte	0x04, 0x17
        /*001a*/ 	.short	(.L_526 - .L_525)
.L_525:
        /*001c*/ 	.word	0x00000000
        /*0020*/ 	.short	0x0004
        /*0022*/ 	.short	0x003c
        /*0024*/ 	.byte	0x00, 0xf0, 0x05, 0x00


	//----- nvinfo : EIATTR_KPARAM_INFO
	.align		4
.L_526:
        /*0028*/ 	.byte	0x04, 0x17
        /*002a*/ 	.short	(.L_528 - .L_527)
.L_527:
        /*002c*/ 	.word	0x00000000
        /*0030*/ 	.short	0x0003
        /*0032*/ 	.short	0x0014
        /*0034*/ 	.byte	0x00, 0xf0, 0xa1, 0x00


	//----- nvinfo : EIATTR_KPARAM_INFO
	.align		4
.L_528:
        /*0038*/ 	.byte	0x04, 0x17
        /*003a*/ 	.short	(.L_530 - .L_529)
.L_529:
        /*003c*/ 	.word	0x00000000
        /*0040*/ 	.short	0x0002
        /*0042*/ 	.short	0x0010
        /*0044*/ 	.byte	0x00, 0xf0, 0x11, 0x00


	//----- nvinfo : EIATTR_KPARAM_INFO
	.align		4
.L_530:
        /*0048*/ 	.byte	0x04, 0x17
        /*004a*/ 	.short	(.L_532 - .L_531)
.L_531:
        /*004c*/ 	.word	0x00000000
        /*0050*/ 	.short	0x0001
        /*0052*/ 	.short	0x0008
        /*0054*/ 	.byte	0x00, 0xf5, 0x21, 0x00


	//----- nvinfo : EIATTR_KPARAM_INFO
	.align		4
.L_532:
        /*0058*/ 	.byte	0x04, 0x17
        /*005a*/ 	.short	(.L_534 - .L_533)
.L_533:
        /*005c*/ 	.word	0x00000000
        /*0060*/ 	.short	0x0000
        /*0062*/ 	.short	0x0000
        /*0064*/ 	.byte	0x00, 0xf0, 0x21, 0x00


	//----- nvinfo : EIATTR_SPARSE_MMA_MASK
	.align		4
.L_534:
        /*0068*/ 	.byte	0x03, 0x50
        /*006a*/ 	.short	0x0000


	//----- nvinfo : EIATTR_MAXREG_COUNT
	.align		4
        /*006c*/ 	.byte	0x03, 0x1b
        /*006e*/ 	.short	0x0080


	//----- nvinfo : EIATTR_NUM_BARRIERS
	.align		4
        /*0070*/ 	.byte	0x02, 0x4c
        /*0072*/ 	.byte	0x01
	.zero		1


	//----- nvinfo : EIATTR_MERCURY_ISA_VERSION
	.align		4
        /*0074*/ 	.byte	0x03, 0x5f
        /*0076*/ 	.short	0x0101


	//----- nvinfo : EIATTR_COOP_GROUP_MASK_REGIDS
	.align		4
        /*0078*/ 	.byte	0x04, 0x29
        /*007a*/ 	.short	(.L_536 - .L_535)


	//   ....[0]....
.L_535:
        /*007c*/ 	.word	0xffffffff


	//   ....[1]....
        /*0080*/ 	.word	0xffffffff


	//   ....[2]....
        /*0084*/ 	.word	0xffffffff


	//   ....[3]....
        /*0088*/ 	.word	0xffffffff


	//   ....[4]....
        /*008c*/ 	.word	0xffffffff


	//   ....[5]....
        /*0090*/ 	.word	0xffffffff


	//   ....[6]....
        /*0094*/ 	.word	0xffffffff


	//   ....[7]....
        /*0098*/ 	.word	0xffffffff


	//   ....[8]....
        /*009c*/ 	.word	0xffffffff


	//   ....[9]....
        /*00a0*/ 	.word	0xffffffff


	//   ....[10]....
        /*00a4*/ 	.word	0xffffffff


	//   ....[11]....
        /*00a8*/ 	.word	0xffffffff


	//   ....[12]....
        /*00ac*/ 	.word	0xffffffff


	//   ....[13]....
        /*00b0*/ 	.word	0xffffffff


	//   ....[14]....
        /*00b4*/ 	.word	0xffffffff


	//   ....[15]....
        /*00b8*/ 	.word	0xffffffff


	//   ....[16]....
        /*00bc*/ 	.word	0xffffffff


	//   ....[17]....
        /*00c0*/ 	.word	0xffffffff


	//   ....[18]....
        /*00c4*/ 	.word	0xffffffff


	//   ....[19]....
        /*00c8*/ 	.word	0xffffffff


	//   ....[20]....
        /*00cc*/ 	.word	0xffffffff


	//   ....[21]....
        /*00d0*/ 	.word	0xffffffff


	//   ....[22]....
        /*00d4*/ 	.word	0xffffffff


	//   ....[23]....
        /*00d8*/ 	.word	0xffffffff


	//   ....[24]....
        /*00dc*/ 	.word	0xffffffff


	//   ....[25]....
        /*00e0*/ 	.word	0xffffffff


	//   ....[26]....
        /*00e4*/ 	.word	0xffffffff


	//   ....[27]....
        /*00e8*/ 	.word	0xffffffff


	//   ....[28]....
        /*00ec*/ 	.word	0xffffffff


	//   ....[29]....
        /*00f0*/ 	.word	0xffffffff


	//----- nvinfo : EIATTR_COOP_GROUP_INSTR_OFFSETS
	.align		4
.L_536:
        /*00f4*/ 	.byte	0x04, 0x28
        /*00f6*/ 	.short	(.L_538 - .L_537)


	//   ....[0]....
.L_537:
        /*00f8*/ 	.word	0x00000df0


	//   ....[1]....
        /*00fc*/ 	.word	0x00000e00


	//   ....[2]....
        /*0100*/ 	.word	0x00000e80


	//   ....[3]....
        /*0104*/ 	.word	0x00000e90


	//   ....[4]....
        /*0108*/ 	.word	0x00000ec0


	//   ....[5]....
        /*010c*/ 	.word	0x00000ee0


	//   ....[6]....
        /*0110*/ 	.word	0x00000f10


	//   ....[7]....
        /*0114*/ 	.word	0x00000f30


	//   ....[8]....
        /*0118*/ 	.word	0x00000f80


	//   ....[9]....
        /*011c*/ 	.word	0x00000f90


	//   ....[10]....
        /*0120*/ 	.word	0x000013a0


	//   ....[11]....
        /*0124*/ 	.word	0x000013b0


	//   ....[12]....
        /*0128*/ 	.word	0x00001410


	//   ....[13]....
        /*012c*/ 	.word	0x00001430


	//   ....[14]....
        /*0130*/ 	.word	0x00001460


	//   ....[15]....
        /*0134*/ 	.word	0x00001490


	//   ....[16]....
        /*0138*/ 	.word	0x000014e0


	//   ....[17]....
        /*013c*/ 	.word	0x00001500


	//   ....[18]....
        /*0140*/ 	.word	0x00001550


	//   ....[19]....
        /*0144*/ 	.word	0x00001580


	//   ....[20]....
        /*0148*/ 	.word	0x00002c10


	//   ....[21]....
        /*014c*/ 	.word	0x00002c20


	//   ....[22]....
        /*0150*/ 	.word	0x00002c80


	//   ....[23]....
        /*0154*/ 	.word	0x00002c90


	//   ....[24]....
        /*0158*/ 	.word	0x00002cc0


	//   ....[25]....
        /*015c*/ 	.word	0x00002ce0


	//   ....[26]....
        /*0160*/ 	.word	0x00002d10


	//   ....[27]....
        /*0164*/ 	.word	0x00002d30


	//   ....[28]....
        /*0168*/ 	.word	0x00002d80


	//   ....[29]....
        /*016c*/ 	.word	0x00002d90


	//----- nvinfo : EIATTR_VRC_CTA_INIT_COUNT
	.align		4
.L_538:
        /*0170*/ 	.byte	0x02, 0x4a
	.zero		1
	.zero		1


	//----- nvinfo : EIATTR_EXIT_INSTR_OFFSETS
	.align		4
        /*0174*/ 	.byte	0x04, 0x1c
        /*0176*/ 	.short	(.L_540 - .L_539)


	//   ....[0]....
.L_539:
        /*0178*/ 	.word	0x00003150


	//   ....[1]....
        /*017c*/ 	.word	0x00003190


	//----- nvinfo : EIATTR_MAX_THREADS
	.align		4
.L_540:
        /*0180*/ 	.byte	0x04, 0x05
        /*0182*/ 	.short	(.L_542 - .L_541)
.L_541:
        /*0184*/ 	.word	0x00000200
        /*0188*/ 	.word	0x00000001
        /*018c*/ 	.word	0x00000001


	//----- nvinfo : EIATTR_CRS_STACK_SIZE
	.align		4
.L_542:
        /*0190*/ 	.byte	0x04, 0x1e
        /*0192*/ 	.short	(.L_544 - .L_543)
.L_543:
        /*0194*/ 	.word	0x00000000


	//----- nvinfo : EIATTR_CBANK_PARAM_SIZE
	.align		4
.L_544:
        /*0198*/ 	.byte	0x03, 0x19
        /*019a*/ 	.short	0x003e


	//----- nvinfo : EIATTR_PARAM_CBANK
	.align		4
        /*019c*/ 	.byte	0x04, 0x0a
        /*019e*/ 	.short	(.L_546 - .L_545)
	.align		4
.L_545:
        /*01a0*/ 	.word	index@(.nv.constant0._ZN3cub18CUB_300001_SM_10006detail6reduce18DeviceReduceKernelINS2_10policy_hubI6float2jN4cuda3std3__44plusIS5_EEE10Policy1000EN6thrust24THRUST_300001_SM_1000_NS6detail15normal_iteratorINSE_10device_ptrIKS5_EEEEjSA_S5_NS8_10__identityEEEvT0_PT3_T1_NS0_13GridEvenShareISP_EET2_T4_)
        /*01a4*/ 	.short	0x0380
        /*01a6*/ 	.short	0x003e


	//----- nvinfo : EIATTR_SW_WAR
	.align		4
.L_546:
        /*01a8*/ 	.byte	0x04, 0x36
        /*01aa*/ 	.short	(.L_548 - .L_547)
.L_547:
        /*01ac*/ 	.word	0x00000008
.L_548:


//--------------------- .nv.info._ZN3cub18CUB_300001_SM_10006detail6reduce28DeviceReduceSingleTileKernelINS2_10policy_hubI6float2jN4cuda3std3__44plusIS5_EEE10Policy1000EN6thrust24THRUST_300001_SM_1000_NS6detail15normal_iteratorINSE_10device_ptrIKS5_EEEEPS5_jSA_S5_S5_NS8_10__identityEEEvT0_T1_T2_T3_T4_T6_ --------------------------
	.section	.nv.info._ZN3cub18CUB_300001_SM_10006detail6reduce28DeviceReduceSingleTileKernelINS2_10policy_hubI6float2jN4cuda3std3__44plusIS5_EEE10Policy1000EN6thrust24THRUST_300001_SM_1000_NS6detail15normal_iteratorINSE_10device_ptrIKS5_EEEEPS5_jSA_S5_S5_NS8_10__identityEEEvT0_T1_T2_T3_T4_T6_,"",@"SHT_CUDA_INFO"
	.sectionflags	@""
	.align	4


	//----- nvinfo : EIATTR_CUDA_API_VERSION
	.align		4
        /*0000*/ 	.byte	0x04, 0x37
        /*0002*/ 	.short	(.L_550 - .L_549)
.L_549:
        /*0004*/ 	.word	0x00000082


	//----- nvinfo : EIATTR_KPARAM_INFO
	.align		4
.L_550:
        /*0008*/ 	.byte	0x04, 0x17
        /*000a*/ 	.short	(.L_552 - .L_551)
.L_551:
        /*000c*/ 	.word	0x00000000
        /*0010*/ 	.short	0x0005
        /*0012*/ 	.short	0x0020
        /*0014*/ 	.byte	0x00, 0xf0, 0x05, 0x00


	//----- nvinfo : EIATTR_KPARAM_INFO
	.align		4
.L_552:
        /*0018*/ 	.byte	0x04, 0x17
        /*001a*/ 	.short	(.L_554 - .L_553)
.L_553:
        /*001c*/ 	.word	0x00000000
        /*0020*/ 	.short	0x0004
        /*0022*/ 	.short	0x0018
        /*0024*/ 	.byte	0x00, 0xf0, 0x21, 0x00


	//----- nvinfo : EIATTR_KPARAM_INFO
	.align		4
.L_554:
        /*0028*/ 	.byte	0x04, 0x17
        /*002a*/ 	.short	(.L_556 - .L_555)
.L_555:
        /*002c*/ 	.word	0x00000000
        /*0030*/ 	.short	0x0003
        /*0032*/ 	.short	0x0014
        /*0034*/ 	.byte	0x00, 0xf0, 0x05, 0x00


	//----- nvinfo : EIATTR_KPARAM_INFO
	.align		4
.L_556:
        /*0038*/ 	.byte	0x04, 0x17
        /*003a*/ 	.short	(.L_558 - .L_557)
.L_557:
        /*003c*/ 	.word	0x00000000
        /*0040*/ 	.short	0x0002
        /*0042*/ 	.short	0x0010
        /*0044*/ 	.byte	0x00, 0xf0, 0x11, 0x00


	//----- nvinfo : EIATTR_KPARAM_INFO
	.align		4
.L_558:
        /*0048*/ 	.byte	0x04, 0x17
        /*004a*/ 	.short	(.L_560 - .L_559)
.L_559:
        /*004c*/ 	.word	0x00000000
        /*0050*/ 	.short	0x0001
        /*0052*/ 	.short	0x0008
        /*0054*/ 	.byte	0x00, 0xf5, 0x21, 0x00


	//----- nvinfo : EIATTR_KPARAM_INFO
	.align		4
.L_560:
        /*0058*/ 	.byte	0x04, 0x17
        /*005a*/ 	.short	(.L_562 - .L_561)
.L_561:
        /*005c*/ 	.word	0x00000000
        /*0060*/ 	.short	0x0000
        /*0062*/ 	.short	0x0000
        /*0064*/ 	.byte	0x00, 0xf0, 0x21, 0x00


	//----- nvinfo : EIATTR_SPARSE_MMA_MASK
	.align		4
.L_562:
        /*0068*/ 	.byte	0x03, 0x50
        /*006a*/ 	.short	0x0000


	//----- nvinfo : EIATTR_MAXREG_COUNT
	.align		4
        /*006c*/ 	.byte	0x03, 0x1b
        /*006e*/ 	.short	0x0080


	//----- nvinfo : EIATTR_NUM_BARRIERS
	.align		4
        /*0070*/ 	.byte	0x02, 0x4c
        /*0072*/ 	.byte	0x01
	.zero		1


	//----- nvinfo : EIATTR_MERCURY_ISA_VERSION
	.align		4
        /*0074*/ 	.byte	0x03, 0x5f
        /*0076*/ 	.short	0x0101


	//----- nvinfo : EIATTR_COOP_GROUP_MASK_REGIDS
	.align		4
        /*0078*/ 	.byte	0x04, 0x29
        /*007a*/ 	.short	(.L_564 - .L_563)


	//   ....[0]....
.L_563:
        /*007c*/ 	.word	0xffffffff


	//   ....[1]....
        /*0080*/ 	.word	0xffffffff


	//   ....[2]....
        /*0084*/ 	.word	0xffffffff


	//   ....[3]....
        /*0088*/ 	.word	0xffffffff


	//   ....[4]....
        /*008c*/ 	.word	0xffffffff


	//   ....[5]....
        /*0090*/ 	.word	0xffffffff


	//   ....[6]....
        /*0094*/ 	.word	0xffffffff


	//   ....[7]....
        /*0098*/ 	.word	0xffffffff


	//   ....[8]....
        /*009c*/ 	.word	0xffffffff


	//   ....[9]....
        /*00a0*/ 	.word	0xffffffff


	//   ....[10]....
        /*00a4*/ 	.word	0xffffffff


	//   ....[11]....
        /*00a8*/ 	.word	0xffffffff


	//   ....[12]....
        /*00ac*/ 	.word	0xffffffff


	//   ....[13]....
        /*00b0*/ 	.word	0xffffffff


	//   ....[14]....
        /*00b4*/ 	.word	0xffffffff


	//   ....[15]....
        /*00b8*/ 	.word	0xffffffff


	//   ....[16]....
        /*00bc*/ 	.word	0xffffffff


	//   ....[17]....
        /*00c0*/ 	.word	0xffffffff


	//   ....[18]....
        /*00c4*/ 	.word	0xffffffff


	//   ....[19]....
        /*00c8*/ 	.word	0xffffffff


	//   ....[20]....
        /*00cc*/ 	.word	0xffffffff


	//   ....[21]....
        /*00d0*/ 	.word	0xffffffff


	//   ....[22]....
        /*00d4*/ 	.word	0xffffffff


	//   ....[23]....
        /*00d8*/ 	.word	0xffffffff


	//   ....[24]....
        /*00dc*/ 	.word	0xffffffff


	//   ....[25]....
        /*00e0*/ 	.word	0xffffffff


	//   ....[26]....
        /*00e4*/ 	.word	0xffffffff


	//   ....[27]....
        /*00e8*/ 	.word	0xffffffff


	//   ....[28]....
        /*00ec*/ 	.word	0xffffffff


	//   ....[29]....
        /*00f0*/ 	.word	0xffffffff


	//----- nvinfo : EIATTR_COOP_GROUP_INSTR_OFFSETS
	.align		4
.L_564:
        /*00f4*/ 	.byte	0x04, 0x28
        /*00f6*/ 	.short	(.L_566 - .L_565)


	//   ....[0]....
.L_565:
        /*00f8*/ 	.word	0x00000b30


	//   ....[1]....
        /*00fc*/ 	.word	0x00000b40


	//   ....[2]....
        /*0100*/ 	.word	0x00000bc0


	//   ....[3]....
        /*0104*/ 	.word	0x00000bd0


	//   ....[4]....
        /*0108*/ 	.word	0x00000c00


	//   ....[5]....
        /*010c*/ 	.word	0x00000c20


	//   ....[6]....
        /*0110*/ 	.word	0x00000c50


	//   ....[7]....
        /*0114*/ 	.word	0x00000c70


	//   ....[8]....
        /*0118*/ 	.word	0x00000cc0


	//   ....[9]....
        /*011c*/ 	.word	0x00000cd0


	//   ....[10]....
        /*0120*/ 	.word	0x000010e0


	//   ....[11]....
        /*0124*/ 	.word	0x000010f0


	//   ....[12]....
        /*0128*/ 	.word	0x00001160


	//   ....[13]....
        /*012c*/ 	.word	0x00001190


	//   ....[14]....
        /*0130*/ 	.word	0x000011e0


	//   ....[15]....
        /*0134*/ 	.word	0x00001210


	//   ....[16]....
        /*0138*/ 	.word	0x00001240


	//   ....[17]....
        /*013c*/ 	.word	0x00001270


	//   ....[18]....
        /*0140*/ 	.word	0x000012a0


	//   ....[19]....
        /*0144*/ 	.word	0x000012d0


	//   ....[20]....
        /*0148*/ 	.word	0x000027f0


	//   ....[21]....
        /*014c*/ 	.word	0x00002800


	//   ....[22]....
        /*0150*/ 	.word	0x00002860


	//   ....[23]....
        /*0154*/ 	.word	0x00002870


	//   ....[24]....
        /*0158*/ 	.word	0x000028a0


	//   ....[25]....
        /*015c*/ 	.word	0x000028c0


	//   ....[26]....
        /*0160*/ 	.word	0x000028f0


	//   ....[27]....
        /*0164*/ 	.word	0x00002910


	//   ....[28]....
        /*0168*/ 	.word	0x00002960


	//   ....[29]....
        /*016c*/ 	.word	0x00002970


	//----- nvinfo : EIATTR_VRC_CTA_INIT_COUNT
	.align		4
.L_566:
        /*0170*/ 	.byte	0x02, 0x4a
	.zero		1
	.zero		1


	//----- nvinfo : EIATTR_EXIT_INSTR_OFFSETS
	.align		4
        /*0174*/ 	.byte	0x04, 0x1c
        /*0176*/ 	.short	(.L_568 - .L_567)


	//   ....[0]....
.L_567:
        /*0178*/ 	.word	0x00000080


	//   ....[1]....
        /*017c*/ 	.word	0x000000c0


	//   ....[2]....
        /*0180*/ 	.word	0x00002d30


	//   ....[3]....
        /*0184*/ 	.word	0x00002d90


	//----- nvinfo : EIATTR_MAX_THREADS
	.align		4
.L_568:
        /*0188*/ 	.byte	0x04, 0x05
        /*018a*/ 	.short	(.L_570 - .L_569)
.L_569:
        /*018c*/ 	.word	0x00000200
        /*0190*/ 	.word	0x00000001
        /*0194*/ 	.word	0x00000001


	//----- nvinfo : EIATTR_CRS_STACK_SIZE
	.align		4
.L_570:
        /*0198*/ 	.byte	0x04, 0x1e
        /*019a*/ 	.short	(.L_572 - .L_571)
.L_571:
        /*019c*/ 	.word	0x00000000


	//----- nvinfo : EIATTR_CBANK_PARAM_SIZE
	.align		4
.L_572:
        /*01a0*/ 	.byte	0x03, 0x19
        /*01a2*/ 	.short	0x0021


	//----- nvinfo : EIATTR_PARAM_CBANK
	.align		4
        /*01a4*/ 	.byte	0x04, 0x0a
        /*01a6*/ 	.short	(.L_574 - .L_573)
	.align		4
.L_573:
        /*01a8*/ 	.word	index@(.nv.constant0._ZN3cub18CUB_300001_SM_10006detail6reduce28DeviceReduceSingleTileKernelINS2_10policy_hubI6float2jN4cuda3std3__44plusIS5_EEE10Policy1000EN6thrust24THRUST_300001_SM_1000_NS6detail15normal_iteratorINSE_10device_ptrIKS5_EEEEPS5_jSA_S5_S5_NS8_10__identityEEEvT0_T1_T2_T3_T4_T6_)
        /*01ac*/ 	.short	0x0380
        /*01ae*/ 	.short	0x0021


	//----- nvinfo : EIATTR_SW_WAR
	.align		4
.L_574:
        /*01b0*/ 	.byte	0x04, 0x36
        /*01b2*/ 	.short	(.L_576 - .L_575)
.L_575:
        /*01b4*/ 	.word	0x00000008
.L_576:


//--------------------- .nv.info._ZN3cub18CUB_300001_SM_10006detail9transform16transform_kernelINS2_10policy_hubILb1EN4cuda3std3__45tupleIJN6thrust24THRUST_300001_SM_1000_NS6detail15normal_iteratorINSA_10device_ptrIK6float2EEEEEEEE10policy1000El14classify_pointNSC_INSD_IiEEEEJPSF_EEEvT0_iT1_T2_DpNS2_10kernel_argIT3_EE --------------------------
	.section	.nv.info._ZN3cub18CUB_300001_SM_10006detail9transform16transform_kernelINS2_10policy_hubILb1EN4cuda3std3__45tupleIJN6thrust24THRUST_300001_SM_1000_NS6detail15normal_iteratorINSA_10device_ptrIK6float2EEEEEEEE10policy1000El14classify_pointNSC_INSD_IiEEEEJPSF_EEEvT0_iT1_T2_DpNS2_10kernel_argIT3_EE,"",@"SHT_CUDA_INFO"
	.sectionflags	@""
	.align	4


	//----- nvinfo : EIATTR_CUDA_API_VERSION
	.align		4
        /*0000*/ 	.byte	0x04, 0x37
        /*0002*/ 	.short	(.L_578 - .L_577)
.L_577:
        /*0004*/ 	.word	0x00000082


	//----- nvinfo : EIATTR_KPARAM_INFO
	.align		4
.L_578:
        /*0008*/ 	.byte	0x04, 0x17
        /*000a*/ 	.short	(.L_580 - .L_579)
.L_579:
        /*000c*/ 	.word	0x00000000
        /*0010*/ 	.short	0x0004
        /*0012*/ 	.short	0x0020
        /*0014*/ 	.byte	0x00, 0xf0, 0x41, 0x00


	//----- nvinfo : EIATTR_KPARAM_INFO
	.align		4
.L_580:
        /*0018*/ 	.byte	0x04, 0x17
        /*001a*/ 	.short	(.L_582 - .L_581)
.L_581:
        /*001c*/ 	.word	0x00000000
        /*0020*/ 	.short	0x0003
        /*0022*/ 	.short	0x0018
        /*0024*/ 	.byte	0x00, 0xf0, 0x21, 0x00


	//----- nvinfo : EIATTR_KPARAM_INFO
	.align		4
.L_582:
        /*0028*/ 	.byte	0x04, 0x17
        /*002a*/ 	.short	(.L_584 - .L_583)
.L_583:
        /*002c*/ 	.word	0x00000000
        /*0030*/ 	.short	0x0002
        /*0032*/ 	.short	0x0010
        /*0034*/ 	.byte	0x00, 0xf0, 0x21, 0x00


	//----- nvinfo : EIATTR_KPARAM_INFO
	.align		4
.L_584:
        /*0038*/ 	.byte	0x04, 0x17
        /*003a*/ 	.short	(.L_586 - .L_585)
.L_585:
        /*003c*/ 	.word	0x00000000
        /*0040*/ 	.short	0x0001
        /*0042*/ 	.short	0x0008
        /*0044*/ 	.byte	0x00, 0xf0, 0x11, 0x00


	//----- nvinfo : EIATTR_KPARAM_INFO
	.align		4
.L_586:
        /*0048*/ 	.byte	0x04, 0x17
        /*004a*/ 	.short	(.L_588 - .L_587)
.L_587:
        /*004c*/ 	.word	0x00000000
        /*0050*/ 	.short	0x0000
        /*0052*/ 	.short	0x0000
        /*0054*/ 	.byte	0x00, 0xf0, 0x21, 0x00


	//----- nvinfo : EIATTR_SPARSE_MMA_MASK
	.align		4
.L_588:
        /*0058*/ 	.byte	0x03, 0x50
        /*005a*/ 	.short	0x0000


	//----- nvinfo : EIATTR_MAXREG_COUNT
	.align		4
        /*005c*/ 	.byte	0x03, 0x1b
        /*005e*/ 	.short	0x00ff


	//----- nvinfo : EIATTR_MERCURY_ISA_VERSION
	.align		4
        /*0060*/ 	.byte	0x03, 0x5f
        /*0062*/ 	.short	0x0101


	//----- nvinfo : EIATTR_VRC_CTA_INIT_COUNT
	.align		4
        /*0064*/ 	.byte	0x02, 0x4a
	.zero		1
	.zero		1


	//----- nvinfo : EIATTR_EXIT_INSTR_OFFSETS
	.align		4
        /*0068*/ 	.byte	0x04, 0x1c
        /*006a*/ 	.short	(.L_590 - .L_589)


	//   ....[0]....
.L_589:
        /*006c*/ 	.word	0x000002b0


	//   ....[1]....
        /*0070*/ 	.word	0x00000e20


	//   ....[2]....
        /*0074*/ 	.word	0x00001190


	//   ....[3]....
        /*0078*/ 	.word	0x00001370


	//   ....[4]....
        /*007c*/ 	.word	0x000013a0


	//   ....[5]....
        /*0080*/ 	.word	0x00001450


	//   ....[6]....
        /*0084*/ 	.word	0x00001470


	//   ....[7]....
        /*0088*/ 	.word	0x000019c0


	//   ....[8]....
        /*008c*/ 	.word	0x00001c20


	//   ....[9]....
        /*0090*/ 	.word	0x00001da0


	//   ....[10]....
        /*0094*/ 	.word	0x00001e60


	//----- nvinfo : EIATTR_MAX_THREADS
	.align		4
.L_590:
        /*0098*/ 	.byte	0x04, 0x05
        /*009a*/ 	.short	(.L_592 - .L_591)
.L_591:
        /*009c*/ 	.word	0x00000080
        /*00a0*/ 	.word	0x00000001
        /*00a4*/ 	.word	0x00000001


	//----- nvinfo : EIATTR_CRS_STACK_SIZE
	.align		4
.L_592:
        /*00a8*/ 	.byte	0x04, 0x1e
        /*00aa*/ 	.short	(.L_594 - .L_593)
.L_593:
        /*00ac*/ 	.word	0x00000000


	//----- nvinfo : EIATTR_CBANK_PARAM_SIZE
	.align		4
.L_594:
        /*00b0*/ 	.byte	0x03, 0x19
        /*00b2*/ 	.short	0x0030


	//----- nvinfo : EIATTR_PARAM_CBANK
	.align		4
        /*00b4*/ 	.byte	0x04, 0x0a
        /*00b6*/ 	.short	(.L_596 - .L_595)
	.align		4
.L_595:
        /*00b8*/ 	.word	index@(.nv.constant0._ZN3cub18CUB_300001_SM_10006detail9transform16transform_kernelINS2_10policy_hubILb1EN4cuda3std3__45tupleIJN6thrust24THRUST_300001_SM_1000_NS6detail15normal_iteratorINSA_10device_ptrIK6float2EEEEEEEE10policy1000El14classify_pointNSC_INSD_IiEEEEJPSF_EEEvT0_iT1_T2_DpNS2_10kernel_argIT3_EE)
        /*00bc*/ 	.short	0x0380
        /*00be*/ 	.short	0x0030


	//----- nvinfo : EIATTR_SW_WAR
	.align		4
.L_596:
        /*00c0*/ 	.byte	0x04, 0x36
        /*00c2*/ 	.short	(.L_598 - .L_597)
.L_597:
        /*00c4*/ 	.word	0x00000008
.L_598:


//--------------------- .nv.info._ZN3cub18CUB_300001_SM_10006detail9transform16transform_kernelINS2_10policy_hubILb1EN4cuda3std3__45tupleIJN6thrust24THRUST_300001_SM_1000_NS6detail15normal_iteratorINSA_10device_ptrIK6float2EEEEEEEE10policy1000Ei14classify_pointNSC_INSD_IiEEEEJPSF_EEEvT0_iT1_T2_DpNS2_10kernel_argIT3_EE --------------------------
	.section	.nv.info._ZN3cub18CUB_300001_SM_10006detail9transform16transform_kernelINS2_10policy_hubILb1EN4cuda3std3__45tupleIJN6thrust24THRUST_300001_SM_1000_NS6detail15normal_iteratorINSA_10device_ptrIK6float2EEEEEEEE10policy1000Ei14classify_pointNSC_INSD_IiEEEEJPSF_EEEvT0_iT1_T2_DpNS2_10kernel_argIT3_EE,"",@"SHT_CUDA_INFO"
	.sectionflags	@""
	.align	4


	//----- nvinfo : EIATTR_CUDA_API_VERSION
	.align		4
        /*0000*/ 	.byte	0x04, 0x37
        /*0002*/ 	.short	(.L_600 - .L_599)
.L_599:
        /*0004*/ 	.word	0x00000082


	//----- nvinfo : EIATTR_KPARAM_INFO
	.align		4
.L_600:
        /*0008*/ 	.byte	0x04, 0x17
        /*000a*/ 	.short	(.L_602 - .L_601)
.L_601:
        /*000c*/ 	.word	0x00000000
        /*0010*/ 	.short	0x0004
        /*0012*/ 	.short	0x0018
        /*0014*/ 	.byte	0x00, 0xf0, 0x41, 0x00


	//----- nvinfo : EIATTR_KPARAM_INFO
	.align		4
.L_602:
        /*0018*/ 	.byte	0x04, 0x17
        /*001a*/ 	.short	(.L_604 - .L_603)
.L_603:
        /*001c*/ 	.word	0x00000000
        /*0020*/ 	.short	0x0003
        /*0022*/ 	.short	0x0010
        /*0024*/ 	.byte	0x00, 0xf0, 0x21, 0x00


	//----- nvinfo : EIATTR_KPARAM_INFO
	.align		4
.L_604:
        /*0028*/ 	.byte	0x04, 0x17
        /*002a*/ 	.short	(.L_606 - .L_605)
.L_605:
        /*002c*/ 	.word	0x00000000
        /*0030*/ 	.short	0x0002
        /*0032*/ 	.short	0x0008
        /*0034*/ 	.byte	0x00, 0xf0, 0x21, 0x00


	//----- nvinfo : EIATTR_KPARAM_INFO
	.align		4
.L_606:
        /*0038*/ 	.byte	0x04, 0x17
        /*003a*/ 	.short	(.L_608 - .L_607)
.L_607:
        /*003c*/ 	.word	0x00000000
        /*0040*/ 	.short	0x0001
        /*0042*/ 	.short	0x0004
        /*0044*/ 	.byte	0x00, 0xf0, 0x11, 0x00


	//----- nvinfo : EIATTR_KPARAM_INFO
	.align		4
.L_608:
        /*0048*/ 	.byte	0x04, 0x17
        /*004a*/ 	.short	(.L_610 - .L_609)
.L_609:
        /*004c*/ 	.word	0x00000000
        /*0050*/ 	.short	0x0000
        /*0052*/ 	.short	0x0000
        /*0054*/ 	.byte	0x00, 0xf0, 0x11, 0x00


	//----- nvinfo : EIATTR_SPARSE_MMA_MASK
	.align		4
.L_610:
        /*0058*/ 	.byte	0x03, 0x50
        /*005a*/ 	.short	0x0000


	//----- nvinfo : EIATTR_MAXREG_COUNT
	.align		4
        /*005c*/ 	.byte	0x03, 0x1b
        /*005e*/ 	.short	0x00ff


	//----- nvinfo : EIATTR_MERCURY_ISA_VERSION
	.align		4
        /*0060*/ 	.byte	0x03, 0x5f
        /*0062*/ 	.short	0x0101


	//----- nvinfo : EIATTR_VRC_CTA_INIT_COUNT
	.align		4
        /*0064*/ 	.byte	0x02, 0x4a
	.zero		1
	.zero		1


	//----- nvinfo : EIATTR_EXIT_INSTR_OFFSETS
	.align		4
        /*0068*/ 	.byte	0x04, 0x1c
        /*006a*/ 	.short	(.L_612 - .L_611)


	//   ....[0]....
.L_611:
        /*006c*/ 	.word	0x000001f0


	//   ....[1]....
        /*0070*/ 	.word	0x00000710


	//   ....[2]....
        /*0074*/ 	.word	0x00000980


	//   ....[3]....
        /*0078*/ 	.word	0x00000b00


	//   ....[4]....
        /*007c*/ 	.word	0x00000bc0


	//   ....[5]....
        /*0080*/ 	.word	0x00000be0


	//   ....[6]....
        /*0084*/ 	.word	0x00001200


	//   ....[7]....
        /*0088*/ 	.word	0x00001570


	//   ....[8]....
        /*008c*/ 	.word	0x00001750


	//   ....[9]....
        /*0090*/ 	.word	0x00001780


	//   ....[10]....
        /*0094*/ 	.word	0x00001830


	//----- nvinfo : EIATTR_MAX_THREADS
	.align		4
.L_612:
        /*0098*/ 	.byte	0x04, 0x05
        /*009a*/ 	.short	(.L_614 - .L_613)
.L_613:
        /*009c*/ 	.word	0x00000080
        /*00a0*/ 	.word	0x00000001
        /*00a4*/ 	.word	0x00000001


	//----- nvinfo : EIATTR_CRS_STACK_SIZE
	.align		4
.L_614:
        /*00a8*/ 	.byte	0x04, 0x1e
        /*00aa*/ 	.short	(.L_616 - .L_615)
.L_615:
        /*00ac*/ 	.word	0x00000000


	//----- nvinfo : EIATTR_CBANK_PARAM_SIZE
	.align		4
.L_616:
        /*00b0*/ 	.byte	0x03, 0x19
        /*00b2*/ 	.short	0x0028


	//----- nvinfo : EIATTR_PARAM_CBANK
	.align		4
        /*00b4*/ 	.byte	0x04, 0x0a
        /*00b6*/ 	.short	(.L_618 - .L_617)
	.align		4
.L_617:
        /*00b8*/ 	.word	index@(.nv.constant0._ZN3cub18CUB_300001_SM_10006detail9transform16transform_kernelINS2_10policy_hubILb1EN4cuda3std3__45tupleIJN6thrust24THRUST_300001_SM_1000_NS6detail15normal_iteratorINSA_10device_ptrIK6float2EEEEEEEE10policy1000Ei14classify_pointNSC_INSD_IiEEEEJPSF_EEEvT0_iT1_T2_DpNS2_10kernel_argIT3_EE)
        /*00bc*/ 	.short	0x0380
        /*00be*/ 	.short	0x0028


	//----- nvinfo : EIATTR_SW_WAR
	.align		4
.L_618:
        /*00c0*/ 	.byte	0x04, 0x36
        /*00c2*/ 	.short	(.L_620 - .L_619)
.L_619:
        /*00c4*/ 	.word	0x00000008
.L_620:


//--------------------- .nv.info._ZN3cub18CUB_300001_SM_10006detail8for_each13static_kernelINS2_12policy_hub_t12policy_500_tEmN6thrust24THRUST_300001_SM_1000_NS8cuda_cub20__uninitialized_fill7functorINS7_10device_ptrIiEEiEEEEvT0_T1_ --------------------------
	.section	.nv.info._ZN3cub18CUB_300001_SM_10006detail8for_each13static_kernelINS2_12policy_hub_t12policy_500_tEmN6thrust24THRUST_300001_SM_1000_NS8cuda_cub20__uninitialized_fill7functorINS7_10device_ptrIiEEiEEEEvT0_T1_,"",@"SHT_CUDA_INFO"
	.sectionflags	@""
	.align	4


	//----- nvinfo : EIATTR_CUDA_API_VERSION
	.align		4
        /*0000*/ 	.byte	0x04, 0x37
        /*0002*/ 	.short	(.L_622 - .L_621)
.L_621:
        /*0004*/ 	.word	0x00000082


	//----- nvinfo : EIATTR_KPARAM_INFO
	.align		4
.L_622:
        /*0008*/ 	.byte	0x04, 0x17
        /*000a*/ 	.short	(.L_624 - .L_623)
.L_623:
        /*000c*/ 	.word	0x00000000
        /*0010*/ 	.short	0x0001
        /*0012*/ 	.short	0x0008
        /*0014*/ 	.byte	0x00, 0xf0, 0x41, 0x00


	//----- nvinfo : EIATTR_KPARAM_INFO
	.align		4
.L_624:
        /*0018*/ 	.byte	0x04, 0x17
        /*001a*/ 	.short	(.L_626 - .L_625)
.L_625:
        /*001c*/ 	.word	0x00000000
        /*0020*/ 	.short	0x0000
        /*0022*/ 	.short	0x0000
        /*0024*/ 	.byte	0x00, 0xf0, 0x21, 0x00


	//----- nvinfo : EIATTR_SPARSE_MMA_MASK
	.align		4
.L_626:
        /*0028*/ 	.byte	0x03, 0x50
        /*002a*/ 	.short	0x0000


	//----- nvinfo : EIATTR_MAXREG_COUNT
	.align		4
        /*002c*/ 	.byte	0x03, 0x1b
        /*002e*/ 	.short	0x00ff


	//----- nvinfo : EIATTR_MERCURY_ISA_VERSION
	.align		4
        /*0030*/ 	.byte	0x03, 0x5f
        /*0032*/ 	.short	0x0101


	//----- nvinfo : EIATTR_VRC_CTA_INIT_COUNT
	.align		4
        /*0034*/ 	.byte	0x02, 0x4a
	.zero		1
	.zero		1


	//----- nvinfo : EIATTR_EXIT_INSTR_OFFSETS
	.align		4
        /*0038*/ 	.byte	0x04, 0x1c
        /*003a*/ 	.short	(.L_628 - .L_627)


	//   ....[0]....
.L_627:
        /*003c*/ 	.word	0x00000130


	//   ....[1]....
        /*0040*/ 	.word	0x00000230


	//   ....[2]....
        /*0044*/ 	.word	0x00000260


	//----- nvinfo : EIATTR_MAX_THREADS
	.align		4
.L_628:
        /*0048*/ 	.byte	0x04, 0x05
        /*004a*/ 	.short	(.L_630 - .L_629)
.L_629:
        /*004c*/ 	.word	0x00000100
        /*0050*/ 	.word	0x00000001
        /*0054*/ 	.word	0x00000001


	//----- nvinfo : EIATTR_CBANK_PARAM_SIZE
	.align		4
.L_630:
        /*0058*/ 	.byte	0x03, 0x19
        /*005a*/ 	.short	0x0018


	//----- nvinfo : EIATTR_PARAM_CBANK
	.align		4
        /*005c*/ 	.byte	0x04, 0x0a
        /*005e*/ 	.short	(.L_632 - .L_631)
	.align		4
.L_631:
        /*0060*/ 	.word	index@(.nv.constant0._ZN3cub18CUB_300001_SM_10006detail8for_each13static_kernelINS2_12policy_hub_t12policy_500_tEmN6thrust24THRUST_300001_SM_1000_NS8cuda_cub20__uninitialized_fill7functorINS7_10device_ptrIiEEiEEEEvT0_T1_)
        /*0064*/ 	.short	0x0380
        /*0066*/ 	.short	0x0018


	//----- nvinfo : EIATTR_SW_WAR
	.align		4
.L_632:
        /*0068*/ 	.byte	0x04, 0x36
        /*006a*/ 	.short	(.L_634 - .L_633)
.L_633:
        /*006c*/ 	.word	0x00000008
.L_634:


//--------------------- .nv.info._ZN3cub18CUB_300001_SM_10006detail8for_each13static_kernelINS2_12policy_hub_t12policy_500_tElN6thrust24THRUST_300001_SM_1000_NS8cuda_cub10__tabulate7functorINS7_6detail15normal_iteratorINS7_10device_ptrI6float2EEEE12random_pointlEEEEvT0_T1_ --------------------------
	.section	.nv.info._ZN3cub18CUB_300001_SM_10006detail8for_each13static_kernelINS2_12policy_hub_t12policy_500_tElN6thrust24THRUST_300001_SM_1000_NS8cuda_cub10__tabulate7functorINS7_6detail15normal_iteratorINS7_10device_ptrI6float2EEEE12random_pointlEEEEvT0_T1_,"",@"SHT_CUDA_INFO"
	.sectionflags	@""
	.align	4


	//----- nvinfo : EIATTR_CUDA_API_VERSION
	.align		4
        /*0000*/ 	.byte	0x04, 0x37
        /*0002*/ 	.short	(.L_636 - .L_635)
.L_635:
        /*0004*/ 	.word	0x00000082


	//----- nvinfo : EIATTR_KPARAM_INFO
	.align		4
.L_636:
        /*0008*/ 	.byte	0x04, 0x17
        /*000a*/ 	.short	(.L_638 - .L_637)
.L_637:
        /*000c*/ 	.word	0x00000000
        /*0010*/ 	.short	0x0001
        /*0012*/ 	.short	0x0008
        /*0014*/ 	.byte	0x00, 0xf0, 0x41, 0x00


	//----- nvinfo : EIATTR_KPARAM_INFO
	.align		4
.L_638:
        /*0018*/ 	.byte	0x04, 0x17
        /*001a*/ 	.short	(.L_640 - .L_639)
.L_639:
        /*001c*/ 	.word	0x00000000
        /*0020*/ 	.short	0x0000
        /*0022*/ 	.short	0x0000
        /*0024*/ 	.byte	0x00, 0xf0, 0x21, 0x00


	//----- nvinfo : EIATTR_SPARSE_MMA_MASK
	.align		4
.L_640:
        /*0028*/ 	.byte	0x03, 0x50
        /*002a*/ 	.short	0x0000


	//----- nvinfo : EIATTR_MAXREG_COUNT
	.align		4
        /*002c*/ 	.byte	0x03, 0x1b
        /*002e*/ 	.short	0x00ff


	//----- nvinfo : EIATTR_MERCURY_ISA_VERSION
	.align		4
        /*0030*/ 	.byte	0x03, 0x5f
        /*0032*/ 	.short	0x0101


	//----- nvinfo : EIATTR_VRC_CTA_INIT_COUNT
	.align		4
        /*0034*/ 	.byte	0x02, 0x4a
	.zero		1
	.zero		1


	//----- nvinfo : EIATTR_EXIT_INSTR_OFFSETS
	.align		4
        /*0038*/ 	.byte	0x04, 0x1c
        /*003a*/ 	.short	(.L_642 - .L_641)


	//   ....[0]....
.L_641:
        /*003c*/ 	.word	0x00000690


	//   ....[1]....
        /*0040*/ 	.word	0x00000a80


	//   ....[2]....
        /*0044*/ 	.word	0x00000db0


	//----- nvinfo : EIATTR_MAX_THREADS
	.align		4
.L_642:
        /*0048*/ 	.byte	0x04, 0x05
        /*004a*/ 	.short	(.L_644 - .L_643)
.L_643:
        /*004c*/ 	.word	0x00000100
        /*0050*/ 	.word	0x00000001
        /*0054*/ 	.word	0x00000001


	//----- nvinfo : EIATTR_CRS_STACK_SIZE
	.align		4
.L_644:
        /*0058*/ 	.byte	0x04, 0x1e
        /*005a*/ 	.short	(.L_646 - .L_645)
.L_645:
        /*005c*/ 	.word	0x00000000


	//----- nvinfo : EIATTR_CBANK_PARAM_SIZE
	.align		4
.L_646:
        /*0060*/ 	.byte	0x03, 0x19
        /*0062*/ 	.short	0x0018


	//----- nvinfo : EIATTR_PARAM_CBANK
	.align		4
        /*0064*/ 	.byte	0x04, 0x0a
        /*0066*/ 	.short	(.L_648 - .L_647)
	.align		4
.L_647:
        /*0068*/ 	.word	index@(.nv.constant0._ZN3cub18CUB_300001_SM_10006detail8for_each13static_kernelINS2_12policy_hub_t12policy_500_tElN6thrust24THRUST_300001_SM_1000_NS8cuda_cub10__tabulate7functorINS7_6detail15normal_iteratorINS7_10device_ptrI6float2EEEE12random_pointlEEEEvT0_T1_)
        /*006c*/ 	.short	0x0380
        /*006e*/ 	.short	0x0018


	//----- nvinfo : EIATTR_SW_WAR
	.align		4
.L_648:
        /*0070*/ 	.byte	0x04, 0x36
        /*0072*/ 	.short	(.L_650 - .L_649)
.L_649:
        /*0074*/ 	.word	0x00000008
.L_650:


//--------------------- .nv.info._ZN3cub18CUB_300001_SM_10006detail8for_each13static_kernelINS2_12policy_hub_t12policy_500_tEmN6thrust24THRUST_300001_SM_1000_NS8cuda_cub20__uninitialized_fill7functorINS7_10device_ptrI6float2EESC_EEEEvT0_T1_ --------------------------
	.section	.nv.info._ZN3cub18CUB_300001_SM_10006detail8for_each13static_kernelINS2_12policy_hub_t12policy_500_tEmN6thrust24THRUST_300001_SM_1000_NS8cuda_cub20__uninitialized_fill7functorINS7_10device_ptrI6float2EESC_EEEEvT0_T1_,"",@"SHT_CUDA_INFO"
	.sectionflags	@""
	.align	4


	//----- nvinfo : EIATTR_CUDA_API_VERSION
	.align		4
        /*0000*/ 	.byte	0x04, 0x37
        /*0002*/ 	.short	(.L_652 - .L_651)
.L_651:
        /*0004*/ 	.word	0x00000082


	//----- nvinfo : EIATTR_KPARAM_INFO
	.align		4
.L_652:
        /*0008*/ 	.byte	0x04, 0x17
        /*000a*/ 	.short	(.L_654 - .L_653)
.L_653:
        /*000c*/ 	.word	0x00000000
        /*0010*/ 	.short	0x0001
        /*0012*/ 	.short	0x0008
        /*0014*/ 	.byte	0x00, 0xf0, 0x41, 0x00


	//----- nvinfo : EIATTR_KPARAM_INFO
	.align		4
.L_654:
        /*0018*/ 	.byte	0x04, 0x17
        /*001a*/ 	.short	(.L_656 - .L_655)
.L_655:
        /*001c*/ 	.word	0x00000000
        /*0020*/ 	.short	0x0000
        /*0022*/ 	.short	0x0000
        /*0024*/ 	.byte	0x00, 0xf0, 0x21, 0x00


	//----- nvinfo : EIATTR_SPARSE_MMA_MASK
	.align		4
.L_656:
        /*0028*/ 	.byte	0x03, 0x50
        /*002a*/ 	.short	0x0000


	//----- nvinfo : EIATTR_MAXREG_COUNT
	.align		4
        /*002c*/ 	.byte	0x03, 0x1b
        /*002e*/ 	.short	0x00ff


	//----- nvinfo : EIATTR_MERCURY_ISA_VERSION
	.align		4
        /*0030*/ 	.byte	0x03, 0x5f
        /*0032*/ 	.short	0x0101


	//----- nvinfo : EIATTR_VRC_CTA_INIT_COUNT
	.align		4
        /*0034*/ 	.byte	0x02, 0x4a
	.zero		1
	.zero		1


	//----- nvinfo : EIATTR_EXIT_INSTR_OFFSETS
	.align		4
        /*0038*/ 	.byte	0x04, 0x1c
        /*003a*/ 	.short	(.L_658 - .L_657)


	//   ....[0]....
.L_657:
        /*003c*/ 	.word	0x00000130


	//   ....[1]....
        /*0040*/ 	.word	0x00000230


	//   ....[2]....
        /*0044*/ 	.word	0x00000260


	//----- nvinfo : EIATTR_MAX_THREADS
	.align		4
.L_658:
        /*0048*/ 	.byte	0x04, 0x05
        /*004a*/ 	.short	(.L_660 - .L_659)
.L_659:
        /*004c*/ 	.word	0x00000100
        /*0050*/ 	.word	0x00000001
        /*0054*/ 	.word	0x00000001


	//----- nvinfo : EIATTR_CBANK_PARAM_SIZE
	.align		4
.L_660:
        /*0058*/ 	.byte	0x03, 0x19
        /*005a*/ 	.short	0x0018


	//----- nvinfo : EIATTR_PARAM_CBANK
	.align		4
        /*005c*/ 	.byte	0x04, 0x0a
        /*005e*/ 	.short	(.L_662 - .L_661)
	.align		4
.L_661:
        /*0060*/ 	.word	index@(.nv.constant0._ZN3cub18CUB_300001_SM_10006detail8for_each13static_kernelINS2_12policy_hub_t12policy_500_tEmN6thrust24THRUST_300001_SM_1000_NS8cuda_cub20__uninitialized_fill7functorINS7_10device_ptrI6float2EESC_EEEEvT0_T1_)
        /*0064*/ 	.short	0x0380
        /*0066*/ 	.short	0x0018


	//----- nvinfo : EIATTR_SW_WAR
	.align		4
.L_662:
        /*0068*/ 	.byte	0x04, 0x36
        /*006a*/ 	.short	(.L_664 - .L_663)
.L_663:
        /*006c*/ 	.word	0x00000008
.L_664:


//--------------------- .nv.info._ZN3cub18CUB_300001_SM_10006detail11EmptyKernelIvEEvv --------------------------
	.section	.nv.info._ZN3cub18CUB_300001_SM_10006detail11EmptyKernelIvEEvv,"",@"SHT_CUDA_INFO"
	.sectionflags	@""
	.align	4


	//----- nvinfo : EIATTR_CUDA_API_VERSION
	.align		4
        /*0000*/ 	.byte	0x04, 0x37
        /*0002*/ 	.short	(.L_666 - .L_665)
.L_665:
        /*0004*/ 	.word	0x00000082


	//----- nvinfo : EIATTR_SPARSE_MMA_MASK
	.align		4
.L_666:
        /*0008*/ 	.byte	0x03, 0x50
        /*000a*/ 	.short	0x0000


	//----- nvinfo : EIATTR_MAXREG_COUNT
	.align		4
        /*000c*/ 	.byte	0x03, 0x1b
        /*000e*/ 	.short	0x00ff


	//----- nvinfo : EIATTR_MERCURY_ISA_VERSION
	.align		4
        /*0010*/ 	.byte	0x03, 0x5f
        /*0012*/ 	.short	0x0101


	//----- nvinfo : EIATTR_VRC_CTA_INIT_COUNT
	.align		4
        /*0014*/ 	.byte	0x02, 0x4a
	.zero		1
	.zero		1


	//----- nvinfo : EIATTR_EXIT_INSTR_OFFSETS
	.align		4
        /*0018*/ 	.byte	0x04, 0x1c
        /*001a*/ 	.short	(.L_668 - .L_667)


	//   ....[0]....
.L_667:
        /*001c*/ 	.word	0x00000010


	//----- nvinfo : EIATTR_SW_WAR
	.align		4
.L_668:
        /*0020*/ 	.byte	0x04, 0x36
        /*0022*/ 	.short	(.L_670 - .L_669)
.L_669:
        /*0024*/ 	.word	0x00000008
.L_670:


//--------------------- .nv.info._ZN6thrust24THRUST_300001_SM_1000_NS8cuda_cub4core6detail13_kernel_agentINS1_15__reduce_by_key16ReduceByKeyAgentINS0_6detail15normal_iteratorINS0_10device_ptrIiEEEENS0_17constant_iteratorIiNS0_11use_defaultESD_EENS0_16discard_iteratorISD_EESB_N4cuda3std3__48equal_toIiEENSJ_4plusIiEEPllEEJSB_SE_SG_SB_SO_N3cub18CUB_300001_SM_100024ReduceByKeyScanTileStateIilLb1EEESL_SN_llEEEvDpT0_ --------------------------
	.section	.nv.info._ZN6thrust24THRUST_300001_SM_1000_NS8cuda_cub4core6detail13_kernel_agentINS1_15__reduce_by_key16ReduceByKeyAgentINS0_6detail15normal_iteratorINS0_10device_ptrIiEEEENS0_17constant_iteratorIiNS0_11use_defaultESD_EENS0_16discard_iteratorISD_EESB_N4cuda3std3__48equal_toIiEENSJ_4plusIiEEPllEEJSB_SE_SG_SB_SO_N3cub18CUB_300001_SM_100024ReduceByKeyScanTileStateIilLb1EEESL_SN_llEEEvDpT0_,"",@"SHT_CUDA_INFO"
	.sectionflags	@""
	.align	4


	//----- nvinfo : EIATTR_CUDA_API_VERSION
	.align		4
        /*0000*/ 	.byte	0x04, 0x37
        /*0002*/ 	.short	(.L_672 - .L_671)
.L_671:
        /*0004*/ 	.word	0x00000082


	//----- nvinfo : EIATTR_KPARAM_INFO
	.align		4
.L_672:
        /*0008*/ 	.byte	0x04, 0x17
        /*000a*/ 	.short	(.L_674 - .L_673)
.L_673:
        /*000c*/ 	.word	0x00000000
        /*0010*/ 	.short	0x0009
        /*0012*/ 	.short	0x0050
        /*0014*/ 	.byte	0x00, 0xf0, 0x21, 0x00


	//----- nvinfo : EIATTR_KPARAM_INFO
	.align		4
.L_674:
        /*0018*/ 	.byte	0x04, 0x17
        /*001a*/ 	.short	(.L_676 - .L_675)
.L_675:
        /*001c*/ 	.word	0x00000000
        /*0020*/ 	.short	0x0008
        /*0022*/ 	.short	0x0048
        /*0024*/ 	.byte	0x00, 0xf0, 0x21, 0x00


	//----- nvinfo : EIATTR_KPARAM_INFO
	.align		4
.L_676:
        /*0028*/ 	.byte	0x04, 0x17
        /*002a*/ 	.short	(.L_678 - .L_677)
.L_677:
        /*002c*/ 	.word	0x00000000
        /*0030*/ 	.short	0x0007
        /*0032*/ 	.short	0x0041
        /*0034*/ 	.byte	0x00, 0xf0, 0x05, 0x00


	//----- nvinfo : EIATTR_KPARAM_INFO
	.align		4
.L_678:
        /*0038*/ 	.byte	0x04, 0x17
        /*003a*/ 	.short	(.L_680 - .L_679)
.L_679:
        /*003c*/ 	.word	0x00000000
        /*0040*/ 	.short	0x0006
        /*0042*/ 	.short	0x0040
        /*0044*/ 	.byte	0x00, 0xf0, 0x05, 0x00


	//----- nvinfo : EIATTR_KPARAM_INFO
	.align		4
.L_680:
        /*0048*/ 	.byte	0x04, 0x17
        /*004a*/ 	.short	(.L_682 - .L_681)
.L_681:
        /*004c*/ 	.word	0x00000000
        /*0050*/ 	.short	0x0005
        /*0052*/ 	.short	0x0038
        /*0054*/ 	.byte	0x00, 0xf0, 0x21, 0x00


	//----- nvinfo : EIATTR_KPARAM_INFO
	.align		4
.L_682:
        /*0058*/ 	.byte	0x04, 0x17
        /*005a*/ 	.short	(.L_684 - .L_683)
.L_683:
        /*005c*/ 	.word	0x00000000
        /*0060*/ 	.short	0x0004
        /*0062*/ 	.short	0x0030
        /*0064*/ 	.byte	0x00, 0xf5, 0x21, 0x00


	//----- nvinfo : EIATTR_KPARAM_INFO
	.align		4
.L_684:
        /*0068*/ 	.byte	0x04, 0x17
        /*006a*/ 	.short	(.L_686 - .L_685)
.L_685:
        /*006c*/ 	.word	0x00000000
        /*0070*/ 	.short	0x0003
        /*0072*/ 	.short	0x0028
        /*0074*/ 	.byte	0x00, 0xf0, 0x21, 0x00


	//----- nvinfo : EIATTR_KPARAM_INFO
	.align		4
.L_686:
        /*0078*/ 	.byte	0x04, 0x17
        /*007a*/ 	.short	(.L_688 - .L_687)
.L_687:
        /*007c*/ 	.word	0x00000000
        /*0080*/ 	.short	0x0002
        /*0082*/ 	.short	0x0018
        /*0084*/ 	.byte	0x00, 0xf0, 0x41, 0x00


	//----- nvinfo : EIATTR_KPARAM_INFO
	.align		4
.L_688:
        /*0088*/ 	.byte	0x04, 0x17
        /*008a*/ 	.short	(.L_690 - .L_689)
.L_689:
        /*008c*/ 	.word	0x00000000
        /*0090*/ 	.short	0x0001
        /*0092*/ 	.short	0x0008
        /*0094*/ 	.byte	0x00, 0xf0, 0x41, 0x00


	//----- nvinfo : EIATTR_KPARAM_INFO
	.align		4
.L_690:
        /*0098*/ 	.byte	0x04, 0x17
        /*009a*/ 	.short	(.L_692 - .L_691)
.L_691:
        /*009c*/ 	.word	0x00000000
        /*00a0*/ 	.short	0x0000
        /*00a2*/ 	.short	0x0000
        /*00a4*/ 	.byte	0x00, 0xf0, 0x21, 0x00


	//----- nvinfo : EIATTR_SPARSE_MMA_MASK
	.align		4
.L_692:
        /*00a8*/ 	.byte	0x03, 0x50
        /*00aa*/ 	.short	0x0000


	//----- nvinfo : EIATTR_MAXREG_COUNT
	.align		4
        /*00ac*/ 	.byte	0x03, 0x1b
        /*00ae*/ 	.short	0x00ff


	//----- nvinfo : EIATTR_NUM_BARRIERS
	.align		4
        /*00b0*/ 	.byte	0x02, 0x4c
        /*00b2*/ 	.byte	0x01
	.zero		1


	//----- nvinfo : EIATTR_ANNOTATIONS
	.align		4
        /*00b4*/ 	.byte	0x04, 0x55
        /*00b6*/ 	.short	(.L_694 - .L_693)


	//   ....[0]....
.L_693:
        /*00b8*/ 	.word	0x00000001
        /*00bc*/ 	.byte	0x00, 0x5c, 0x00, 0x00, 0x01, 0x00, 0x00, 0x00, 0x00, 0x64, 0x00, 0x00


	//----- nvinfo : EIATTR_MERCURY_ISA_VERSION
	.align		4
.L_694:
        /*00c8*/ 	.byte	0x03, 0x5f
        /*00ca*/ 	.short	0x0101


	//----- nvinfo : EIATTR_COOP_GROUP_MASK_REGIDS
	.align		4
        /*00cc*/ 	.byte	0x04, 0x29
        /*00ce*/ 	.short	(.L_696 - .L_695)


	//   ....[0]....
.L_695:
        /*00d0*/ 	.word	0xffffffff


	//   ....[1]....
        /*00d4*/ 	.word	0xffffffff


	//   ....[2]....
        /*00d8*/ 	.word	0xffffffff


	//   ....[3]....
        /*00dc*/ 	.word	0xffffffff


	//   ....[4]....
        /*00e0*/ 	.word	0xffffffff


	//   ....[5]....
        /*00e4*/ 	.word	0xffffffff


	//   ....[6]....
        /*00e8*/ 	.word	0xffffffff


	//   ....[7]....
        /*00ec*/ 	.word	0xffffffff


	//   ....[8]....
        /*00f0*/ 	.word	0xffffffff


	//   ....[9]....
        /*00f4*/ 	.word	0xffffffff


	//   ....[10]....
        /*00f8*/ 	.word	0xffffffff


	//   ....[11]....
        /*00fc*/ 	.word	0xffffffff


	//   ....[12]....
        /*0100*/ 	.word	0xffffffff


	//   ....[13]....
        /*0104*/ 	.word	0xffffffff


	//   ....[14]....
        /*0108*/ 	.word	0xffffffff


	//   ....[15]....
        /*010c*/ 	.word	0xffffffff


	//   ....[16]....
        /*0110*/ 	.word	0xffffffff


	//   ....[17]....
        /*0114*/ 	.word	0xffffffff


	//   ....[18]....
        /*0118*/ 	.word	0xffffffff


	//   ....[19]....
        /*011c*/ 	.word	0xffffffff


	//   ....[20]....
        /*0120*/ 	.word	0xffffffff


	//   ....[21]....
        /*0124*/ 	.word	0xffffffff


	//   ....[22]....
        /*0128*/ 	.word	0xffffffff


	//   ....[23]....
        /*012c*/ 	.word	0xffffffff


	//   ....[24]....
        /*0130*/ 	.word	0xffffffff


	//   ....[25]....
        /*0134*/ 	.word	0xffffffff


	//   ....[26]....
        /*0138*/ 	.word	0xffffffff


	//   ....[27]....
        /*013c*/ 	.word	0xffffffff


	//   ....[28]....
        /*0140*/ 	.word	0xffffffff


	//   ....[29]....
        /*0144*/ 	.word	0xffffffff


	//   ....[30]....
        /*0148*/ 	.word	0xffffffff


	//   ....[31]....
        /*014c*/ 	.word	0xffffffff


	//   ....[32]....
        /*0150*/ 	.word	0xffffffff


	//   ....[33]....
        /*0154*/ 	.word	0xffffffff


	//   ....[34]....
        /*0158*/ 	.word	0xffffffff


	//   ....[35]....
        /*015c*/ 	.word	0xffffffff


	//   ....[36]....
        /*0160*/ 	.word	0xffffffff


	//   ....[37]....
        /*0164*/ 	.word	0xffffffff


	//   ....[38]....
        /*0168*/ 	.word	0xffffffff


	//   ....[39]....
        /*016c*/ 	.word	0xffffffff


	//   ....[40]....
        /*0170*/ 	.word	0xffffffff


	//   ....[41]....
        /*0174*/ 	.word	0xffffffff


	//   ....[42]....
        /*0178*/ 	.word	0xffffffff


	//   ....[43]....
        /*017c*/ 	.word	0xffffffff


	//   ....[44]....
        /*0180*/ 	.word	0xffffffff


	//   ....[45]....
        /*0184*/ 	.word	0xffffffff


	//   ....[46]....
        /*0188*/ 	.word	0xffffffff


	//   ....[47]....
        /*018c*/ 	.word	0xffffffff


	//   ....[48]....
        /*0190*/ 	.word	0xffffffff


	//   ....[49]....
        /*0194*/ 	.word	0xffffffff


	//   ....[50]....
        /*0198*/ 	.word	0xffffffff


	//   ....[51]....
        /*019c*/ 	.word	0xffffffff


	//   ....[52]....
        /*01a0*/ 	.word	0xffffffff


	//   ....[53]....
        /*01a4*/ 	.word	0xffffffff


	//   ....[54]....
        /*01a8*/ 	.word	0xffffffff


	//   ....[55]....
        /*01ac*/ 	.word	0xffffffff


	//   ....[56]....
        /*01b0*/ 	.word	0xffffffff


	//   ....[57]....
        /*01b4*/ 	.word	0xffffffff


	//   ....[58]....
        /*01b8*/ 	.word	0xffffffff


	//   ....[59]....
        /*01bc*/ 	.word	0xffffffff


	//   ....[60]....
        /*01c0*/ 	.word	0xffffffff


	//   ....[61]....
        /*01c4*/ 	.word	0xffffffff


	//   ....[62]....
        /*01c8*/ 	.word	0xffffffff


	//   ....[63]....
        /*01cc*/ 	.word	0xffffffff


	//   ....[64]....
        /*01d0*/ 	.word	0xffffffff


	//   ....[65]....
        /*01d4*/ 	.word	0xffffffff


	//   ....[66]....
        /*01d8*/ 	.word	0xffffffff


	//   ....[67]....
        /*01dc*/ 	.word	0xffffffff


	//   ....[68]....
        /*01e0*/ 	.word	0xffffffff


	//   ....[69]....
        /*01e4*/ 	.word	0xffffffff


	//   ....[70]....
        /*01e8*/ 	.word	0xffffffff


	//   ....[71]....
        /*01ec*/ 	.word	0xffffffff


	//   ....[72]....
        /*01f0*/ 	.word	0xffffffff


	//   ....[73]....
        /*01f4*/ 	.word	0xffffffff


	//   ....[74]....
        /*01f8*/ 	.word	0xffffffff


	//   ....[75]....
        /*01fc*/ 	.word	0xffffffff


	//   ....[76]....
        /*0200*/ 	.word	0xffffffff


	//   ....[77]....
        /*0204*/ 	.word	0xffffffff


	//   ....[78]....
        /*0208*/ 	.word	0xffffffff


	//   ....[79]....
        /*020c*/ 	.word	0xffffffff


	//   ....[80]....
        /*0210*/ 	.word	0xffffffff


	//   ....[81]....
        /*0214*/ 	.word	0xffffffff


	//   ....[82]....
        /*0218*/ 	.word	0xffffffff


	//   ....[83]....
        /*021c*/ 	.word	0xffffffff


	//   ....[84]....
        /*0220*/ 	.word	0xffffffff


	//   ....[85]....
        /*0224*/ 	.word	0xffffffff


	//   ....[86]....
        /*0228*/ 	.word	0xffffffff


	//   ....[87]....
        /*022c*/ 	.word	0xffffffff


	//   ....[88]....
        /*0230*/ 	.word	0xffffffff


	//   ....[89]....
        /*0234*/ 	.word	0xffffffff


	//   ....[90]....
        /*0238*/ 	.word	0xffffffff


	//   ....[91]....
        /*023c*/ 	.word	0xffffffff


	//   ....[92]....
        /*0240*/ 	.word	0xffffffff


	//   ....[93]....
        /*0244*/ 	.word	0xffffffff


	//   ....[94]....
        /*0248*/ 	.word	0xffffffff


	//   ....[95]....
        /*024c*/ 	.word	0xffffffff


	//   ....[96]....
        /*0250*/ 	.word	0xffffffff


	//   ....[97]....
        /*0254*/ 	.word	0xffffffff


	//   ....[98]....
        /*0258*/ 	.word	0xffffffff


	//   ....[99]....
        /*025c*/ 	.word	0xffffffff


	//   ....[100]....
        /*0260*/ 	.word	0xffffffff


	//   ....[101]....
        /*0264*/ 	.word	0xffffffff


	//   ....[102]....
        /*0268*/ 	.word	0xffffffff


	//   ....[103]....
        /*026c*/ 	.word	0xffffffff


	//   ....[104]....
        /*0270*/ 	.word	0xffffffff


	//   ....[105]....
        /*0274*/ 	.word	0xffffffff


	//   ....[106]....
        /*0278*/ 	.word	0xffffffff


	//   ....[107]....
        /*027c*/ 	.word	0xffffffff


	//   ....[108]....
        /*0280*/ 	.word	0xffffffff


	//   ....[109]....
        /*0284*/ 	.word	0xffffffff


	//   ....[110]....
        /*0288*/ 	.word	0xffffffff


	//   ....[111]....
        /*028c*/ 	.word	0xffffffff


	//   ....[112]....
        /*0290*/ 	.word	0xffffffff


	//   ....[113]....
        /*0294*/ 	.word	0xffffffff


	//   ....[114]....
        /*0298*/ 	.word	0xffffffff


	//   ....[115]....
        /*029c*/ 	.word	0xffffffff


	//   ....[116]....
        /*02a0*/ 	.word	0xffffffff


	//   ....[117]....
        /*02a4*/ 	.word	0xffffffff


	//   ....[118]....
        /*02a8*/ 	.word	0xffffffff


	//   ....[119]....
        /*02ac*/ 	.word	0xffffffff


	//   ....[120]....
        /*02b0*/ 	.word	0xffffffff


	//   ....[121]....
        /*02b4*/ 	.word	0xffffffff


	//   ....[122]....
        /*02b8*/ 	.word	0xffffffff


	//   ....[123]....
        /*02bc*/ 	.word	0xffffffff


	//   ....[124]....
        /*02c0*/ 	.word	0xffffffff


	//   ....[125]....
        /*02c4*/ 	.word	0xffffffff


	//   ....[126]....
        /*02c8*/ 	.word	0xffffffff


	//   ....[127]....
        /*02cc*/ 	.word	0xffffffff


	//   ....[128]....
        /*02d0*/ 	.word	0xffffffff


	//   ....[129]....
        /*02d4*/ 	.word	0xffffffff


	//   ....[130]....
        /*02d8*/ 	.word	0xffffffff


	//   ....[131]....
        /*02dc*/ 	.word	0xffffffff


	//   ....[132]....
        /*02e0*/ 	.word	0xffffffff


	//   ....[133]....
        /*02e4*/ 	.word	0xffffffff


	//   ....[134]....
        /*02e8*/ 	.word	0xffffffff


	//   ....[135]....
        /*02ec*/ 	.word	0xffffffff


	//   ....[136]....
        /*02f0*/ 	.word	0xffffffff


	//   ....[137]....
        /*02f4*/ 	.word	0xffffffff


	//   ....[138]....
        /*02f8*/ 	.word	0xffffffff


	//   ....[139]....
        /*02fc*/ 	.word	0xffffffff


	//   ....[140]....
        /*0300*/ 	.word	0xffffffff


	//   ....[141]....
        /*0304*/ 	.word	0xffffffff


	//   ....[142]....
        /*0308*/ 	.word	0xffffffff


	//   ....[143]....
        /*030c*/ 	.word	0xffffffff


	//   ....[144]....
        /*0310*/ 	.word	0xffffffff


	//   ....[145]....
        /*0314*/ 	.word	0xffffffff


	//   ....[146]....
        /*0318*/ 	.word	0xffffffff


	//   ....[147]....
        /*031c*/ 	.word	0xffffffff


	//   ....[148]....
        /*0320*/ 	.word	0xffffffff


	//   ....[149]....
        /*0324*/ 	.word	0xffffffff


	//   ....[150]....
        /*0328*/ 	.word	0xffffffff


	//   ....[151]....
        /*032c*/ 	.word	0xffffffff


	//   ....[152]....
        /*0330*/ 	.word	0x05000029


	//   ....[153]....
        /*0334*/ 	.word	0x05000029


	//   ....[154]....
        /*0338*/ 	.word	0x05000029


	//   ....[155]....
        /*033c*/ 	.word	0x05000029


	//   ....[156]....
        /*0340*/ 	.word	0x05000029


	//   ....[157]....
        /*0344*/ 	.word	0x05000029


	//   ....[158]....
        /*0348*/ 	.word	0x05000029


	//   ....[159]....
        /*034c*/ 	.word	0x05000029


	//   ....[160]....
        /*0350*/ 	.word	0x05000029


	//   ....[161]....
        /*0354*/ 	.word	0x05000029


	//   ....[162]....
        /*0358*/ 	.word	0x05000029


	//   ....[163]....
        /*035c*/ 	.word	0x05000029


	//   ....[164]....
        /*0360*/ 	.word	0x05000029


	//   ....[165]....
        /*0364*/ 	.word	0x05000029


	//   ....[166]....
        /*0368*/ 	.word	0x05000029


	//   ....[167]....
        /*036c*/ 	.word	0x05000029


	//   ....[168]....
        /*0370*/ 	.word	0x05000029


	//   ....[169]....
        /*0374*/ 	.word	0x05000029


	//   ....[170]....
        /*0378*/ 	.word	0x05000029


	//   ....[171]....
        /*037c*/ 	.word	0x05000029


	//   ....[172]....
        /*0380*/ 	.word	0x05000029


	//   ....[173]....
        /*0384*/ 	.word	0x05000029


	//   ....[174]....
        /*0388*/ 	.word	0x05000029


	//   ....[175]....
        /*038c*/ 	.word	0x05000029


	//   ....[176]....
        /*0390*/ 	.word	0x05000029


	//   ....[177]....
        /*0394*/ 	.word	0x05000029


	//   ....[178]....
        /*0398*/ 	.word	0x05000029


	//   ....[179]....
        /*039c*/ 	.word	0x05000029


	//   ....[180]....
        /*03a0*/ 	.word	0x05000029


	//   ....[181]....
        /*03a4*/ 	.word	0x05000029


	//   ....[182]....
        /*03a8*/ 	.word	0x05000029


	//   ....[183]....
        /*03ac*/ 	.word	0x05000029


	//   ....[184]....
        /*03b0*/ 	.word	0x05000029


	//   ....[185]....
        /*03b4*/ 	.word	0x05000029


	//   ....[186]....
        /*03b8*/ 	.word	0x05000029


	//   ....[187]....
        /*03bc*/ 	.word	0x05000029


	//   ....[188]....
        /*03c0*/ 	.word	0x05000029


	//   ....[189]....
        /*03c4*/ 	.word	0x05000029


	//   ....[190]....
        /*03c8*/ 	.word	0x05000029


	//   ....[191]....
        /*03cc*/ 	.word	0x05000029


	//   ....[192]....
        /*03d0*/ 	.word	0x05000029


	//   ....[193]....
        /*03d4*/ 	.word	0x05000029


	//   ....[194]....
        /*03d8*/ 	.word	0x05000029


	//   ....[195]....
        /*03dc*/ 	.word	0x05000029


	//   ....[196]....
        /*03e0*/ 	.word	0x05000029


	//   ....[197]....
        /*03e4*/ 	.word	0x05000029


	//   ....[198]....
        /*03e8*/ 	.word	0x05000029


	//   ....[199]....
        /*03ec*/ 	.word	0x05000029


	//   ....[200]....
        /*03f0*/ 	.word	0x05000029


	//   ....[201]....
        /*03f4*/ 	.word	0x05000029


	//   ....[202]....
        /*03f8*/ 	.word	0x05000029


	//   ....[203]....
        /*03fc*/ 	.word	0x05000029


	//   ....[204]....
        /*0400*/ 	.word	0x05000029


	//   ....[205]....
        /*0404*/ 	.word	0x05000029


	//   ....[206]....
        /*0408*/ 	.word	0x05000029


	//   ....[207]....
        /*040c*/ 	.word	0x05000029


	//   ....[208]....
        /*0410*/ 	.word	0x05000029


	//   ....[209]....
        /*0414*/ 	.word	0x05000029


	//   ....[210]....
        /*0418*/ 	.word	0x05000029


	//   ....[211]....
        /*041c*/ 	.word	0x05000029


	//   ....[212]....
        /*0420*/ 	.word	0x05000029


	//   ....[213]....
        /*0424*/ 	.word	0x05000029


	//   ....[214]....
        /*0428*/ 	.word	0x05000029


	//   ....[215]....
        /*042c*/ 	.word	0x05000029


	//   ....[216]....
        /*0430*/ 	.word	0x05000029


	//   ....[217]....
        /*0434*/ 	.word	0x05000029


	//   ....[218]....
        /*0438*/ 	.word	0x05000029


	//   ....[219]....
        /*043c*/ 	.word	0x05000029


	//   ....[220]....
        /*0440*/ 	.word	0x05000029


	//   ....[221]....
        /*0444*/ 	.word	0x05000029


	//   ....[222]....
        /*0448*/ 	.word	0x05000029


	//   ....[223]....
        /*044c*/ 	.word	0x05000029


	//   ....[224]....
        /*0450*/ 	.word	0x05000029


	//   ....[225]....
        /*0454*/ 	.word	0x05000029


	//   ....[226]....
        /*0458*/ 	.word	0x05000029


	//   ....[227]....
        /*045c*/ 	.word	0x05000029


	//   ....[228]....
        /*0460*/ 	.word	0x05000029


	//   ....[229]....
        /*0464*/ 	.word	0x05000029


	//   ....[230]....
        /*0468*/ 	.word	0x05000029


	//   ....[231]....
        /*046c*/ 	.word	0x05000029


	//   ....[232]....
        /*0470*/ 	.word	0x05000029


	//   ....[233]....
        /*0474*/ 	.word	0x05000029


	//   ....[234]....
        /*0478*/ 	.word	0x05000029


	//   ....[235]....
        /*047c*/ 	.word	0x05000029


	//   ....[236]....
        /*0480*/ 	.word	0x05000029


	//   ....[237]....
        /*0484*/ 	.word	0x05000029


	//   ....[238]....
        /*0488*/ 	.word	0x05000029


	//   ....[239]....
        /*048c*/ 	.word	0x05000029


	//   ....[240]....
        /*0490*/ 	.word	0x05000029


	//   ....[241]....
        /*0494*/ 	.word	0x05000029


	//   ....[242]....
        /*0498*/ 	.word	0x05000029


	//   ....[243]....
        /*049c*/ 	.word	0x05000029


	//----- nvinfo : EIATTR_COOP_GROUP_INSTR_OFFSETS
	.align		4
.L_696:
        /*04a0*/ 	.byte	0x04, 0x28
        /*04a2*/ 	.short	(.L_698 - .L_697)


	//   ....[0]....
.L_697:
        /*04a4*/ 	.word	0x00000350


	//   ....[1]....
        /*04a8*/ 	.word	0x00000510


	//   ....[2]....
        /*04ac*/ 	.word	0x000008f0


	//   ....[3]....
        /*04b0*/ 	.word	0x00000910


	//   ....[4]....
        /*04b4*/ 	.word	0x00000930


	//   ....[5]....
        /*04b8*/ 	.word	0x00000980


	//   ....[6]....
        /*04bc*/ 	.word	0x000009e0


	//   ....[7]....
        /*04c0*/ 	.word	0x00000a00


	//   ....[8]....
        /*04c4*/ 	.word	0x00000a70


	//   ....[9]....
        /*04c8*/ 	.word	0x00000ab0


	//   ....[10]....
        /*04cc*/ 	.word	0x00000ad0


	//   ....[11]....
        /*04d0*/ 	.word	0x00000b40


	//   ....[12]....
        /*04d4*/ 	.word	0x00000b80


	//   ....[13]....
        /*04d8*/ 	.word	0x00000ba0


	//   ....[14]....
        /*04dc*/ 	.word	0x00000c10


	//   ....[15]....
        /*04e0*/ 	.word	0x00000c50


	//   ....[16]....
        /*04e4*/ 	.word	0x00000c70


	//   ....[17]....
        /*04e8*/ 	.word	0x00001060


	//   ....[18]....
        /*04ec*/ 	.word	0x00001180


	//   ....[19]....
        /*04f0*/ 	.word	0x000011e0


	//   ....[20]....
        /*04f4*/ 	.word	0x00002170


	//   ....[21]....
        /*04f8*/ 	.word	0x00002310


	//   ....[22]....
        /*04fc*/ 	.word	0x00002680


	//   ....[23]....
        /*0500*/ 	.word	0x000026c0


	//   ....[24]....
        /*0504*/ 	.word	0x00002700


	//   ....[25]....
        /*0508*/ 	.word	0x00002780


	//   ....[26]....
        /*050c*/ 	.word	0x000027b0


	//   ....[27]....
        /*0510*/ 	.word	0x000027d0


	//   ....[28]....
        /*0514*/ 	.word	0x00002860


	//   ....[29]....
        /*0518*/ 	.word	0x00002890


	//   ....[30]....
        /*051c*/ 	.word	0x000028b0


	//   ....[31]....
        /*0520*/ 	.word	0x00002930


	//   ....[32]....
        /*0524*/ 	.word	0x00002960


	//   ....[33]....
        /*0528*/ 	.word	0x00002980


	//   ....[34]....
        /*052c*/ 	.word	0x00002a00


	//   ....[35]....
        /*0530*/ 	.word	0x00002a30


	//   ....[36]....
        /*0534*/ 	.word	0x00002a50


	//   ....[37]....
        /*0538*/ 	.word	0x00002b20


	//   ....[38]....
        /*053c*/ 	.word	0x00002e40


	//   ....[39]....
        /*0540*/ 	.word	0x00002ef0


	//   ....[40]....
        /*0544*/ 	.word	0x00003280


	//   ....[41]....
        /*0548*/ 	.word	0x00003310


	//   ....[42]....
        /*054c*/ 	.word	0x00003360


	//   ....[43]....
        /*0550*/ 	.word	0x00003370


	//   ....[44]....
        /*0554*/ 	.word	0x00003380


	//   ....[45]....
        /*0558*/ 	.word	0x00003460


	//   ....[46]....
        /*055c*/ 	.word	0x00003470


	//   ....[47]....
        /*0560*/ 	.word	0x00003480


	//   ....[48]....
        /*0564*/ 	.word	0x00003570


	//   ....[49]....
        /*0568*/ 	.word	0x00003580


	//   ....[50]....
        /*056c*/ 	.word	0x00003590


	//   ....[51]....
        /*0570*/ 	.word	0x00003680


	//   ....[52]....
        /*0574*/ 	.word	0x00003690


	//   ....[53]....
        /*0578*/ 	.word	0x000036a0


	//   ....[54]....
        /*057c*/ 	.word	0x00003790


	//   ....[55]....
        /*0580*/ 	.word	0x000037a0


	//   ....[56]....
        /*0584*/ 	.word	0x000037b0


	//   ....[57]....
        /*0588*/ 	.word	0x000038f0


	//   ....[58]....
        /*058c*/ 	.word	0x00003970


	//   ....[59]....
        /*0590*/ 	.word	0x000039f0


	//   ....[60]....
        /*0594*/ 	.word	0x00003a40


	//   ....[61]....
        /*0598*/ 	.word	0x00003a50


	//   ....[62]....
        /*059c*/ 	.word	0x00003a60


	//   ....[63]....
        /*05a0*/ 	.word	0x00003b40


	//   ....[64]....
        /*05a4*/ 	.word	0x00003b50


	//   ....[65]....
        /*05a8*/ 	.word	0x00003b60


	//   ....[66]....
        /*05ac*/ 	.word	0x00003c40


	//   ....[67]....
        /*05b0*/ 	.word	0x00003c50


	//   ....[68]....
        /*05b4*/ 	.word	0x00003c60


	//   ....[69]....
        /*05b8*/ 	.word	0x00003d40


	//   ....[70]....
        /*05bc*/ 	.word	0x00003d50


	//   ....[71]....
        /*05c0*/ 	.word	0x00003d60


	//   ....[72]....
        /*05c4*/ 	.word	0x00003e40


	//   ....[73]....
        /*05c8*/ 	.word	0x00003e50


	//   ....[74]....
        /*05cc*/ 	.word	0x00003e60


	//   ....[75]....
        /*05d0*/ 	.word	0x00003fc0


	//   ....[76]....
        /*05d4*/ 	.word	0x00005440


	//   ....[77]....
        /*05d8*/ 	.word	0x00005590


	//   ....[78]....
        /*05dc*/ 	.word	0x00005c30


	//   ....[79]....
        /*05e0*/ 	.word	0x00005c60


	//   ....[80]....
        /*05e4*/ 	.word	0x00005c80


	//   ....[81]....
        /*05e8*/ 	.word	0x00005cc0


	//   ....[82]....
        /*05ec*/ 	.word	0x00005d40


	//   ....[83]....
        /*05f0*/ 	.word	0x00005d50


	//   ....[84]....
        /*05f4*/ 	.word	0x00005dc0


	//   ....[85]....
        /*05f8*/ 	.word	0x00005e00


	//   ....[86]....
        /*05fc*/ 	.word	0x00005e20


	//   ....[87]....
        /*0600*/ 	.word	0x00005e90


	//   ....[88]....
        /*0604*/ 	.word	0x00005ed0


	//   ....[89]....
        /*0608*/ 	.word	0x00005ef0


	//   ....[90]....
        /*060c*/ 	.word	0x00005f60


	//   ....[91]....
        /*0610*/ 	.word	0x00005fa0


	//   ....[92]....
        /*0614*/ 	.word	0x00005fc0


	//   ....[93]....
        /*0618*/ 	.word	0x00006440


	//   ....[94]....
        /*061c*/ 	.word	0x00006450


	//   ....[95]....
        /*0620*/ 	.word	0x00006720


	//   ....[96]....
        /*0624*/ 	.word	0x00007790


	//   ....[97]....
        /*0628*/ 	.word	0x000078e0


	//   ....[98]....
        /*062c*/ 	.word	0x00007ea0


	//   ....[99]....
        /*0630*/ 	.word	0x00007ee0


	//   ....[100]....
        /*0634*/ 	.word	0x00007f00


	//   ....[101]....
        /*0638*/ 	.word	0x00007f40


	//   ....[102]....
        /*063c*/ 	.word	0x00007fa0


	//   ....[103]....
        /*0640*/ 	.word	0x00007fc0


	//   ....[104]....
        /*0644*/ 	.word	0x00008030


	//   ....[105]....
        /*0648*/ 	.word	0x00008070


	//   ....[106]....
        /*064c*/ 	.word	0x00008090


	//   ....[107]....
        /*0650*/ 	.word	0x00008100


	//   ....[108]....
        /*0654*/ 	.word	0x00008140


	//   ....[109]....
        /*0658*/ 	.word	0x00008160


	//   ....[110]....
        /*065c*/ 	.word	0x000081d0


	//   ....[111]....
        /*0660*/ 	.word	0x00008210


	//   ....[112]....
        /*0664*/ 	.word	0x00008230


	//   ....[113]....
        /*0668*/ 	.word	0x00008830


	//   ....[114]....
        /*066c*/ 	.word	0x00008840


	//   ....[115]....
        /*0670*/ 	.word	0x00008860


	//   ....[116]....
        /*0674*/ 	.word	0x00008ab0


	//   ....[117]....
        /*0678*/ 	.word	0x00008b40


	//   ....[118]....
        /*067c*/ 	.word	0x00008b90


	//   ....[119]....
        /*0680*/ 	.word	0x00008ba0


	//   ....[120]....
        /*0684*/ 	.word	0x00008bb0


	//   ....[121]....
        /*0688*/ 	.word	0x00008c90


	//   ....[122]....
        /*068c*/ 	.word	0x00008ca0


	//   ....[123]....
        /*0690*/ 	.word	0x00008cb0


	//   ....[124]....
        /*0694*/ 	.word	0x00008da0


	//   ....[125]....
        /*0698*/ 	.word	0x00008db0


	//   ....[126]....
        /*069c*/ 	.word	0x00008dc0


	//   ....[127]....
        /*06a0*/ 	.word	0x00008eb0


	//   ....[128]....
        /*06a4*/ 	.word	0x00008ec0


	//   ....[129]....
        /*06a8*/ 	.word	0x00008ed0


	//   ....[130]....
        /*06ac*/ 	.word	0x00008fc0


	//   ....[131]....
        /*06b0*/ 	.word	0x00008fd0


	//   ....[132]....
        /*06b4*/ 	.word	0x00008fe0


	//   ....[133]....
        /*06b8*/ 	.word	0x00009120


	//   ....[134]....
        /*06bc*/ 	.word	0x000091a0


	//   ....[135]....
        /*06c0*/ 	.word	0x000091f0


	//   ....[136]....
        /*06c4*/ 	.word	0x00009240


	//   ....[137]....
        /*06c8*/ 	.word	0x00009250


	//   ....[138]....
        /*06cc*/ 	.word	0x00009260


	//   ....[139]....
        /*06d0*/ 	.word	0x00009340


	//   ....[140]....
        /*06d4*/ 	.word	0x00009350


	//   ....[141]....
        /*06d8*/ 	.word	0x00009360


	//   ....[142]....
        /*06dc*/ 	.word	0x00009440


	//   ....[143]....
        /*06e0*/ 	.word	0x00009450


	//   ....[144]....
        /*06e4*/ 	.word	0x00009460


	//   ....[145]....
        /*06e8*/ 	.word	0x00009540


	//   ....[146]....
        /*06ec*/ 	.word	0x00009560


	//   ....[147]....
        /*06f0*/ 	.word	0x00009570


	//   ....[148]....
        /*06f4*/ 	.word	0x00009660


	//   ....[149]....
        /*06f8*/ 	.word	0x00009670


	//   ....[150]....
        /*06fc*/ 	.word	0x00009680


	//   ....[151]....
        /*0700*/ 	.word	0x00009800


	//   ....[152]....
        /*0704*/ 	.word	0x0000a9d0


	//   ....[153]....
        /*0708*/ 	.word	0x0000aa60


	//   ....[154]....
        /*070c*/ 	.word	0x0000ab10


	//   ....[155]....
        /*0710*/ 	.word	0x0000ab60


	//   ....[156]....
        /*0714*/ 	.word	0x0000abb0


	//   ....[157]....
        /*0718*/ 	.word	0x0000ac20


	//   ....[158]....
        /*071c*/ 	.word	0x0000acb0


	//   ....[159]....
        /*0720*/ 	.word	0x0000ad30


	//   ....[160]....
        /*0724*/ 	.word	0x0000ad80


	//   ....[161]....
        /*0728*/ 	.word	0x0000adf0


	//   ....[162]....
        /*072c*/ 	.word	0x0000ae80


	//   ....[163]....
        /*0730*/ 	.word	0x0000af00


	//   ....[164]....
        /*0734*/ 	.word	0x0000af50


	//   ....[165]....
        /*0738*/ 	.word	0x0000afc0


	//   ....[166]....
        /*073c*/ 	.word	0x0000b050


	//   ....[167]....
        /*0740*/ 	.word	0x0000b0d0


	//   ....[168]....
        /*0744*/ 	.word	0x0000b120


	//   ....[169]....
        /*0748*/ 	.word	0x0000b190


	//   ....[170]....
        /*074c*/ 	.word	0x0000b220


	//   ....[171]....
        /*0750*/ 	.word	0x0000b2a0


	//   ....[172]....
        /*0754*/ 	.word	0x0000b2f0


	//   ....[173]....
        /*0758*/ 	.word	0x0000b360


	//   ....[174]....
        /*075c*/ 	.word	0x0000b3e0


	//   ....[175]....
        /*0760*/ 	.word	0x0000b460


	//   ....[176]....
        /*0764*/ 	.word	0x0000b4e0


	//   ....[177]....
        /*0768*/ 	.word	0x0000b590


	//   ....[178]....
        /*076c*/ 	.word	0x0000b5e0


	//   ....[179]....
        /*0770*/ 	.word	0x0000b630


	//   ....[180]....
        /*0774*/ 	.word	0x0000b6a0


	//   ....[181]....
        /*0778*/ 	.word	0x0000b730


	//   ....[182]....
        /*077c*/ 	.word	0x0000b7b0


	//   ....[183]....
        /*0780*/ 	.word	0x0000b800


	//   ....[184]....
        /*0784*/ 	.word	0x0000b870


	//   ....[185]....
        /*0788*/ 	.word	0x0000b900


	//   ....[186]....
        /*078c*/ 	.word	0x0000b980


	//   ....[187]....
        /*0790*/ 	.word	0x0000b9d0


	//   ....[188]....
        /*0794*/ 	.word	0x0000ba40


	//   ....[189]....
        /*0798*/ 	.word	0x0000bad0


	//   ....[190]....
        /*079c*/ 	.word	0x0000bb50


	//   ....[191]....
        /*07a0*/ 	.word	0x0000bba0


	//   ....[192]....
        /*07a4*/ 	.word	0x0000bc10


	//   ....[193]....
        /*07a8*/ 	.word	0x0000bca0


	//   ....[194]....
        /*07ac*/ 	.word	0x0000bd20


	//   ....[195]....
        /*07b0*/ 	.word	0x0000bd70


	//   ....[196]....
        /*07b4*/ 	.word	0x0000bde0


	//   ....[197]....
        /*07b8*/ 	.word	0x0000be60


	//   ....[198]....
        /*07bc*/ 	.word	0x0000bee0


	//   ....[199]....
        /*07c0*/ 	.word	0x0000bf60


	//   ....[200]....
        /*07c4*/ 	.word	0x0000c020


	//   ....[201]....
        /*07c8*/ 	.word	0x0000c070


	//   ....[202]....
        /*07cc*/ 	.word	0x0000c0c0


	//   ....[203]....
        /*07d0*/ 	.word	0x0000c130


	//   ....[204]....
        /*07d4*/ 	.word	0x0000c1c0


	//   ....[205]....
        /*07d8*/ 	.word	0x0000c240


	//   ....[206]....
        /*07dc*/ 	.word	0x0000c290


	//   ....[207]....
        /*07e0*/ 	.word	0x0000c300


	//   ....[208]....
        /*07e4*/ 	.word	0x0000c390


	//   ....[209]....
        /*07e8*/ 	.word	0x0000c410


	//   ....[210]....
        /*07ec*/ 	.word	0x0000c460


	//   ....[211]....
        /*07f0*/ 	.word	0x0000c4d0


	//   ....[212]....
        /*07f4*/ 	.word	0x0000c560


	//   ....[213]....
        /*07f8*/ 	.word	0x0000c5e0


	//   ....[214]....
        /*07fc*/ 	.word	0x0000c630


	//   ....[215]....
        /*0800*/ 	.word	0x0000c6a0


	//   ....[216]....
        /*0804*/ 	.word	0x0000c730


	//   ....[217]....
        /*0808*/ 	.word	0x0000c7b0


	//   ....[218]....
        /*080c*/ 	.word	0x0000c800


	//   ....[219]....
        /*0810*/ 	.word	0x0000c870


	//   ....[220]....
        /*0814*/ 	.word	0x0000c8e0


	//   ....[221]....
        /*0818*/ 	.word	0x0000c960


	//   ....[222]....
        /*081c*/ 	.word	0x0000c9e0


	//   ....[223]....
        /*0820*/ 	.word	0x0000ca90


	//   ....[224]....
        /*0824*/ 	.word	0x0000cae0


	//   ....[225]....
        /*0828*/ 	.word	0x0000cb30


	//   ....[226]....
        /*082c*/ 	.word	0x0000cba0


	//   ....[227]....
        /*0830*/ 	.word	0x0000cc30


	//   ....[228]....
        /*0834*/ 	.word	0x0000ccb0


	//   ....[229]....
        /*0838*/ 	.word	0x0000cd00


	//   ....[230]....
        /*083c*/ 	.word	0x0000cd70


	//   ....[231]....
        /*0840*/ 	.word	0x0000ce00


	//   ....[232]....
        /*0844*/ 	.word	0x0000ce80


	//   ....[233]....
        /*0848*/ 	.word	0x0000ced0


	//   ....[234]....
        /*084c*/ 	.word	0x0000cf40


	//   ....[235]....
        /*0850*/ 	.word	0x0000cfd0


	//   ....[236]....
        /*0854*/ 	.word	0x0000d060


	//   ....[237]....
        /*0858*/ 	.word	0x0000d0b0


	//   ....[238]....
        /*085c*/ 	.word	0x0000d120


	//   ....[239]....
        /*0860*/ 	.word	0x0000d1b0


	//   ....[240]....
        /*0864*/ 	.word	0x0000d230


	//   ....[241]....
        /*0868*/ 	.word	0x0000d280


	//   ....[242]....
        /*086c*/ 	.word	0x0000d2f0


	//   ....[243]....
        /*0870*/ 	.word	0x0000d360


	//----- nvinfo : EIATTR_VRC_CTA_INIT_COUNT
	.align		4
.L_698:
        /*0874*/ 	.byte	0x02, 0x4a
	.zero		1
	.zero		1


	//----- nvinfo : EIATTR_EXIT_INSTR_OFFSETS
	.align		4
        /*0878*/ 	.byte	0x04, 0x1c
        /*087a*/ 	.short	(.L_700 - .L_699)


	//   ....[0]....
.L_699:
        /*087c*/ 	.word	0x000017f0


	//   ....[1]....
        /*0880*/ 	.word	0x00001a60


	//   ....[2]....
        /*0884*/ 	.word	0x00001bd0


	//   ....[3]....
        /*0888*/ 	.word	0x00001e60


	//   ....[4]....
        /*088c*/ 	.word	0x00001eb0


	//   ....[5]....
        /*0890*/ 	.word	0x00004910


	//   ....[6]....
        /*0894*/ 	.word	0x00004ba0


	//   ....[7]....
        /*0898*/ 	.word	0x00004d00


	//   ....[8]....
        /*089c*/ 	.word	0x00004fa0


	//   ....[9]....
        /*08a0*/ 	.word	0x00004ff0


	//   ....[10]....
        /*08a4*/ 	.word	0x00005020


	//   ....[11]....
        /*08a8*/ 	.word	0x000072a0


	//   ....[12]....
        /*08ac*/ 	.word	0x00007370


	//   ....[13]....
        /*08b0*/ 	.word	0x0000a8c0


	//   ....[14]....
        /*08b4*/ 	.word	0x0000a980


	//----- nvinfo : EIATTR_MAX_THREADS
	.align		4
.L_700:
        /*08b8*/ 	.byte	0x04, 0x05
        /*08ba*/ 	.short	(.L_702 - .L_701)
.L_701:
        /*08bc*/ 	.word	0x00000100
        /*08c0*/ 	.word	0x00000001
        /*08c4*/ 	.word	0x00000001


	//----- nvinfo : EIATTR_CRS_STACK_SIZE
	.align		4
.L_702:
        /*08c8*/ 	.byte	0x04, 0x1e
        /*08ca*/ 	.short	(.L_704 - .L_703)
.L_703:
        /*08cc*/ 	.word	0x00000000


	//----- nvinfo : EIATTR_CBANK_PARAM_SIZE
	.align		4
.L_704:
        /*08d0*/ 	.byte	0x03, 0x19
        /*08d2*/ 	.short	0x0058


	//----- nvinfo : EIATTR_PARAM_CBANK
	.align		4
        /*08d4*/ 	.byte	0x04, 0x0a
        /*08d6*/ 	.short	(.L_706 - .L_705)
	.align		4
.L_705:
        /*08d8*/ 	.word	index@(.nv.constant0._ZN6thrust24THRUST_300001_SM_1000_NS8cuda_cub4core6detail13_kernel_agentINS1_15__reduce_by_key16ReduceByKeyAgentINS0_6detail15normal_iteratorINS0_10device_ptrIiEEEENS0_17constant_iteratorIiNS0_11use_defaultESD_EENS0_16discard_iteratorISD_EESB_N4cuda3std3__48equal_toIiEENSJ_4plusIiEEPllEEJSB_SE_SG_SB_SO_N3cub18CUB_300001_SM_100024ReduceByKeyScanTileStateIilLb1EEESL_SN_llEEEvDpT0_)
        /*08dc*/ 	.short	0x0380
        /*08de*/ 	.short	0x0058


	//----- nvinfo : EIATTR_SW_WAR
	.align		4
.L_706:
        /*08e0*/ 	.byte	0x04, 0x36
        /*08e2*/ 	.short	(.L_708 - .L_707)
.L_707:
        /*08e4*/ 	.word	0x00000008
.L_708:


//--------------------- .nv.info._ZN6thrust24THRUST_300001_SM_1000_NS8cuda_cub4core6detail13_kernel_agentINS1_15__reduce_by_key9InitAgentIN3cub18CUB_300001_SM_100024ReduceByKeyScanTileStateIilLb1EEElPlEEJSA_lSB_EEEvDpT0_ --------------------------
	.section	.nv.info._ZN6thrust24THRUST_300001_SM_1000_NS8cuda_cub4core6detail13_kernel_agentINS1_15__reduce_by_key9InitAgentIN3cub18CUB_300001_SM_100024ReduceByKeyScanTileStateIilLb1EEElPlEEJSA_lSB_EEEvDpT0_,"",@"SHT_CUDA_INFO"
	.sectionflags	@""
	.align	4


	//----- nvinfo : EIATTR_CUDA_API_VERSION
	.align		4
        /*0000*/ 	.byte	0x04, 0x37
        /*0002*/ 	.short	(.L_710 - .L_709)
.L_709:
        /*0004*/ 	.word	0x00000082


	//----- nvinfo : EIATTR_KPARAM_INFO
	.align		4
.L_710:
        /*0008*/ 	.byte	0x04, 0x17
        /*000a*/ 	.short	(.L_712 - .L_711)
.L_711:
        /*000c*/ 	.word	0x00000000
        /*0010*/ 	.short	0x0002
        /*0012*/ 	.short	0x0010
        /*0014*/ 	.byte	0x00, 0xf5, 0x21, 0x00


	//----- nvinfo : EIATTR_KPARAM_INFO
	.align		4
.L_712:
        /*0018*/ 	.byte	0x04, 0x17
        /*001a*/ 	.short	(.L_714 - .L_713)
.L_713:
        /*001c*/ 	.word	0x00000000
        /*0020*/ 	.short	0x0001
        /*0022*/ 	.short	0x0008
        /*0024*/ 	.byte	0x00, 0xf0, 0x21, 0x00


	//----- nvinfo : EIATTR_KPARAM_INFO
	.align		4
.L_714:
        /*0028*/ 	.byte	0x04, 0x17
        /*002a*/ 	.short	(.L_716 - .L_715)
.L_715:
        /*002c*/ 	.word	0x00000000
        /*0030*/ 	.short	0x0000
        /*0032*/ 	.short	0x0000
        /*0034*/ 	.byte	0x00, 0xf0, 0x21, 0x00


	//----- nvinfo : EIATTR_SPARSE_MMA_MASK
	.align		4
.L_716:
        /*0038*/ 	.byte	0x03, 0x50
        /*003a*/ 	.short	0x0000


	//----- nvinfo : EIATTR_MAXREG_COUNT
	.align		4
        /*003c*/ 	.byte	0x03, 0x1b
        /*003e*/ 	.short	0x00ff


	//----- nvinfo : EIATTR_MERCURY_ISA_VERSION
	.align		4
        /*0040*/ 	.byte	0x03, 0x5f
        /*0042*/ 	.short	0x0101


	//----- nvinfo : EIATTR_VRC_CTA_INIT_COUNT
	.align		4
        /*0044*/ 	.byte	0x02, 0x4a
	.zero		1
	.zero		1


	//----- nvinfo : EIATTR_EXIT_INSTR_OFFSETS
	.align		4
        /*0048*/ 	.byte	0x04, 0x1c
        /*004a*/ 	.short	(.L_718 - .L_717)


	//   ....[0]....
.L_717:
        /*004c*/ 	.word	0x00000140


	//   ....[1]....
        /*0050*/ 	.word	0x00000170


	//----- nvinfo : EIATTR_MAX_THREADS
	.align		4
.L_718:
        /*0054*/ 	.byte	0x04, 0x05
        /*0056*/ 	.short	(.L_720 - .L_719)
.L_719:
        /*0058*/ 	.word	0x00000080
        /*005c*/ 	.word	0x00000001
        /*0060*/ 	.word	0x00000001


	//----- nvinfo : EIATTR_CBANK_PARAM_SIZE
	.align		4
.L_720:
        /*0064*/ 	.byte	0x03, 0x19
        /*0066*/ 	.short	0x0018


	//----- nvinfo : EIATTR_PARAM_CBANK
	.align		4
        /*0068*/ 	.byte	0x04, 0x0a
        /*006a*/ 	.short	(.L_722 - .L_721)
	.align		4
.L_721:
        /*006c*/ 	.word	index@(.nv.constant0._ZN6thrust24THRUST_300001_SM_1000_NS8cuda_cub4core6detail13_kernel_agentINS1_15__reduce_by_key9InitAgentIN3cub18CUB_300001_SM_100024ReduceByKeyScanTileStateIilLb1EEElPlEEJSA_lSB_EEEvDpT0_)
        /*0070*/ 	.short	0x0380
        /*0072*/ 	.short	0x0018


	//----- nvinfo : EIATTR_SW_WAR
	.align		4
.L_722:
        /*0074*/ 	.byte	0x04, 0x36
        /*0076*/ 	.short	(.L_724 - .L_723)
.L_723:
        /*0078*/ 	.word	0x00000008
.L_724:


//--------------------- .nv.info._ZN6thrust24THRUST_300001_SM_1000_NS8cuda_cub4core6detail13_kernel_agentINS1_15__reduce_by_key16ReduceByKeyAgentINS0_6detail15normal_iteratorINS0_10device_ptrIiEEEENS0_17constant_iteratorIiNS0_11use_defaultESD_EENS0_16discard_iteratorISD_EESB_N4cuda3std3__48equal_toIiEENSJ_4plusIiEEPiiEEJSB_SE_SG_SB_SO_N3cub18CUB_300001_SM_100024ReduceByKeyScanTileStateIiiLb1EEESL_SN_iiEEEvDpT0_ --------------------------
	.section	.nv.info._ZN6thrust24THRUST_300001_SM_1000_NS8cuda_cub4core6detail13_kernel_agentINS1_15__reduce_by_key16ReduceByKeyAgentINS0_6detail15normal_iteratorINS0_10device_ptrIiEEEENS0_17constant_iteratorIiNS0_11use_defaultESD_EENS0_16discard_iteratorISD_EESB_N4cuda3std3__48equal_toIiEENSJ_4plusIiEEPiiEEJSB_SE_SG_SB_SO_N3cub18CUB_300001_SM_100024ReduceByKeyScanTileStateIiiLb1EEESL_SN_iiEEEvDpT0_,"",@"SHT_CUDA_INFO"
	.sectionflags	@""
	.align	4


	//----- nvinfo : EIATTR_CUDA_API_VERSION
	.align		4
        /*0000*/ 	.byte	0x04, 0x37
        /*0002*/ 	.short	(.L_726 - .L_725)
.L_725:
        /*0004*/ 	.word	0x00000082


	//----- nvinfo : EIATTR_KPARAM_INFO
	.align		4
.L_726:
        /*0008*/ 	.byte	0x04, 0x17
        /*000a*/ 	.short	(.L_728 - .L_727)
.L_727:
        /*000c*/ 	.word	0x00000000
        /*0010*/ 	.short	0x0009
        /*0012*/ 	.short	0x0048
        /*0014*/ 	.byte	0x00, 0xf0, 0x11, 0x00


	//----- nvinfo : EIATTR_KPARAM_INFO
	.align		4
.L_728:
        /*0018*/ 	.byte	0x04, 0x17
        /*001a*/ 	.short	(.L_730 - .L_729)
.L_729:
        /*001c*/ 	.word	0x00000000
        /*0020*/ 	.short	0x0008
        /*0022*/ 	.short	0x0044
        /*0024*/ 	.byte	0x00, 0xf0, 0x11, 0x00


	//----- nvinfo : EIATTR_KPARAM_INFO
	.align		4
.L_730:
        /*0028*/ 	.byte	0x04, 0x17
        /*002a*/ 	.short	(.L_732 - .L_731)
.L_731:
        /*002c*/ 	.word	0x00000000
        /*0030*/ 	.short	0x0007
        /*0032*/ 	.short	0x0041
        /*0034*/ 	.byte	0x00, 0xf0, 0x05, 0x00


	//----- nvinfo : EIATTR_KPARAM_INFO
	.align		4
.L_732:
        /*0038*/ 	.byte	0x04, 0x17
        /*003a*/ 	.short	(.L_734 - .L_733)
.L_733:
        /*003c*/ 	.word	0x00000000
        /*0040*/ 	.short	0x0006
        /*0042*/ 	.short	0x0040
        /*0044*/ 	.byte	0x00, 0xf0, 0x05, 0x00


	//----- nvinfo : EIATTR_KPARAM_INFO
	.align		4
.L_734:
        /*0048*/ 	.byte	0x04, 0x17
        /*004a*/ 	.short	(.L_736 - .L_735)
.L_735:
        /*004c*/ 	.word	0x00000000
        /*0050*/ 	.short	0x0005
        /*0052*/ 	.short	0x0038
        /*0054*/ 	.byte	0x00, 0xf0, 0x21, 0x00


	//----- nvinfo : EIATTR_KPARAM_INFO
	.align		4
.L_736:
        /*0058*/ 	.byte	0x04, 0x17
        /*005a*/ 	.short	(.L_738 - .L_737)
.L_737:
        /*005c*/ 	.word	0x00000000
        /*0060*/ 	.short	0x0004
        /*0062*/ 	.short	0x0030
        /*0064*/ 	.byte	0x00, 0xf5, 0x21, 0x00


	//----- nvinfo : EIATTR_KPARAM_INFO
	.align		4
.L_738:
        /*0068*/ 	.byte	0x04, 0x17
        /*006a*/ 	.short	(.L_740 - .L_739)
.L_739:
        /*006c*/ 	.word	0x00000000
        /*0070*/ 	.short	0x0003
        /*0072*/ 	.short	0x0028
        /*0074*/ 	.byte	0x00, 0xf0, 0x21, 0x00


	//----- nvinfo : EIATTR_KPARAM_INFO
	.align		4
.L_740:
        /*0078*/ 	.byte	0x04, 0x17
        /*007a*/ 	.short	(.L_742 - .L_741)
.L_741:
        /*007c*/ 	.word	0x00000000
        /*0080*/ 	.short	0x0002
        /*0082*/ 	.short	0x0018
        /*0084*/ 	.byte	0x00, 0xf0, 0x41, 0x00


	//----- nvinfo : EIATTR_KPARAM_INFO
	.align		4
.L_742:
        /*0088*/ 	.byte	0x04, 0x17
        /*008a*/ 	.short	(.L_744 - .L_743)
.L_743:
        /*008c*/ 	.word	0x00000000
        /*0090*/ 	.short	0x0001
        /*0092*/ 	.short	0x0008
        /*0094*/ 	.byte	0x00, 0xf0, 0x41, 0x00


	//----- nvinfo : EIATTR_KPARAM_INFO
	.align		4
.L_744:
        /*0098*/ 	.byte	0x04, 0x17
        /*009a*/ 	.short	(.L_746 - .L_745)
.L_745:
        /*009c*/ 	.word	0x00000000
        /*00a0*/ 	.short	0x0000
        /*00a2*/ 	.short	0x0000
        /*00a4*/ 	.byte	0x00, 0xf0, 0x21, 0x00


	//----- nvinfo : EIATTR_SPARSE_MMA_MASK
	.align		4
.L_746:
        /*00a8*/ 	.byte	0x03, 0x50
        /*00aa*/ 	.short	0x0000


	//----- nvinfo : EIATTR_MAXREG_COUNT
	.align		4
        /*00ac*/ 	.byte	0x03, 0x1b
        /*00ae*/ 	.short	0x00ff


	//----- nvinfo : EIATTR_NUM_BARRIERS
	.align		4
        /*00b0*/ 	.byte	0x02, 0x4c
        /*00b2*/ 	.byte	0x01
	.zero		1


	//----- nvinfo : EIATTR_ANNOTATIONS
	.align		4
        /*00b4*/ 	.byte	0x04, 0x55
        /*00b6*/ 	.short	(.L_748 - .L_747)


	//   ....[0]....
.L_747:
        /*00b8*/ 	.word	0x00000001
        /*00bc*/ 	.byte	0x20, 0x07, 0x00, 0x00, 0x01, 0x00, 0x00, 0x00, 0xc0, 0x10, 0x00, 0x00


	//----- nvinfo : EIATTR_MERCURY_ISA_VERSION
	.align		4
.L_748:
        /*00c8*/ 	.byte	0x03, 0x5f
        /*00ca*/ 	.short	0x0101


	//----- nvinfo : EIATTR_COOP_GROUP_MASK_REGIDS
	.align		4
        /*00cc*/ 	.byte	0x04, 0x29
        /*00ce*/ 	.short	(.L_750 - .L_749)


	//   ....[0]....
.L_749:
        /*00d0*/ 	.word	0xffffffff


	//   ....[1]....
        /*00d4*/ 	.word	0xffffffff


	//   ....[2]....
        /*00d8*/ 	.word	0xffffffff


	//   ....[3]....
        /*00dc*/ 	.word	0xffffffff


	//   ....[4]....
        /*00e0*/ 	.word	0xffffffff


	//   ....[5]....
        /*00e4*/ 	.word	0xffffffff


	//   ....[6]....
        /*00e8*/ 	.word	0xffffffff


	//   ....[7]....
        /*00ec*/ 	.word	0xffffffff


	//   ....[8]....
        /*00f0*/ 	.word	0xffffffff


	//   ....[9]....
        /*00f4*/ 	.word	0xffffffff


	//   ....[10]....
        /*00f8*/ 	.word	0xffffffff


	//   ....[11]....
        /*00fc*/ 	.word	0xffffffff


	//   ....[12]....
        /*0100*/ 	.word	0xffffffff


	//   ....[13]....
        /*0104*/ 	.word	0xffffffff


	//   ....[14]....
        /*0108*/ 	.word	0xffffffff


	//   ....[15]....
        /*010c*/ 	.word	0xffffffff


	//   ....[16]....
        /*0110*/ 	.word	0xffffffff


	//   ....[17]....
        /*0114*/ 	.word	0xffffffff


	//   ....[18]....
        /*0118*/ 	.word	0xffffffff


	//   ....[19]....
        /*011c*/ 	.word	0xffffffff


	//   ....[20]....
        /*0120*/ 	.word	0xffffffff


	//   ....[21]....
        /*0124*/ 	.word	0xffffffff


	//   ....[22]....
        /*0128*/ 	.word	0xffffffff


	//   ....[23]....
        /*012c*/ 	.word	0xffffffff


	//   ....[24]....
        /*0130*/ 	.word	0xffffffff


	//   ....[25]....
        /*0134*/ 	.word	0xffffffff


	//   ....[26]....
        /*0138*/ 	.word	0xffffffff


	//   ....[27]....
        /*013c*/ 	.word	0xffffffff


	//   ....[28]....
        /*0140*/ 	.word	0xffffffff


	//   ....[29]....
        /*0144*/ 	.word	0xffffffff


	//   ....[30]....
        /*0148*/ 	.word	0xffffffff


	//   ....[31]....
        /*014c*/ 	.word	0xffffffff


	//   ....[32]....
        /*0150*/ 	.word	0xffffffff


	//   ....[33]....
        /*0154*/ 	.word	0xffffffff


	//   ....[34]....
        /*0158*/ 	.word	0xffffffff


	//   ....[35]....
        /*015c*/ 	.word	0xffffffff


	//   ....[36]....
        /*0160*/ 	.word	0xffffffff


	//   ....[37]....
        /*0164*/ 	.word	0xffffffff


	//   ....[38]....
        /*0168*/ 	.word	0xffffffff


	//   ....[39]....
        /*016c*/ 	.word	0xffffffff


	//   ....[40]....
        /*0170*/ 	.word	0xffffffff


	//   ....[41]....
        /*0174*/ 	.word	0xffffffff


	//   ....[42]....
        /*0178*/ 	.word	0xffffffff


	//   ....[43]....
        /*017c*/ 	.word	0xffffffff


	//   ....[44]....
        /*0180*/ 	.word	0xffffffff


	//   ....[45]....
        /*0184*/ 	.word	0xffffffff


	//   ....[46]....
        /*0188*/ 	.word	0xffffffff


	//   ....[47]....
        /*018c*/ 	.word	0xffffffff


	//   ....[48]....
        /*0190*/ 	.word	0xffffffff


	//   ....[49]....
        /*0194*/ 	.word	0xffffffff


	//   ....[50]....
        /*0198*/ 	.word	0xffffffff


	//   ....[51]....
        /*019c*/ 	.word	0xffffffff


	//   ....[52]....
        /*01a0*/ 	.word	0xffffffff


	//   ....[53]....
        /*01a4*/ 	.word	0xffffffff


	//   ....[54]....
        /*01a8*/ 	.word	0xffffffff


	//   ....[55]....
        /*01ac*/ 	.word	0xffffffff


	//   ....[56]....
        /*01b0*/ 	.word	0xffffffff


	//   ....[57]....
        /*01b4*/ 	.word	0xffffffff


	//   ....[58]....
        /*01b8*/ 	.word	0xffffffff


	//   ....[59]....
        /*01bc*/ 	.word	0xffffffff


	//   ....[60]....
        /*01c0*/ 	.word	0xffffffff


	//   ....[61]....
        /*01c4*/ 	.word	0xffffffff


	//   ....[62]....
        /*01c8*/ 	.word	0xffffffff


	//   ....[63]....
        /*01cc*/ 	.word	0xffffffff


	//   ....[64]....
        /*01d0*/ 	.word	0xffffffff


	//   ....[65]....
        /*01d4*/ 	.word	0xffffffff


	//   ....[66]....
        /*01d8*/ 	.word	0xffffffff


	//   ....[67]....
        /*01dc*/ 	.word	0xffffffff


	//   ....[68]....
        /*01e0*/ 	.word	0xffffffff


	//   ....[69]....
        /*01e4*/ 	.word	0xffffffff


	//   ....[70]....
        /*01e8*/ 	.word	0xffffffff


	//   ....[71]....
        /*01ec*/ 	.word	0xffffffff


	//   ....[72]....
        /*01f0*/ 	.word	0xffffffff


	//   ....[73]....
        /*01f4*/ 	.word	0xffffffff


	//   ....[74]....
        /*01f8*/ 	.word	0xffffffff


	//   ....[75]....
        /*01fc*/ 	.word	0xffffffff


	//   ....[76]....
        /*0200*/ 	.word	0xffffffff


	//   ....[77]....
        /*0204*/ 	.word	0xffffffff


	//   ....[78]....
        /*0208*/ 	.word	0xffffffff


	//   ....[79]....
        /*020c*/ 	.word	0xffffffff


	//   ....[80]....
        /*0210*/ 	.word	0xffffffff


	//   ....[81]....
        /*0214*/ 	.word	0xffffffff


	//   ....[82]....
        /*0218*/ 	.word	0xffffffff


	//   ....[83]....
        /*021c*/ 	.word	0xffffffff


	//   ....[84]....
        /*0220*/ 	.word	0xffffffff


	//   ....[85]....
        /*0224*/ 	.word	0xffffffff


	//   ....[86]....
        /*0228*/ 	.word	0xffffffff


	//   ....[87]....
        /*022c*/ 	.word	0xffffffff


	//   ....[88]....
        /*0230*/ 	.word	0xffffffff


	//   ....[89]....
        /*0234*/ 	.word	0xffffffff


	//   ....[90]....
        /*0238*/ 	.word	0xffffffff


	//   ....[91]....
        /*023c*/ 	.word	0xffffffff


	//   ....[92]....
        /*0240*/ 	.word	0xffffffff


	//   ....[93]....
        /*0244*/ 	.word	0xffffffff


	//   ....[94]....
        /*0248*/ 	.word	0xffffffff


	//   ....[95]....
        /*024c*/ 	.word	0xffffffff


	//   ....[96]....
        /*0250*/ 	.word	0xffffffff


	//   ....[97]....
        /*0254*/ 	.word	0xffffffff


	//   ....[98]....
        /*0258*/ 	.word	0xffffffff


	//   ....[99]....
        /*025c*/ 	.word	0xffffffff


	//   ....[100]....
        /*0260*/ 	.word	0xffffffff


	//   ....[101]....
        /*0264*/ 	.word	0xffffffff


	//   ....[102]....
        /*0268*/ 	.word	0xffffffff


	//   ....[103]....
        /*026c*/ 	.word	0xffffffff


	//   ....[104]....
        /*0270*/ 	.word	0xffffffff


	//   ....[105]....
        /*0274*/ 	.word	0xffffffff


	//   ....[106]....
        /*0278*/ 	.word	0xffffffff


	//   ....[107]....
        /*027c*/ 	.word	0xffffffff


	//   ....[108]....
        /*0280*/ 	.word	0x05000005


	//   ....[109]....
        /*0284*/ 	.word	0x05000005


	//   ....[110]....
        /*0288*/ 	.word	0x05000005


	//   ....[111]....
        /*028c*/ 	.word	0x05000005


	//   ....[112]....
        /*0290*/ 	.word	0x05000005


	//   ....[113]....
        /*0294*/ 	.word	0x05000005


	//   ....[114]....
        /*0298*/ 	.word	0x05000005


	//   ....[115]....
        /*029c*/ 	.word	0x05000005


	//   ....[116]....
        /*02a0*/ 	.word	0x05000005


	//   ....[117]....
        /*02a4*/ 	.word	0x05000005


	//   ....[118]....
        /*02a8*/ 	.word	0x05000005


	//   ....[119]....
        /*02ac*/ 	.word	0x05000005


	//   ....[120]....
        /*02b0*/ 	.word	0x05000005


	//   ....[121]....
        /*02b4*/ 	.word	0x05000005


	//   ....[122]....
        /*02b8*/ 	.word	0x05000005


	//   ....[123]....
        /*02bc*/ 	.word	0x05000005


	//   ....[124]....
        /*02c0*/ 	.word	0x05000005


	//   ....[125]....
        /*02c4*/ 	.word	0x05000005


	//   ....[126]....
        /*02c8*/ 	.word	0x05000005


	//   ....[127]....
        /*02cc*/ 	.word	0x05000005


	//   ....[128]....
        /*02d0*/ 	.word	0x05000005


	//   ....[129]....
        /*02d4*/ 	.word	0x05000005


	//   ....[130]....
        /*02d8*/ 	.word	0x05000005


	//   ....[131]....
        /*02dc*/ 	.word	0x05000005


	//   ....[132]....
        /*02e0*/ 	.word	0x05000005


	//   ....[133]....
        /*02e4*/ 	.word	0x05000005


	//   ....[134]....
        /*02e8*/ 	.word	0x05000005


	//   ....[135]....
        /*02ec*/ 	.word	0x05000005


	//   ....[136]....
        /*02f0*/ 	.word	0x05000005


	//   ....[137]....
        /*02f4*/ 	.word	0x05000005


	//   ....[138]....
        /*02f8*/ 	.word	0x05000005


	//   ....[139]....
        /*02fc*/ 	.word	0x05000005


	//   ....[140]....
        /*0300*/ 	.word	0x05000005


	//   ....[141]....
        /*0304*/ 	.word	0x05000005


	//   ....[142]....
        /*0308*/ 	.word	0x05000005


	//   ....[143]....
        /*030c*/ 	.word	0x05000005


	//   ....[144]....
        /*0310*/ 	.word	0x05000005


	//   ....[145]....
        /*0314*/ 	.word	0x05000005


	//   ....[146]....
        /*0318*/ 	.word	0x05000005


	//   ....[147]....
        /*031c*/ 	.word	0x05000005


	//   ....[148]....
        /*0320*/ 	.word	0x05000005


	//   ....[149]....
        /*0324*/ 	.word	0x05000005


	//   ....[150]....
        /*0328*/ 	.word	0x05000005


	//   ....[151]....
        /*032c*/ 	.word	0x05000005


	//   ....[152]....
        /*0330*/ 	.word	0x05000005


	//   ....[153]....
        /*0334*/ 	.word	0x05000005


	//   ....[154]....
        /*0338*/ 	.word	0x05000005


	//   ....[155]....
        /*033c*/ 	.word	0x05000005


	//   ....[156]....
        /*0340*/ 	.word	0x05000005


	//   ....[157]....
        /*0344*/ 	.word	0x05000005


	//   ....[158]....
        /*0348*/ 	.word	0x05000005


	//   ....[159]....
        /*034c*/ 	.word	0x05000005


	//----- nvinfo : EIATTR_COOP_GROUP_INSTR_OFFSETS
	.align		4
.L_750:
        /*0350*/ 	.byte	0x04, 0x28
        /*0352*/ 	.short	(.L_752 - .L_751)


	//   ....[0]....
.L_751:
        /*0354*/ 	.word	0x000002e0


	//   ....[1]....
        /*0358*/ 	.word	0x00000490


	//   ....[2]....
        /*035c*/ 	.word	0x00000820


	//   ....[3]....
        /*0360*/ 	.word	0x00000840


	//   ....[4]....
        /*0364*/ 	.word	0x00000880


	//   ....[5]....
        /*0368*/ 	.word	0x000008b0


	//   ....[6]....
        /*036c*/ 	.word	0x00000920


	//   ....[7]....
        /*0370*/ 	.word	0x00000960


	//   ....[8]....
        /*0374*/ 	.word	0x000009a0


	//   ....[9]....
        /*0378*/ 	.word	0x000009f0


	//   ....[10]....
        /*037c*/ 	.word	0x00000a40


	//   ....[11]....
        /*0380*/ 	.word	0x00000a60


	//   ....[12]....
        /*0384*/ 	.word	0x00000b20


	//   ....[13]....
        /*0388*/ 	.word	0x00000b30


	//   ....[14]....
        /*038c*/ 	.word	0x00002010


	//   ....[15]....
        /*0390*/ 	.word	0x00002180


	//   ....[16]....
        /*0394*/ 	.word	0x000024e0


	//   ....[17]....
        /*0398*/ 	.word	0x00002530


	//   ....[18]....
        /*039c*/ 	.word	0x000025a0


	//   ....[19]....
        /*03a0*/ 	.word	0x000025c0


	//   ....[20]....
        /*03a4*/ 	.word	0x00002640


	//   ....[21]....
        /*03a8*/ 	.word	0x00002660


	//   ....[22]....
        /*03ac*/ 	.word	0x000026d0


	//   ....[23]....
        /*03b0*/ 	.word	0x000026f0


	//   ....[24]....
        /*03b4*/ 	.word	0x00002760


	//   ....[25]....
        /*03b8*/ 	.word	0x00002780


	//   ....[26]....
        /*03bc*/ 	.word	0x00002820


	//   ....[27]....
        /*03c0*/ 	.word	0x00002980


	//   ....[28]....
        /*03c4*/ 	.word	0x00002d90


	//   ....[29]....
        /*03c8*/ 	.word	0x00002e00


	//   ....[30]....
        /*03cc*/ 	.word	0x00002e70


	//   ....[31]....
        /*03d0*/ 	.word	0x00002ec0


	//   ....[32]....
        /*03d4*/ 	.word	0x00002ee0


	//   ....[33]....
        /*03d8*/ 	.word	0x00002f50


	//   ....[34]....
        /*03dc*/ 	.word	0x00002f70


	//   ....[35]....
        /*03e0*/ 	.word	0x00002fe0


	//   ....[36]....
        /*03e4*/ 	.word	0x00003010


	//   ....[37]....
        /*03e8*/ 	.word	0x00003090


	//   ....[38]....
        /*03ec*/ 	.word	0x000030b0


	//   ....[39]....
        /*03f0*/ 	.word	0x00003140


	//   ....[40]....
        /*03f4*/ 	.word	0x00003170


	//   ....[41]....
        /*03f8*/ 	.word	0x00003290


	//   ....[42]....
        /*03fc*/ 	.word	0x000032f0


	//   ....[43]....
        /*0400*/ 	.word	0x00003390


	//   ....[44]....
        /*0404*/ 	.word	0x000033b0


	//   ....[45]....
        /*0408*/ 	.word	0x000033d0


	//   ....[46]....
        /*040c*/ 	.word	0x00003450


	//   ....[47]....
        /*0410*/ 	.word	0x00003470


	//   ....[48]....
        /*0414*/ 	.word	0x000034e0


	//   ....[49]....
        /*0418*/ 	.word	0x00003500


	//   ....[50]....
        /*041c*/ 	.word	0x00003570


	//   ....[51]....
        /*0420*/ 	.word	0x00003590


	//   ....[52]....
        /*0424*/ 	.word	0x00003610


	//   ....[53]....
        /*0428*/ 	.word	0x00003630


	//   ....[54]....
        /*042c*/ 	.word	0x00004d40


	//   ....[55]....
        /*0430*/ 	.word	0x00004e90


	//   ....[56]....
        /*0434*/ 	.word	0x00005300


	//   ....[57]....
        /*0438*/ 	.word	0x00005380


	//   ....[58]....
        /*043c*/ 	.word	0x000053d0


	//   ....[59]....
        /*0440*/ 	.word	0x00005420


	//   ....[60]....
        /*0444*/ 	.word	0x00005460


	//   ....[61]....
        /*0448*/ 	.word	0x000054b0


	//   ....[62]....
        /*044c*/ 	.word	0x00005500


	//   ....[63]....
        /*0450*/ 	.word	0x00005540


	//   ....[64]....
        /*0454*/ 	.word	0x00005580


	//   ....[65]....
        /*0458*/ 	.word	0x000055b0


	//   ....[66]....
        /*045c*/ 	.word	0x000058a0


	//   ....[67]....
        /*0460*/ 	.word	0x00005950


	//   ....[68]....
        /*0464*/ 	.word	0x00006d20


	//   ....[69]....
        /*0468*/ 	.word	0x00006e60


	//   ....[70]....
        /*046c*/ 	.word	0x00007300


	//   ....[71]....
        /*0470*/ 	.word	0x00007350


	//   ....[72]....
        /*0474*/ 	.word	0x000073c0


	//   ....[73]....
        /*0478*/ 	.word	0x00007400


	//   ....[74]....
        /*047c*/ 	.word	0x00007440


	//   ....[75]....
        /*0480*/ 	.word	0x00007490


	//   ....[76]....
        /*0484*/ 	.word	0x000074e0


	//   ....[77]....
        /*0488*/ 	.word	0x00007520


	//   ....[78]....
        /*048c*/ 	.word	0x00007560


	//   ....[79]....
        /*0490*/ 	.word	0x000075b0


	//   ....[80]....
        /*0494*/ 	.word	0x00007660


	//   ....[81]....
        /*0498*/ 	.word	0x00007980


	//   ....[82]....
        /*049c*/ 	.word	0x00007c10


	//   ....[83]....
        /*04a0*/ 	.word	0x00007c90


	//   ....[84]....
        /*04a4*/ 	.word	0x00007d50


	//   ....[85]....
        /*04a8*/ 	.word	0x00007d60


	//   ....[86]....
        /*04ac*/ 	.word	0x00007dd0


	//   ....[87]....
        /*04b0*/ 	.word	0x00007df0


	//   ....[88]....
        /*04b4*/ 	.word	0x00007e70


	//   ....[89]....
        /*04b8*/ 	.word	0x00007e90


	//   ....[90]....
        /*04bc*/ 	.word	0x00007f10


	//   ....[91]....
        /*04c0*/ 	.word	0x00007f30


	//   ....[92]....
        /*04c4*/ 	.word	0x00007fb0


	//   ....[93]....
        /*04c8*/ 	.word	0x00007fd0


	//   ....[94]....
        /*04cc*/ 	.word	0x00008070


	//   ....[95]....
        /*04d0*/ 	.word	0x00008120


	//   ....[96]....
        /*04d4*/ 	.word	0x00008180


	//   ....[97]....
        /*04d8*/ 	.word	0x00008200


	//   ....[98]....
        /*04dc*/ 	.word	0x00008210


	//   ....[99]....
        /*04e0*/ 	.word	0x00008280


	//   ....[100]....
        /*04e4*/ 	.word	0x000082a0


	//   ....[101]....
        /*04e8*/ 	.word	0x00008320


	//   ....[102]....
        /*04ec*/ 	.word	0x00008340


	//   ....[103]....
        /*04f0*/ 	.word	0x000083c0


	//   ....[104]....
        /*04f4*/ 	.word	0x000083e0


	//   ....[105]....
        /*04f8*/ 	.word	0x00008450


	//   ....[106]....
        /*04fc*/ 	.word	0x00008470


	//   ....[107]....
        /*0500*/ 	.word	0x00008530


	//   ....[108]....
        /*0504*/ 	.word	0x000097b0


	//   ....[109]....
        /*0508*/ 	.word	0x00009840


	//   ....[110]....
        /*050c*/ 	.word	0x00009950


	//   ....[111]....
        /*0510*/ 	.word	0x000099c0


	//   ....[112]....
        /*0514*/ 	.word	0x00009a90


	//   ....[113]....
        /*0518*/ 	.word	0x00009ae0


	//   ....[114]....
        /*051c*/ 	.word	0x00009ba0


	//   ....[115]....
        /*0520*/ 	.word	0x00009bf0


	//   ....[116]....
        /*0524*/ 	.word	0x00009c70


	//   ....[117]....
        /*0528*/ 	.word	0x00009d10


	//   ....[118]....
        /*052c*/ 	.word	0x00009d90


	//   ....[119]....
        /*0530*/ 	.word	0x00009e50


	//   ....[120]....
        /*0534*/ 	.word	0x00009e80


	//   ....[121]....
        /*0538*/ 	.word	0x00009f60


	//   ....[122]....
        /*053c*/ 	.word	0x00009fe0


	//   ....[123]....
        /*0540*/ 	.word	0x0000a0e0


	//   ....[124]....
        /*0544*/ 	.word	0x0000a140


	//   ....[125]....
        /*0548*/ 	.word	0x0000a210


	//   ....[126]....
        /*054c*/ 	.word	0x0000a260


	//   ....[127]....
        /*0550*/ 	.word	0x0000a300


	//   ....[128]....
        /*0554*/ 	.word	0x0000a390


	//   ....[129]....
        /*0558*/ 	.word	0x0000a3f0


	//   ....[130]....
        /*055c*/ 	.word	0x0000a4a0


	//   ....[131]....
        /*0560*/ 	.word	0x0000a510


	//   ....[132]....
        /*0564*/ 	.word	0x0000a5b0


	//   ....[133]....
        /*0568*/ 	.word	0x0000a5e0


	//   ....[134]....
        /*056c*/ 	.word	0x0000a6e0


	//   ....[135]....
        /*0570*/ 	.word	0x0000a760


	//   ....[136]....
        /*0574*/ 	.word	0x0000a8c0


	//   ....[137]....
        /*0578*/ 	.word	0x0000a910


	//   ....[138]....
        /*057c*/ 	.word	0x0000a9d0


	//   ....[139]....
        /*0580*/ 	.word	0x0000aa20


	//   ....[140]....
        /*0584*/ 	.word	0x0000aaf0


	//   ....[141]....
        /*0588*/ 	.word	0x0000ab40


	//   ....[142]....
        /*058c*/ 	.word	0x0000ac10


	//   ....[143]....
        /*0590*/ 	.word	0x0000ac60


	//   ....[144]....
        /*0594*/ 	.word	0x0000ad20


	//   ....[145]....
        /*0598*/ 	.word	0x0000ad70


	//   ....[146]....
        /*059c*/ 	.word	0x0000ae50


	//   ....[147]....
        /*05a0*/ 	.word	0x0000aec0


	//   ....[148]....
        /*05a4*/ 	.word	0x0000af60


	//   ....[149]....
        /*05a8*/ 	.word	0x0000b020


	//   ....[150]....
        /*05ac*/ 	.word	0x0000b070


	//   ....[151]....
        /*05b0*/ 	.word	0x0000b130


	//   ....[152]....
        /*05b4*/ 	.word	0x0000b180


	//   ....[153]....
        /*05b8*/ 	.word	0x0000b270


	//   ....[154]....
        /*05bc*/ 	.word	0x0000b2c0


	//   ....[155]....
        /*05c0*/ 	.word	0x0000b390


	//   ....[156]....
        /*05c4*/ 	.word	0x0000b3e0


	//   ....[157]....
        /*05c8*/ 	.word	0x0000b4b0


	//   ....[158]....
        /*05cc*/ 	.word	0x0000b500


	//   ....[159]....
        /*05d0*/ 	.word	0x0000b530


	//----- nvinfo : EIATTR_VRC_CTA_INIT_COUNT
	.align		4
.L_752:
        /*05d4*/ 	.byte	0x02, 0x4a
	.zero		1
	.zero		1


	//----- nvinfo : EIATTR_EXIT_INSTR_OFFSETS
	.align		4
        /*05d8*/ 	.byte	0x04, 0x1c
        /*05da*/ 	.short	(.L_754 - .L_753)


	//   ....[0]....
.L_753:
        /*05dc*/ 	.word	0x00001370


	//   ....[1]....
        /*05e0*/ 	.word	0x00001550


	//   ....[2]....
        /*05e4*/ 	.word	0x00001a90


	//   ....[3]....
        /*05e8*/ 	.word	0x00001b20


	//   ....[4]....
        /*05ec*/ 	.word	0x00001d30


	//   ....[5]....
        /*05f0*/ 	.word	0x00001d70


	//   ....[6]....
        /*05f4*/ 	.word	0x00003e70


	//   ....[7]....
        /*05f8*/ 	.word	0x00004020


	//   ....[8]....
        /*05fc*/ 	.word	0x000045c0


	//   ....[9]....
        /*0600*/ 	.word	0x00004660


	//   ....[10]....
        /*0604*/ 	.word	0x00004880


	//   ....[11]....
        /*0608*/ 	.word	0x000048c0


	//   ....[12]....
        /*060c*/ 	.word	0x000048e0


	//   ....[13]....
        /*0610*/ 	.word	0x00006850


	//   ....[14]....
        /*0614*/ 	.word	0x000068d0


	//   ....[15]....
        /*0618*/ 	.word	0x000096e0


	//   ....[16]....
        /*061c*/ 	.word	0x00009760


	//----- nvinfo : EIATTR_MAX_THREADS
	.align		4
.L_754:
        /*0620*/ 	.byte	0x04, 0x05
        /*0622*/ 	.short	(.L_756 - .L_755)
.L_755:
        /*0624*/ 	.word	0x00000100
        /*0628*/ 	.word	0x00000001
        /*062c*/ 	.word	0x00000001


	//----- nvinfo : EIATTR_CRS_STACK_SIZE
	.align		4
.L_756:
        /*0630*/ 	.byte	0x04, 0x1e
        /*0632*/ 	.short	(.L_758 - .L_757)
.L_757:
        /*0634*/ 	.word	0x00000000


	//----- nvinfo : EIATTR_CBANK_PARAM_SIZE
	.align		4
.L_758:
        /*0638*/ 	.byte	0x03, 0x19
        /*063a*/ 	.short	0x004c


	//----- nvinfo : EIATTR_PARAM_CBANK
	.align		4
        /*063c*/ 	.byte	0x04, 0x0a
        /*063e*/ 	.short	(.L_760 - .L_759)
	.align		4
.L_759:
        /*0640*/ 	.word	index@(.nv.constant0._ZN6thrust24THRUST_300001_SM_1000_NS8cuda_cub4core6detail13_kernel_agentINS1_15__reduce_by_key16ReduceByKeyAgentINS0_6detail15normal_iteratorINS0_10device_ptrIiEEEENS0_17constant_iteratorIiNS0_11use_defaultESD_EENS0_16discard_iteratorISD_EESB_N4cuda3std3__48equal_toIiEENSJ_4plusIiEEPiiEEJSB_SE_SG_SB_SO_N3cub18CUB_300001_SM_100024ReduceByKeyScanTileStateIiiLb1EEESL_SN_iiEEEvDpT0_)
        /*0644*/ 	.short	0x0380
        /*0646*/ 	.short	0x004c


	//----- nvinfo : EIATTR_SW_WAR
	.align		4
.L_760:
        /*0648*/ 	.byte	0x04, 0x36
        /*064a*/ 	.short	(.L_762 - .L_761)
.L_761:
        /*064c*/ 	.word	0x00000008
.L_762:


//--------------------- .nv.info._ZN6thrust24THRUST_300001_SM_1000_NS8cuda_cub4core6detail13_kernel_agentINS1_15__reduce_by_key9InitAgentIN3cub18CUB_300001_SM_100024ReduceByKeyScanTileStateIiiLb1EEEiPiEEJSA_iSB_EEEvDpT0_ --------------------------
	.section	.nv.info._ZN6thrust24THRUST_300001_SM_1000_NS8cuda_cub4core6detail13_kernel_agentINS1_15__reduce_by_key9InitAgentIN3cub18CUB_300001_SM_100024ReduceByKeyScanTileStateIiiLb1EEEiPiEEJSA_iSB_EEEvDpT0_,"",@"SHT_CUDA_INFO"
	.sectionflags	@""
	.align	4


	//----- nvinfo : EIATTR_CUDA_API_VERSION
	.align		4
        /*0000*/ 	.byte	0x04, 0x37
        /*0002*/ 	.short	(.L_764 - .L_763)
.L_763:
        /*0004*/ 	.word	0x00000082


	//----- nvinfo : EIATTR_KPARAM_INFO
	.align		4
.L_764:
        /*0008*/ 	.byte	0x04, 0x17
        /*000a*/ 	.short	(.L_766 - .L_765)
.L_765:
        /*000c*/ 	.word	0x00000000
        /*0010*/ 	.short	0x0002
        /*0012*/ 	.short	0x0010
        /*0014*/ 	.byte	0x00, 0xf5, 0x21, 0x00


	//----- nvinfo : EIATTR_KPARAM_INFO
	.align		4
.L_766:
        /*0018*/ 	.byte	0x04, 0x17
        /*001a*/ 	.short	(.L_768 - .L_767)
.L_767:
        /*001c*/ 	.word	0x00000000
        /*0020*/ 	.short	0x0001
        /*0022*/ 	.short	0x0008
        /*0024*/ 	.byte	0x00, 0xf0, 0x11, 0x00


	//----- nvinfo : EIATTR_KPARAM_INFO
	.align		4
.L_768:
        /*0028*/ 	.byte	0x04, 0x17
        /*002a*/ 	.short	(.L_770 - .L_769)
.L_769:
        /*002c*/ 	.word	0x00000000
        /*0030*/ 	.short	0x0000
        /*0032*/ 	.short	0x0000
        /*0034*/ 	.byte	0x00, 0xf0, 0x21, 0x00


	//----- nvinfo : EIATTR_SPARSE_MMA_MASK
	.align		4
.L_770:
        /*0038*/ 	.byte	0x03, 0x50
        /*003a*/ 	.short	0x0000


	//----- nvinfo : EIATTR_MAXREG_COUNT
	.align		4
        /*003c*/ 	.byte	0x03, 0x1b
        /*003e*/ 	.short	0x00ff


	//----- nvinfo : EIATTR_MERCURY_ISA_VERSION
	.align		4
        /*0040*/ 	.byte	0x03, 0x5f
        /*0042*/ 	.short	0x0101


	//----- nvinfo : EIATTR_VRC_CTA_INIT_COUNT
	.align		4
        /*0044*/ 	.byte	0x02, 0x4a
	.zero		1
	.zero		1


	//----- nvinfo : EIATTR_EXIT_INSTR_OFFSETS
	.align		4
        /*0048*/ 	.byte	0x04, 0x1c
        /*004a*/ 	.short	(.L_772 - .L_771)


	//   ....[0]....
.L_771:
        /*004c*/ 	.word	0x00000140


	//   ....[1]....
        /*0050*/ 	.word	0x00000170


	//----- nvinfo : EIATTR_MAX_THREADS
	.align		4
.L_772:
        /*0054*/ 	.byte	0x04, 0x05
        /*0056*/ 	.short	(.L_774 - .L_773)
.L_773:
        /*0058*/ 	.word	0x00000080
        /*005c*/ 	.word	0x00000001
        /*0060*/ 	.word	0x00000001


	//----- nvinfo : EIATTR_CBANK_PARAM_SIZE
	.align		4
.L_774:
        /*0064*/ 	.byte	0x03, 0x19
        /*0066*/ 	.short	0x0018


	//----- nvinfo : EIATTR_PARAM_CBANK
	.align		4
        /*0068*/ 	.byte	0x04, 0x0a
        /*006a*/ 	.short	(.L_776 - .L_775)
	.align		4
.L_775:
        /*006c*/ 	.word	index@(.nv.constant0._ZN6thrust24THRUST_300001_SM_1000_NS8cuda_cub4core6detail13_kernel_agentINS1_15__reduce_by_key9InitAgentIN3cub18CUB_300001_SM_100024ReduceByKeyScanTileStateIiiLb1EEEiPiEEJSA_iSB_EEEvDpT0_)
        /*0070*/ 	.short	0x0380
        /*0072*/ 	.short	0x0018


	//----- nvinfo : EIATTR_SW_WAR
	.align		4
.L_776:
        /*0074*/ 	.byte	0x04, 0x36
        /*0076*/ 	.short	(.L_778 - .L_777)
.L_777:
        /*0078*/ 	.word	0x00000008
.L_778:


//--------------------- .nv.callgraph             --------------------------
	.section	.nv.callgraph,"",@"SHT_CUDA_CALLGRAPH"
	.align	4
	.sectionentsize	8
	.align		4
        /*0000*/ 	.word	0x00000000
	.align		4
        /*0004*/ 	.word	0xffffffff
	.align		4
        /*0008*/ 	.word	0x00000000
	.align		4
        /*000c*/ 	.word	0xfffffffe
	.align		4
        /*0010*/ 	.word	0x00000000
	.align		4
        /*0014*/ 	.word	0xfffffffd
	.align		4
        /*0018*/ 	.word	0x00000000
	.align		4
        /*001c*/ 	.word	0xfffffffc


//--------------------- .nv.constant4             --------------------------
	.section	.nv.constant4,"a",@progbits
	.align	8
	.align		8
.nv.constant4:
        /*0000*/ 	.dword	_ZN34_INTERNAL_d5538eaa_4_k_cu_318231e64cuda3std3__45__cpo5beginE
	.align		8
        /*0008*/ 	.dword	_ZN34_INTERNAL_d5538eaa_4_k_cu_318231e64cuda3std3__45__cpo3endE
	.align		8
        /*0010*/ 	.dword	_ZN34_INTERNAL_d5538eaa_4_k_cu_318231e64cuda3std3__45__cpo6cbeginE
	.align		8
        /*0018*/ 	.dword	_ZN34_INTERNAL_d5538eaa_4_k_cu_318231e64cuda3std3__45__cpo4cendE
	.align		8
        /*0020*/ 	.dword	_ZN34_INTERNAL_d5538eaa_4_k_cu_318231e64cuda3std3__45__cpo6rbeginE
	.align		8
        /*0028*/ 	.dword	_ZN34_INTERNAL_d5538eaa_4_k_cu_318231e64cuda3std3__45__cpo4rendE
	.align		8
        /*0030*/ 	.dword	_ZN34_INTERNAL_d5538eaa_4_k_cu_318231e64cuda3std3__45__cpo7crbeginE
	.align		8
        /*0038*/ 	.dword	_ZN34_INTERNAL_d5538eaa_4_k_cu_318231e64cuda3std3__45__cpo5crendE
	.align		8
        /*0040*/ 	.dword	_ZN34_INTERNAL_d5538eaa_4_k_cu_318231e64cuda3std3__436_GLOBAL__N__d5538eaa_4_k_cu_318231e66ignoreE
	.align		8
        /*0048*/ 	.dword	_ZN34_INTERNAL_d5538eaa_4_k_cu_318231e64cuda3std3__419piecewise_constructE
	.align		8
        /*0050*/ 	.dword	_ZN34_INTERNAL_d5538eaa_4_k_cu_318231e64cuda3std3__48in_placeE
	.align		8
        /*0058*/ 	.dword	_ZN34_INTERNAL_d5538eaa_4_k_cu_318231e64cuda3std3__420unreachable_sentinelE
	.align		8
        /*0060*/ 	.dword	_ZN34_INTERNAL_d5538eaa_4_k_cu_318231e64cuda3std3__47nulloptE
	.align		8
        /*0068*/ 	.dword	_ZN34_INTERNAL_d5538eaa_4_k_cu_318231e64cuda3std3__48unexpectE
	.align		8
        /*0070*/ 	.dword	_ZN34_INTERNAL_d5538eaa_4_k_cu_318231e64cuda3std6ranges3__45__cpo4swapE
	.align		8
        /*0078*/ 	.dword	_ZN34_INTERNAL_d5538eaa_4_k_cu_318231e64cuda3std6ranges3__45__cpo9iter_moveE
	.align		8
        /*0080*/ 	.dword	_ZN34_INTERNAL_d5538eaa_4_k_cu_318231e64cuda3std6ranges3__45__cpo5beginE
	.align		8
        /*0088*/ 	.dword	_ZN34_INTERNAL_d5538eaa_4_k_cu_318231e64cuda3std6ranges3__45__cpo3endE
	.align		8
        /*0090*/ 	.dword	_ZN34_INTERNAL_d5538eaa_4_k_cu_318231e64cuda3std6ranges3__45__cpo6cbeginE
	.align		8
        /*0098*/ 	.dword	_ZN34_INTERNAL_d5538eaa_4_k_cu_318231e64cuda3std6ranges3__45__cpo4cendE
	.align		8
        /*00a0*/ 	.dword	_ZN34_INTERNAL_d5538eaa_4_k_cu_318231e64cuda3std6ranges3__45__cpo7advanceE
	.align		8
        /*00a8*/ 	.dword	_ZN34_INTERNAL_d5538eaa_4_k_cu_318231e64cuda3std6ranges3__45__cpo9iter_swapE
	.align		8
        /*00b0*/ 	.dword	_ZN34_INTERNAL_d5538eaa_4_k_cu_318231e64cuda3std6ranges3__45__cpo4nextE
	.align		8
        /*00b8*/ 	.dword	_ZN34_INTERNAL_d5538eaa_4_k_cu_318231e64cuda3std6ranges3__45__cpo4prevE
	.align		8
        /*00c0*/ 	.dword	_ZN34_INTERNAL_d5538eaa_4_k_cu_318231e64cuda3std6ranges3__45__cpo4dataE
	.align		8
        /*00c8*/ 	.dword	_ZN34_INTERNAL_d5538eaa_4_k_cu_318231e64cuda3std6ranges3__45__cpo5cdataE
	.align		8
        /*00d0*/ 	.dword	_ZN34_INTERNAL_d5538eaa_4_k_cu_318231e64cuda3std6ranges3__45__cpo4sizeE
	.align		8
        /*00d8*/ 	.dword	_ZN34_INTERNAL_d5538eaa_4_k_cu_318231e64cuda3std6ranges3__45__cpo5ssizeE
	.align		8
        /*00e0*/ 	.dword	_ZN34_INTERNAL_d5538eaa_4_k_cu_318231e64cuda3std6ranges3__45__cpo8distanceE
	.align		8
        /*00e8*/ 	.dword	_ZN34_INTERNAL_d5538eaa_4_k_cu_318231e66thrust24THRUST_300001_SM_1000_NS8cuda_cub3parE
	.align		8
        /*00f0*/ 	.dword	_ZN34_INTERNAL_d5538eaa_4_k_cu_318231e66thrust24THRUST_300001_SM_1000_NS8cuda_cub10par_nosyncE
	.align		8
        /*00f8*/ 	.dword	_ZN34_INTERNAL_d5538eaa_4_k_cu_318231e66thrust24THRUST_300001_SM_1000_NS6system6detail10sequential3seqE
	.align		8
        /*0100*/ 	.dword	_ZN34_INTERNAL_d5538eaa_4_k_cu_318231e66thrust24THRUST_300001_SM_1000_NS6system3cpp3parE
	.align		8
        /*0108*/ 	.dword	_ZN34_INTERNAL_d5538eaa_4_k_cu_318231e66thrust24THRUST_300001_SM_1000_NS12placeholders2_1E
	.align		8
        /*0110*/ 	.dword	_ZN34_INTERNAL_d5538eaa_4_k_cu_318231e66thrust24THRUST_300001_SM_1000_NS12placeholders2_2E
	.align		8
        /*0118*/ 	.dword	_ZN34_INTERNAL_d5538eaa_4_k_cu_318231e66thrust24THRUST_300001_SM_1000_NS12placeholders2_3E
	.align		8
        /*0120*/ 	.dword	_ZN34_INTERNAL_d5538eaa_4_k_cu_318231e66thrust24THRUST_300001_SM_1000_NS12placeholders2_4E
	.align		8
        /*0128*/ 	.dword	_ZN34_INTERNAL_d5538eaa_4_k_cu_318231e66thrust24THRUST_300001_SM_1000_NS12placeholders2_5E
	.align		8
        /*0130*/ 	.dword	_ZN34_INTERNAL_d5538eaa_4_k_cu_318231e66thrust24THRUST_300001_SM_1000_NS12placeholders2_6E
	.align		8
        /*0138*/ 	.dword	_ZN34_INTERNAL_d5538eaa_4_k_cu_318231e66thrust24THRUST_300001_SM_1000_NS12placeholders2_7E
	.align		8
        /*0140*/ 	.dword	_ZN34_INTERNAL_d5538eaa_4_k_cu_318231e66thrust24THRUST_300001_SM_1000_NS12placeholders2_8E
	.align		8
        /*0148*/ 	.dword	_ZN34_INTERNAL_d5538eaa_4_k_cu_318231e66thrust24THRUST_300001_SM_1000_NS12placeholders2_9E
	.align		8
        /*0150*/ 	.dword	_ZN34_INTERNAL_d5538eaa_4_k_cu_318231e66thrust24THRUST_300001_SM_1000_NS12placeholders3_10E
	.align		8
        /*0158*/ 	.dword	_ZN34_INTERNAL_d5538eaa_4_k_cu_318231e66thrust24THRUST_300001_SM_1000_NS3seqE
	.align		8
        /*0160*/ 	.dword	_ZN34_INTERNAL_d5538eaa_4_k_cu_318231e66thrust24THRUST_300001_SM_1000_NS6deviceE


//--------------------- .text._ZN3cub18CUB_300001_SM_10006detail10radix_sort29DeviceRadixSortOnesweepKernelINS1_5radix10policy_hubIiiyE10Policy1000ELNS0_9SortOrderE0EiiyiiNS1_21identity_decomposer_tEEEvPT5_SB_PT3_PKSC_PT1_PKSG_PT2_PKSK_T4_iiT6_ --------------------------
	.section	.text._ZN3cub18CUB_300001_SM_10006detail10radix_sort29DeviceRadixSortOnesweepKernelINS1_5radix10policy_hubIiiyE10Policy1000ELNS0_9SortOrderE0EiiyiiNS1_21identity_decomposer_tEEEvPT5_SB_PT3_PKSC_PT1_PKSG_PT2_PKSK_T4_iiT6_,"ax",@progbits
	.align	128
        .global         _ZN3cub18CUB_300001_SM_10006detail10radix_sort29DeviceRadixSortOnesweepKernelINS1_5radix10policy_hubIiiyE10Policy1000ELNS0_9SortOrderE0EiiyiiNS1_21identity_decomposer_tEEEvPT5_SB_PT3_PKSC_PT1_PKSG_PT2_PKSK_T4_iiT6_
        .type           _ZN3cub18CUB_300001_SM_10006detail10radix_sort29DeviceRadixSortOnesweepKernelINS1_5radix10policy_hubIiiyE10Policy1000ELNS0_9SortOrderE0EiiyiiNS1_21identity_decomposer_tEEEvPT5_SB_PT3_PKSC_PT1_PKSG_PT2_PKSK_T4_iiT6_,@function
        .size           _ZN3cub18CUB_300001_SM_10006detail10radix_sort29DeviceRadixSortOnesweepKernelINS1_5radix10policy_hubIiiyE10Policy1000ELNS0_9SortOrderE0EiiyiiNS1_21identity_decomposer_tEEEvPT5_SB_PT3_PKSC_PT1_PKSG_PT2_PKSK_T4_iiT6_,(.L_x_1135 - _ZN3cub18CUB_300001_SM_10006detail10radix_sort29DeviceRadixSortOnesweepKernelINS1_5radix10policy_hubIiiyE10Policy1000ELNS0_9SortOrderE0EiiyiiNS1_21identity_decomposer_tEEEvPT5_SB_PT3_PKSC_PT1_PKSG_PT2_PKSK_T4_iiT6_)
        .other          _ZN3cub18CUB_300001_SM_10006detail10radix_sort29DeviceRadixSortOnesweepKernelINS1_5radix10policy_hubIiiyE10Policy1000ELNS0_9SortOrderE0EiiyiiNS1_21identity_decomposer_tEEEvPT5_SB_PT3_PKSC_PT1_PKSG_PT2_PKSK_T4_iiT6_,@"STO_CUDA_ENTRY STV_DEFAULT"
_ZN3cub18CUB_300001_SM_10006detail10radix_sort29DeviceRadixSortOnesweepKernelINS1_5radix10policy_hubIiiyE10Policy1000ELNS0_9SortOrderE0EiiyiiNS1_21identity_decomposer_tEEEvPT5_SB_PT3_PKSC_PT1_PKSG_PT2_PKSK_T4_iiT6_:
.text._ZN3cub18CUB_300001_SM_10006detail10radix_sort29DeviceRadixSortOnesweepKernelINS1_5radix10policy_hubIiiyE10Policy1000ELNS0_9SortOrderE0EiiyiiNS1_21identity_decomposer_tEEEvPT5_SB_PT3_PKSC_PT1_PKSG_PT2_PKSK_T4_iiT6_:
[----:B------:R-:W-:Y:S01]  /*0000*/  LDC R1, c[0x0][0x37c] ;  /* 0x0000df00ff017b82 */ /* 0x000fe20000000800 */
[----:B------:R-:W0:Y:S01]  /*0010*/  S2R R3, SR_TID.X ;  /* 0x0000000000037919 */ /* 0x000e220000002100 */
[----:B------:R-:W-:Y:S01]  /*0020*/  MOV R7, 0x400 ;  /* 0x0000040000077802 */ /* 0x000fe20000000f00 */
[----:B------:R-:W1:Y:S01]  /*0030*/  LDCU.64 UR6, c[0x0][0x358] ;  /* 0x00006b00ff0677ac */ /* 0x000e620008000a00 */
[----:B------:R-:W-:Y:S01]  /*0040*/  BSSY.RECONVERGENT B0, `(.L_x_0) ;  /* 0x000000c000007945 */ /* 0x000fe20003800200 */
[----:B------:R-:W2:Y:S01]  /*0050*/  S2R R0, SR_CgaCtaId ;  /* 0x0000000000007919 */ /* 0x000ea20000008800 */
[----:B0-----:R-:W-:Y:S02]  /*0060*/  ISETP.NE.AND P0, PT, R3, RZ, PT ;  /* 0x000000ff0300720c */ /* 0x001fe40003f05270 */
[----:B--2---:R-:W-:-:S11]  /*0070*/  LEA R7, R0, R7, 0x18 ;  /* 0x0000000700077211 */ /* 0x004fd600078ec0ff */
[----:B-1----:R-:W-:Y:S05]  /*0080*/  @P0 BRA `(.L_x_1) ;  /* 0x00000000001c0947 */ /* 0x002fea0003800000 */
[----:B------:R-:W0:Y:S01]  /*0090*/  LDC.64 R4, c[0x0][0x388] ;  /* 0x0000e200ff047b82 */ /* 0x000e220000000a00 */
[----:B------:R-:W-:-:S05]  /*00a0*/  IMAD.MOV.U32 R9, RZ, RZ, 0x1 ;  /* 0x00000001ff097424 */ /* 0x000fca00078e00ff */
[----:B0-----:R-:W2:Y:S02]  /*00b0*/  ATOMG.E.ADD.STRONG.GPU PT, R4, desc[UR6][R4.64], R9 ;  /* 0x80000009040479a8 */ /* 0x001ea400081ef106 */
[----:B------:R-:W0:Y:S01]  /*00c0*/  S2UR UR5, SR_CgaCtaId ;  /* 0x00000000000579c3 */ /* 0x000e220000008800 */
[----:B------:R-:W-:Y:S02]  /*00d0*/  UMOV UR4, 0x400 ;  /* 0x0000040000047882 */ /* 0x000fe40000000000 */
[----:B0-----:R-:W-:-:S09]  /*00e0*/  ULEA UR4, UR5, UR4, 0x18 ;  /* 0x0000000405047291 */ /* 0x001fd2000f8ec0ff */
[----:B--2---:R0:W-:Y:S03]  /*00f0*/  STS [UR4+0x6600], R4 ;  /* 0x00660004ff007988 */ /* 0x0041e60008000804 */
.L_x_1:
[----:B------:R-:W-:Y:S05]  /*0100*/  BSYNC.RECONVERGENT B0 ;  /* 0x0000000000007941 */ /* 0x000fea0003800200 */
.L_x_0:
[----:B------:R-:W-:Y:S06]  /*0110*/  BAR.SYNC.DEFER_BLOCKING 0x0 ;  /* 0x0000000000007b1d */ /* 0x000fec0000010000 */
[----:B------:R-:W1:Y:S01]  /*0120*/  LDCU UR4, c[0x0][0x3c0] ;  /* 0x00007800ff0477ac */ /* 0x000e620008000800 */
[----:B------:R-:W2:Y:S01]  /*0130*/  S2R R24, SR_LANEID ;  /* 0x0000000000187919 */ /* 0x000ea20000000000 */
[----:B------:R-:W3:Y:S02]  /*0140*/  LDS R42, [R7+0x6600] ;  /* 0x00660000072a7984 */ /* 0x000ee40000000800 */
[----:B---3--:R-:W-:-:S04]  /*0150*/  IMAD R0, R42, 0x1980, RZ ;  /* 0x000019802a007824 */ /* 0x008fc800078e02ff */
[----:B------:R-:W-:Y:S01]  /*0160*/  VIADD R47, R0, 0x1980 ;  /* 0x00001980002f7836 */ /* 0x000fe20000000000 */
[----:B------:R-:W-:-:S04]  /*0170*/  SHF.R.S32.HI R9, RZ, 0x1f, R0 ;  /* 0x0000001fff097819 */ /* 0x000fc80000011400 */
[----:B-1----:R-:W-:-:S13]  /*0180*/  ISETP.GT.AND P0, PT, R47, UR4, PT ;  /* 0x000000042f007c0c */ /* 0x002fda000bf04270 */
[----:B--2---:R-:W-:Y:S05]  /*0190*/  @P0 BRA `(.L_x_2) ;  /* 0x0000000000680947 */ /* 0x004fea0003800000 */
[----:B------:R-:W1:Y:S01]  /*01a0*/  LDCU.64 UR4, c[0x0][0x3a8] ;  /* 0x00007500ff0477ac */ /* 0x000e620008000a00 */
[C---:B0-----:R-:W-:Y:S02]  /*01b0*/  LOP3.LUT R4, R3.reuse, 0x1f, RZ, 0xc0, !PT ;  /* 0x0000001f03047812 */ /* 0x041fe400078ec0ff */
[----:B------:R-:W-:-:S05]  /*01c0*/  LOP3.LUT R41, R3, 0x3e0, RZ, 0xc0, !PT ;  /* 0x000003e003297812 */ /* 0x000fca00078ec0ff */
[----:B------:R-:W-:-:S05]  /*01d0*/  IMAD R5, R41, 0x11, R4 ;  /* 0x0000001129057824 */ /* 0x000fca00078e0204 */
[----:B------:R-:W-:-:S05]  /*01e0*/  IADD3 R5, P0, PT, R0, R5, RZ ;  /* 0x0000000500057210 */ /* 0x000fca0007f1e0ff */
[----:B------:R-:W-:Y:S01]  /*01f0*/  IMAD.X R0, RZ, RZ, R9, P0 ;  /* 0x000000ffff007224 */ /* 0x000fe200000e0609 */
[----:B-1----:R-:W-:-:S04]  /*0200*/  LEA R8, P0, R5, UR4, 0x2 ;  /* 0x0000000405087c11 */ /* 0x002fc8000f8010ff */
[----:B------:R-:W-:-:S05]  /*0210*/  LEA.HI.X R9, R5, UR5, R0, 0x2, P0 ;  /* 0x0000000505097c11 */ /* 0x000fca00080f1400 */
[----:B------:R0:W5:Y:S04]  /*0220*/  LDG.E R28, desc[UR6][R8.64] ;  /* 0x00000006081c7981 */ /* 0x000168000c1e1900 */
        /* <DEDUP_REMOVED lines=15> */
[----:B------:R0:W5:Y:S01]  /*0320*/  LDG.E R46, desc[UR6][R8.64+0x800] ;  /* 0x00080006082e7981 */ /* 0x000162000c1e1900 */
[----:B------:R-:W-:Y:S05]  /*0330*/  BRA `(.L_x_3) ;  /* 0x0000000400307947 */ /* 0x000fea0003800000 */
.L_x_2:
[----:B------:R-:W1:Y:S01]  /*0340*/  LDCU.64 UR8, c[0x0][0x3a8] ;  /* 0x00007500ff0877ac */ /* 0x000e620008000a00 */
[C---:B0-----:R-:W-:Y:S01]  /*0350*/  LOP3.LUT R4, R3.reuse, 0x1f, RZ, 0xc0, !PT ;  /* 0x0000001f03047812 */ /* 0x041fe200078ec0ff */
[----:B------:R-:W-:Y:S01]  /*0360*/  IMAD.MOV.U32 R28, RZ, RZ, 0x7fffffff ;  /* 0x7fffffffff1c7424 */ /* 0x000fe200078e00ff */
[----:B------:R-:W-:Y:S02]  /*0370*/  LOP3.LUT R41, R3, 0x3e0, RZ, 0xc0, !PT ;  /* 0x000003e003297812 */ /* 0x000fe400078ec0ff */
[----:B------:R-:W-:-:S03]  /*0380*/  IADD3 R5, PT, PT, -R0, UR4, RZ ;  /* 0x0000000400057c10 */ /* 0x000fc6000fffe1ff */
[----:B------:R-:W-:-:S04]  /*0390*/  IMAD R10, R41, 0x11, R4 ;  /* 0x00000011290a7824 */ /* 0x000fc800078e0204 */
[----:B------:R-:W-:Y:S01]  /*03a0*/  VIADD R8, R10, 0x40 ;  /* 0x000000400a087836 */ /* 0x000fe20000000000 */
[----:B------:R-:W-:Y:S01]  /*03b0*/  IADD3 R11, P0, PT, R0, R10, RZ ;  /* 0x0000000a000b7210 */ /* 0x000fe20007f1e0ff */
[C---:B------:R-:W-:Y:S01]  /*03c0*/  VIADD R0, R10.reuse, 0x60 ;  /* 0x000000600a007836 */ /* 0x040fe20000000000 */
[CC--:B------:R-:W-:Y:S01]  /*03d0*/  ISETP.GE.AND P2, PT, R10.reuse, R5.reuse, PT ;  /* 0x000000050a00720c */ /* 0x0c0fe20003f46270 */
[----:B------:R-:W-:Y:S01]  /*03e0*/  VIADD R6, R10, 0x20 ;  /* 0x000000200a067836 */ /* 0x000fe20000000000 */
[-C--:B------:R-:W-:Y:S01]  /*03f0*/  ISETP.GE.AND P4, PT, R8, R5.reuse, PT ;  /* 0x000000050800720c */ /* 0x080fe20003f86270 */
[----:B------:R-:W-:Y:S01]  /*0400*/  IMAD.X R12, RZ, RZ, R9, P0 ;  /* 0x000000ffff0c7224 */ /* 0x000fe200000e0609 */
[-C--:B------:R-:W-:Y:S01]  /*0410*/  ISETP.GE.AND P5, PT, R0, R5.reuse, PT ;  /* 0x000000050000720c */ /* 0x080fe20003fa6270 */
[----:B------:R-:W-:Y:S01]  /*0420*/  VIADD R0, R10, 0xa0 ;  /* 0x000000a00a007836 */ /* 0x000fe20000000000 */
[C---:B-1----:R-:W-:Y:S02]  /*0430*/  LEA R8, P0, R11.reuse, UR8, 0x2 ;  /* 0x000000080b087c11 */ /* 0x042fe4000f8010ff */
[----:B------:R-:W-:Y:S01]  /*0440*/  ISETP.GE.AND P3, PT, R6, R5, PT ;  /* 0x000000050600720c */ /* 0x000fe20003f66270 */
[----:B------:R-:W-:Y:S01]  /*0450*/  VIADD R6, R10, 0x80 ;  /* 0x000000800a067836 */ /* 0x000fe20000000000 */
[----:B------:R-:W-:-:S02]  /*0460*/  LEA.HI.X R9, R11, UR9, R12, 0x2, P0 ;  /* 0x000000090b097c11 */ /* 0x000fc400080f140c */
[-C--:B------:R-:W-:Y:S01]  /*0470*/  ISETP.GE.AND P0, PT, R0, R5.reuse, PT ;  /* 0x000000050000720c */ /* 0x080fe20003f06270 */
[----:B------:R-:W-:Y:S01]  /*0480*/  VIADD R0, R10, 0xe0 ;  /* 0x000000e00a007836 */ /* 0x000fe20000000000 */
[-C--:B------:R-:W-:Y:S01]  /*0490*/  ISETP.GE.AND P6, PT, R6, R5.reuse, PT ;  /* 0x000000050600720c */ /* 0x080fe20003fc6270 */
[----:B------:R1:W5:Y:S01]  /*04a0*/  @!P2 LDG.E R28, desc[UR6][R8.64] ;  /* 0x00000006081ca981 */ /* 0x000362000c1e1900 */
[----:B------:R-:W-:Y:S02]  /*04b0*/  IMAD.MOV.U32 R29, RZ, RZ, 0x7fffffff ;  /* 0x7fffffffff1d7424 */ /* 0x000fe400078e00ff */
[-C--:B------:R-:W-:Y:S01]  /*04c0*/  ISETP.GE.AND P2, PT, R0, R5.reuse, PT ;  /* 0x000000050000720c */ /* 0x080fe20003f46270 */
[C---:B------:R-:W-:Y:S02]  /*04d0*/  VIADD R0, R10.reuse, 0x100 ;  /* 0x000001000a007836 */ /* 0x040fe40000000000 */
[----:B------:R-:W-:Y:S01]  /*04e0*/  VIADD R6, R10, 0xc0 ;  /* 0x000000c00a067836 */ /* 0x000fe20000000000 */
[----:B------:R1:W5:Y:S01]  /*04f0*/  @!P3 LDG.E R29, desc[UR6][R8.64+0x80] ;  /* 0x00008006081db981 */ /* 0x000362000c1e1900 */
[----:B------:R-:W-:Y:S01]  /*0500*/  IMAD.MOV.U32 R31, RZ, RZ, 0x7fffffff ;  /* 0x7fffffffff1f7424 */ /* 0x000fe200078e00ff */
[-C--:B------:R-:W-:Y:S01]  /*0510*/  ISETP.GE.AND P3, PT, R0, R5.reuse, PT ;  /* 0x000000050000720c */ /* 0x080fe20003f66270 */
[----:B------:R-:W-:Y:S01]  /*0520*/  VIADD R0, R10, 0x140 ;  /* 0x000001400a007836 */ /* 0x000fe20000000000 */
[----:B------:R-:W-:Y:S01]  /*0530*/  ISETP.GE.AND P1, PT, R6, R5, PT ;  /* 0x000000050600720c */ /* 0x000fe20003f26270 */
[----:B------:R-:W-:-:S02]  /*0540*/  IMAD.MOV.U32 R32, RZ, RZ, 0x7fffffff ;  /* 0x7fffffffff207424 */ /* 0x000fc400078e00ff */
[----:B------:R1:W5:Y:S01]  /*0550*/  @!P5 LDG.E R31, desc[UR6][R8.64+0x180] ;  /* 0x00018006081fd981 */ /* 0x000362000c1e1900 */
[-C--:B------:R-:W-:Y:S01]  /*0560*/  ISETP.GE.AND P5, PT, R0, R5.reuse, PT ;  /* 0x000000050000720c */ /* 0x080fe20003fa6270 */
[C---:B------:R-:W-:Y:S02]  /*0570*/  VIADD R0, R10.reuse, 0x160 ;  /* 0x000001600a007836 */ /* 0x040fe40000000000 */
[----:B------:R-:W-:Y:S01]  /*0580*/  IMAD.MOV.U32 R30, RZ, RZ, 0x7fffffff ;  /* 0x7fffffffff1e7424 */ /* 0x000fe200078e00ff */
[----:B------:R1:W5:Y:S01]  /*0590*/  @!P6 LDG.E R32, desc[UR6][R8.64+0x200] ;  /* 0x000200060820e981 */ /* 0x000362000c1e1900 */
[----:B------:R-:W-:Y:S01]  /*05a0*/  VIADD R6, R10, 0x120 ;  /* 0x000001200a067836 */ /* 0x000fe20000000000 */
[-C--:B------:R-:W-:Y:S01]  /*05b0*/  ISETP.GE.AND P6, PT, R0, R5.reuse, PT ;  /* 0x000000050000720c */ /* 0x080fe20003fc6270 */
[----:B------:R-:W-:Y:S02]  /*05c0*/  IMAD.MOV.U32 R34, RZ, RZ, 0x7fffffff ;  /* 0x7fffffffff227424 */ /* 0x000fe400078e00ff */
[----:B------:R-:W-:Y:S01]  /*05d0*/  VIADD R0, R10, 0x1a0 ;  /* 0x000001a00a007836 */ /* 0x000fe20000000000 */
[----:B------:R1:W5:Y:S01]  /*05e0*/  @!P4 LDG.E R30, desc[UR6][R8.64+0x100] ;  /* 0x00010006081ec981 */ /* 0x000362000c1e1900 */
[----:B------:R-:W-:Y:S01]  /*05f0*/  ISETP.GE.AND P4, PT, R6, R5, PT ;  /* 0x000000050600720c */ /* 0x000fe20003f86270 */
[----:B------:R-:W-:-:S02]  /*0600*/  IMAD.MOV.U32 R33, RZ, RZ, 0x7fffffff ;  /* 0x7fffffffff217424 */ /* 0x000fc400078e00ff */
[----:B------:R1:W5:Y:S01]  /*0610*/  @!P1 LDG.E R34, desc[UR6][R8.64+0x300] ;  /* 0x0003000608229981 */ /* 0x000362000c1e1900 */
[----:B------:R-:W-:Y:S01]  /*0620*/  IMAD.MOV.U32 R35, RZ, RZ, 0x7fffffff ;  /* 0x7fffffffff237424 */ /* 0x000fe200078e00ff */
[-C--:B------:R-:W-:Y:S01]  /*0630*/  ISETP.GE.AND P1, PT, R0, R5.reuse, PT ;  /* 0x000000050000720c */ /* 0x080fe20003f26270 */
[C---:B------:R-:W-:Y:S01]  /*0640*/  VIADD R6, R10.reuse, 0x180 ;  /* 0x000001800a067836 */ /* 0x040fe20000000000 */
[----:B------:R1:W5:Y:S01]  /*0650*/  @!P0 LDG.E R33, desc[UR6][R8.64+0x280] ;  /* 0x0002800608218981 */ /* 0x000362000c1e1900 */
[----:B------:R-:W-:Y:S02]  /*0660*/  VIADD R0, R10, 0x1c0 ;  /* 0x000001c00a007836 */ /* 0x000fe40000000000 */
[----:B------:R-:W-:Y:S01]  /*0670*/  IMAD.MOV.U32 R36, RZ, RZ, 0x7fffffff ;  /* 0x7fffffffff247424 */ /* 0x000fe200078e00ff */
[----:B------:R1:W5:Y:S01]  /*0680*/  @!P2 LDG.E R35, desc[UR6][R8.64+0x380] ;  /* 0x000380060823a981 */ /* 0x000362000c1e1900 */
[----:B------:R-:W-:Y:S01]  /*0690*/  IMAD.MOV.U32 R37, RZ, RZ, 0x7fffffff ;  /* 0x7fffffffff257424 */ /* 0x000fe200078e00ff */
[-C--:B------:R-:W-:Y:S01]  /*06a0*/  ISETP.GE.AND P0, PT, R6, R5.reuse, PT ;  /* 0x000000050600720c */ /* 0x080fe20003f06270 */
[----:B------:R-:W-:Y:S01]  /*06b0*/  VIADD R6, R10, 0x1e0 ;  /* 0x000001e00a067836 */ /* 0x000fe20000000000 */
[-C--:B------:R-:W-:Y:S01]  /*06c0*/  ISETP.GE.AND P2, PT, R0, R5.reuse, PT ;  /* 0x000000050000720c */ /* 0x080fe20003f46270 */
[----:B------:R-:W-:Y:S01]  /*06d0*/  VIADD R0, R10, 0x200 ;  /* 0x000002000a007836 */ /* 0x000fe20000000000 */
[----:B------:R1:W5:Y:S02]  /*06e0*/  @!P3 LDG.E R36, desc[UR6][R8.64+0x400] ;  /* 0x000400060824b981 */ /* 0x000364000c1e1900 */
[----:B------:R-:W-:-:S02]  /*06f0*/  ISETP.GE.AND P3, PT, R6, R5, PT ;  /* 0x000000050600720c */ /* 0x000fc40003f66270 */
[----:B------:R1:W5:Y:S01]  /*0700*/  @!P4 LDG.E R37, desc[UR6][R8.64+0x480] ;  /* 0x000480060825c981 */ /* 0x000362000c1e1900 */
[----:B------:R-:W-:Y:S01]  /*0710*/  ISETP.GE.AND P4, PT, R0, R5, PT ;  /* 0x000000050000720c */ /* 0x000fe20003f86270 */
[----:B------:R-:W-:Y:S02]  /*0720*/  IMAD.MOV.U32 R38, RZ, RZ, 0x7fffffff ;  /* 0x7fffffffff267424 */ /* 0x000fe400078e00ff */
[----:B------:R-:W-:Y:S02]  /*0730*/  IMAD.MOV.U32 R39, RZ, RZ, 0x7fffffff ;  /* 0x7fffffffff277424 */ /* 0x000fe400078e00ff */
[----:B------:R-:W-:Y:S02]  /*0740*/  IMAD.MOV.U32 R40, RZ, RZ, 0x7fffffff ;  /* 0x7fffffffff287424 */ /* 0x000fe400078e00ff */
[----:B------:R-:W-:Y:S01]  /*0750*/  IMAD.MOV.U32 R43, RZ, RZ, 0x7fffffff ;  /* 0x7fffffffff2b7424 */ /* 0x000fe200078e00ff */
[----:B------:R1:W5:Y:S01]  /*0760*/  @!P5 LDG.E R38, desc[UR6][R8.64+0x500] ;  /* 0x000500060826d981 */ /* 0x000362000c1e1900 */
[----:B------:R-:W-:-:S02]  /*0770*/  IMAD.MOV.U32 R44, RZ, RZ, 0x7fffffff ;  /* 0x7fffffffff2c7424 */ /* 0x000fc400078e00ff */
[----:B------:R-:W-:Y:S01]  /*0780*/  IMAD.MOV.U32 R45, RZ, RZ, 0x7fffffff ;  /* 0x7fffffffff2d7424 */ /* 0x000fe200078e00ff */
[----:B------:R1:W5:Y:S01]  /*0790*/  @!P6 LDG.E R39, desc[UR6][R8.64+0x580] ;  /* 0x000580060827e981 */ /* 0x000362000c1e1900 */
[----:B------:R-:W-:-:S03]  /*07a0*/  IMAD.MOV.U32 R46, RZ, RZ, 0x7fffffff ;  /* 0x7fffffffff2e7424 */ /* 0x000fc600078e00ff */
[----:B------:R1:W5:Y:S04]  /*07b0*/  @!P0 LDG.E R40, desc[UR6][R8.64+0x600] ;  /* 0x0006000608288981 */ /* 0x000368000c1e1900 */
[----:B------:R1:W5:Y:S04]  /*07c0*/  @!P1 LDG.E R43, desc[UR6][R8.64+0x680] ;  /* 0x00068006082b9981 */ /* 0x000368000c1e1900 */
[----:B------:R1:W5:Y:S04]  /*07d0*/  @!P2 LDG.E R44, desc[UR6][R8.64+0x700] ;  /* 0x00070006082ca981 */ /* 0x000368000c1e1900 */
[----:B------:R1:W5:Y:S04]  /*07e0*/  @!P3 LDG.E R45, desc[UR6][R8.64+0x780] ;  /* 0x00078006082db981 */ /* 0x000368000c1e1900 */
[----:B------:R1:W5:Y:S02]  /*07f0*/  @!P4 LDG.E R46, desc[UR6][R8.64+0x800] ;  /* 0x00080006082ec981 */ /* 0x000364000c1e1900 */
.L_x_3:
[----:B------:R-:W-:Y:S01]  /*0800*/  VIMNMX R5, PT, PT, R24, 0xe0, !PT ;  /* 0x000000e018057848 */ /* 0x000fe20007fe0100 */
[----:B------:R-:W2:Y:S01]  /*0810*/  LDCU UR4, c[0x0][0x3c8] ;  /* 0x00007900ff0477ac */ /* 0x000ea20008000800 */
[----:B------:R-:W-:Y:S01]  /*0820*/  SHF.R.U32.HI R0, RZ, 0x5, R3 ;  /* 0x00000005ff007819 */ /* 0x000fe20000011603 */
[----:B------:R-:W-:Y:S01]  /*0830*/  BSSY.RECONVERGENT B0, `(.L_x_4) ;  /* 0x0000025000007945 */ /* 0x000fe20003800200 */
[--C-:B------:R-:W-:Y:S01]  /*0840*/  IADD3 R5, PT, PT, R5, 0x1f, -R24.reuse ;  /* 0x0000001f05057810 */ /* 0x100fe20007ffe818 */
[----:B------:R-:W-:Y:S01]  /*0850*/  UMOV UR5, 0xffffffff ;  /* 0xffffffff00057882 */ /* 0x000fe20000000000 */
[----:B01----:R-:W-:Y:S02]  /*0860*/  IMAD.MOV.U32 R8, RZ, RZ, R24 ;  /* 0x000000ffff087224 */ /* 0x003fe400078e0018 */
[C---:B------:R-:W-:Y:S01]  /*0870*/  ISETP.GE.U32.AND P0, PT, R5.reuse, 0x1e0, PT ;  /* 0x000001e00500780c */ /* 0x040fe20003f06070 */
[----:B------:R-:W-:Y:S01]  /*0880*/  IMAD.SHL.U32 R0, R0, 0x400, RZ ;  /* 0x0000040000007824 */ /* 0x000fe200078e00ff */
[----:B------:R-:W-:-:S04]  /*0890*/  LEA.HI R6, R5, 0x1, RZ, 0x1b ;  /* 0x0000000105067811 */ /* 0x000fc800078fd8ff */
[----:B------:R-:W-:-:S04]  /*08a0*/  LOP3.LUT R9, R6, 0xf, RZ, 0xc0, !PT ;  /* 0x0000000f06097812 */ /* 0x000fc800078ec0ff */
[----:B------:R-:W-:Y:S01]  /*08b0*/  ISETP.NE.AND P1, PT, R9, RZ, PT ;  /* 0x000000ff0900720c */ /* 0x000fe20003f25270 */
[----:B--2---:R-:W-:Y:S02]  /*08c0*/  USHF.L.U32 UR4, UR5, UR4, URZ ;  /* 0x0000000405047299 */ /* 0x004fe400080006ff */
[----:B------:R-:W-:Y:S10]  /*08d0*/  @!P0 BRA `(.L_x_5) ;  /* 0x0000000000688947 */ /* 0x000ff40003800000 */
[----:B------:R-:W-:Y:S01]  /*08e0*/  IMAD R10, R24, 0x4, R0 ;  /* 0x00000004180a7824 */ /* 0x000fe200078e0200 */
[----:B------:R-:W-:Y:S01]  /*08f0*/  LOP3.LUT R5, R6, 0xffffff0, RZ, 0xc0, !PT ;  /* 0x0ffffff006057812 */ /* 0x000fe200078ec0ff */
[----:B------:R-:W-:-:S03]  /*0900*/  IMAD.MOV.U32 R8, RZ, RZ, R24 ;  /* 0x000000ffff087224 */ /* 0x000fc600078e0018 */
[----:B------:R-:W-:Y:S01]  /*0910*/  IADD3 R10, PT, PT, R10, 0x400, R7 ;  /* 0x000004000a0a7810 */ /* 0x000fe20007ffe007 */
[----:B------:R-:W-:-:S07]  /*0920*/  IMAD.MOV R5, RZ, RZ, -R5 ;  /* 0x000000ffff057224 */ /* 0x000fce00078e0a05 */
.L_x_6:
[----:B------:R-:W-:Y:S01]  /*0930*/  VIADD R5, R5, 0x10 ;  /* 0x0000001005057836 */ /* 0x000fe20000000000 */
[----:B------:R-:W-:Y:S01]  /*0940*/  STS [R10+-0x400], RZ ;  /* 0xfffc00ff0a007388 */ /* 0x000fe20000000800 */
[----:B------:R-:W-:-:S03]  /*0950*/  VIADD R8, R8, 0x200 ;  /* 0x0000020008087836 */ /* 0x000fc60000000000 */
[----:B------:R-:W-:Y:S01]  /*0960*/  ISETP.NE.AND P0, PT, R5, RZ, PT ;  /* 0x000000ff0500720c */ /* 0x000fe20003f05270 */
[----:B------:R-:W-:Y:S04]  /*0970*/  STS [R10+-0x380], RZ ;  /* 0xfffc80ff0a007388 */ /* 0x000fe80000000800 */
[----:B------:R-:W-:Y:S04]  /*0980*/  STS [R10+-0x300], RZ ;  /* 0xfffd00ff0a007388 */ /* 0x000fe80000000800 */
[----:B------:R-:W-:Y:S04]  /*0990*/  STS [R10+-0x280], RZ ;  /* 0xfffd80ff0a007388 */ /* 0x000fe80000000800 */
[----:B------:R-:W-:Y:S04]  /*09a0*/  STS [R10+-0x200], RZ ;  /* 0xfffe00ff0a007388 */ /* 0x000fe80000000800 */
[----:B------:R-:W-:Y:S04]  /*09b0*/  STS [R10+-0x180], RZ ;  /* 0xfffe80ff0a007388 */ /* 0x000fe80000000800 */
[----:B------:R-:W-:Y:S04]  /*09c0*/  STS [R10+-0x100], RZ ;  /* 0xffff00ff0a007388 */ /* 0x000fe80000000800 */
[----:B------:R-:W-:Y:S04]  /*09d0*/  STS [R10+-0x80], RZ ;  /* 0xffff80ff0a007388 */ /* 0x000fe80000000800 */
[----:B------:R-:W-:Y:S04]  /*09e0*/  STS [R10], RZ ;  /* 0x000000ff0a007388 */ /* 0x000fe80000000800 */
[----:B------:R-:W-:Y:S04]  /*09f0*/  STS [R10+0x80], RZ ;  /* 0x000080ff0a007388 */ /* 0x000fe80000000800 */
[----:B------:R-:W-:Y:S04]  /*0a00*/  STS [R10+0x100], RZ ;  /* 0x000100ff0a007388 */ /* 0x000fe80000000800 */
[----:B------:R-:W-:Y:S04]  /*0a10*/  STS [R10+0x180], RZ ;  /* 0x000180ff0a007388 */ /* 0x000fe80000000800 */
[----:B------:R-:W-:Y:S04]  /*0a20*/  STS [R10+0x200], RZ ;  /* 0x000200ff0a007388 */ /* 0x000fe80000000800 */
[----:B------:R-:W-:Y:S04]  /*0a30*/  STS [R10+0x280], RZ ;  /* 0x000280ff0a007388 */ /* 0x000fe80000000800 */
[----:B------:R-:W-:Y:S04]  /*0a40*/  STS [R10+0x300], RZ ;  /* 0x000300ff0a007388 */ /* 0x000fe80000000800 */
[----:B------:R0:W-:Y:S02]  /*0a50*/  STS [R10+0x380], RZ ;  /* 0x000380ff0a007388 */ /* 0x0001e40000000800 */
[----:B0-----:R-:W-:Y:S01]  /*0a60*/  VIADD R10, R10, 0x800 ;  /* 0x000008000a0a7836 */ /* 0x001fe20000000000 */
[----:B------:R-:W-:Y:S06]  /*0a70*/  @P0 BRA `(.L_x_6) ;  /* 0xfffffffc00ac0947 */ /* 0x000fec000383ffff */
.L_x_5:
[----:B------:R-:W-:Y:S05]  /*0a80*/  BSYNC.RECONVERGENT B0 ;  /* 0x0000000000007941 */ /* 0x000fea0003800200 */
.L_x_4:
[----:B------:R-:W-:Y:S01]  /*0a90*/  BSSY.RECONVERGENT B0, `(.L_x_7) ;  /* 0x0000026000007945 */ /* 0x000fe20003800200 */
[----:B------:R-:W-:-:S03]  /*0aa0*/  IMAD.IADD R5, R7, 0x1, R0 ;  /* 0x0000000107057824 */ /* 0x000fc600078e0200 */
[----:B------:R-:W-:Y:S05]  /*0ab0*/  @!P1 BRA `(.L_x_8) ;  /* 0x00000000008c9947 */ /* 0x000fea0003800000 */
[----:B------:R-:W-:Y:S01]  /*0ac0*/  ISETP.GE.U32.AND P0, PT, R9, 0x8, PT ;  /* 0x000000080900780c */ /* 0x000fe20003f06070 */
[----:B------:R-:W-:Y:S01]  /*0ad0*/  BSSY.RECONVERGENT B1, `(.L_x_9) ;  /* 0x000000e000017945 */ /* 0x000fe20003800200 */
[----:B------:R-:W-:-:S04]  /*0ae0*/  LOP3.LUT R10, R6, 0x7, RZ, 0xc0, !PT ;  /* 0x00000007060a7812 */ /* 0x000fc800078ec0ff */
[----:B------:R-:W-:-:S07]  /*0af0*/  ISETP.NE.AND P1, PT, R10, RZ, PT ;  /* 0x000000ff0a00720c */ /* 0x000fce0003f25270 */
[----:B------:R-:W-:Y:S06]  /*0b00*/  @!P0 BRA `(.L_x_10) ;  /* 0x0000000000288947 */ /* 0x000fec0003800000 */
[C---:B------:R-:W-:Y:S02]  /*0b10*/  IMAD R9, R8.reuse, 0x4, R5 ;  /* 0x0000000408097824 */ /* 0x040fe400078e0205 */
[----:B------:R-:W-:-:S03]  /*0b20*/  VIADD R8, R8, 0x100 ;  /* 0x0000010008087836 */ /* 0x000fc60000000000 */
[----:B------:R0:W-:Y:S04]  /*0b30*/  STS [R9], RZ ;  /* 0x000000ff09007388 */ /* 0x0001e80000000800 */
[----:B------:R0:W-:Y:S04]  /*0b40*/  STS [R9+0x80], RZ ;  /* 0x000080ff09007388 */ /* 0x0001e80000000800 */
[----:B------:R0:W-:Y:S04]  /*0b50*/  STS [R9+0x100], RZ ;  /* 0x000100ff09007388 */ /* 0x0001e80000000800 */
[----:B------:R0:W-:Y:S04]  /*0b60*/  STS [R9+0x180], RZ ;  /* 0x000180ff09007388 */ /* 0x0001e80000000800 */
[----:B------:R0:W-:Y:S04]  /*0b70*/  STS [R9+0x200], RZ ;  /* 0x000200ff09007388 */ /* 0x0001e80000000800 */
[----:B------:R0:W-:Y:S04]  /*0b80*/  STS [R9+0x280], RZ ;  /* 0x000280ff09007388 */ /* 0x0001e80000000800 */
[----:B------:R0:W-:Y:S04]  /*0b90*/  STS [R9+0x300], RZ ;  /* 0x000300ff09007388 */ /* 0x0001e80000000800 */
[----:B------:R0:W-:Y:S02]  /*0ba0*/  STS [R9+0x380], RZ ;  /* 0x000380ff09007388 */ /* 0x0001e40000000800 */
.L_x_10:
[----:B------:R-:W-:Y:S05]  /*0bb0*/  BSYNC.RECONVERGENT B1 ;  /* 0x0000000000017941 */ /* 0x000fea0003800200 */
.L_x_9:
[----:B------:R-:W-:Y:S05]  /*0bc0*/  @!P1 BRA `(.L_x_8) ;  /* 0x0000000000489947 */ /* 0x000fea0003800000 */
[----:B------:R-:W-:Y:S02]  /*0bd0*/  ISETP.GE.U32.AND P0, PT, R10, 0x4, PT ;  /* 0x000000040a00780c */ /* 0x000fe40003f06070 */
[----:B------:R-:W-:-:S04]  /*0be0*/  LOP3.LUT R6, R6, 0x3, RZ, 0xc0, !PT ;  /* 0x0000000306067812 */ /* 0x000fc800078ec0ff */
[----:B------:R-:W-:-:S07]  /*0bf0*/  ISETP.NE.AND P1, PT, R6, RZ, PT ;  /* 0x000000ff0600720c */ /* 0x000fce0003f25270 */
[C---:B0-----:R-:W-:Y:S02]  /*0c00*/  @P0 IMAD R9, R8.reuse, 0x4, R5 ;  /* 0x0000000408090824 */ /* 0x041fe400078e0205 */
[----:B------:R-:W-:-:S03]  /*0c10*/  @P0 VIADD R8, R8, 0x80 ;  /* 0x0000008008080836 */ /* 0x000fc60000000000 */
[----:B------:R1:W-:Y:S04]  /*0c20*/  @P0 STS [R9], RZ ;  /* 0x000000ff09000388 */ /* 0x0003e80000000800 */
[----:B------:R1:W-:Y:S04]  /*0c30*/  @P0 STS [R9+0x80], RZ ;  /* 0x000080ff09000388 */ /* 0x0003e80000000800 */
[----:B------:R1:W-:Y:S04]  /*0c40*/  @P0 STS [R9+0x100], RZ ;  /* 0x000100ff09000388 */ /* 0x0003e80000000800 */
[----:B------:R1:W-:Y:S01]  /*0c50*/  @P0 STS [R9+0x180], RZ ;  /* 0x000180ff09000388 */ /* 0x0003e20000000800 */
[----:B------:R-:W-:Y:S05]  /*0c60*/  @!P1 BRA `(.L_x_8) ;  /* 0x0000000000209947 */ /* 0x000fea0003800000 */
[----:B------:R-:W-:Y:S02]  /*0c70*/  IMAD R0, R8, 0x4, R0 ;  /* 0x0000000408007824 */ /* 0x000fe400078e0200 */
[----:B------:R-:W-:Y:S02]  /*0c80*/  IMAD.MOV R6, RZ, RZ, -R6 ;  /* 0x000000ffff067224 */ /* 0x000fe400078e0a06 */
[----:B------:R-:W-:-:S07]  /*0c90*/  IMAD.IADD R0, R7, 0x1, R0 ;  /* 0x0000000107007824 */ /* 0x000fce00078e0200 */
.L_x_11:
[----:B------:R-:W-:Y:S01]  /*0ca0*/  VIADD R6, R6, 0x1 ;  /* 0x0000000106067836 */ /* 0x000fe20000000000 */
[----:B------:R0:W-:Y:S04]  /*0cb0*/  STS [R0], RZ ;  /* 0x000000ff00007388 */ /* 0x0001e80000000800 */
[----:B------:R-:W-:Y:S01]  /*0cc0*/  ISETP.NE.AND P0, PT, R6, RZ, PT ;  /* 0x000000ff0600720c */ /* 0x000fe20003f05270 */
[----:B0-----:R-:W-:-:S12]  /*0cd0*/  VIADD R0, R0, 0x80 ;  /* 0x0000008000007836 */ /* 0x001fd80000000000 */
[----:B------:R-:W-:Y:S05]  /*0ce0*/  @P0 BRA `(.L_x_11) ;  /* 0xfffffffc00ec0947 */ /* 0x000fea000383ffff */
.L_x_8:
[----:B------:R-:W-:Y:S05]  /*0cf0*/  BSYNC.RECONVERGENT B0 ;  /* 0x0000000000007941 */ /* 0x000fea0003800200 */
.L_x_7:
[----:B------:R-:W2:Y:S01]  /*0d00*/  LDCU UR5, c[0x0][0x3c4] ;  /* 0x00007880ff0577ac */ /* 0x000ea20008000800 */
[----:B-----5:R-:W-:Y:S01]  /*0d10*/  LOP3.LUT R27, R28, 0x80000000, RZ, 0x3c, !PT ;  /* 0x800000001c1b7812 */ /* 0x020fe200078e3cff */
[----:B------:R-:W-:Y:S01]  /*0d20*/  BSSY.RECONVERGENT B0, `(.L_x_12) ;  /* 0x0000080000007945 */ /* 0x000fe20003800200 */
[----:B------:R-:W-:Y:S02]  /*0d30*/  LOP3.LUT R22, R29, 0x80000000, RZ, 0x3c, !PT ;  /* 0x800000001d167812 */ /* 0x000fe400078e3cff */
[----:B------:R-:W-:Y:S02]  /*0d40*/  LOP3.LUT R21, R30, 0x80000000, RZ, 0x3c, !PT ;  /* 0x800000001e157812 */ /* 0x000fe400078e3cff */
[----:B------:R-:W-:Y:S02]  /*0d50*/  LOP3.LUT R18, R31, 0x80000000, RZ, 0x3c, !PT ;  /* 0x800000001f127812 */ /* 0x000fe400078e3cff */
[----:B------:R-:W-:Y:S02]  /*0d60*/  LOP3.LUT R20, R33, 0x80000000, RZ, 0x3c, !PT ;  /* 0x8000000021147812 */ /* 0x000fe400078e3cff */
[----:B------:R-:W-:-:S02]  /*0d70*/  LOP3.LUT R23, R32, 0x80000000, RZ, 0x3c, !PT ;  /* 0x8000000020177812 */ /* 0x000fc400078e3cff */
[----:B------:R-:W-:Y:S02]  /*0d80*/  LOP3.LUT R25, R34, 0x80000000, RZ, 0x3c, !PT ;  /* 0x8000000022197812 */ /* 0x000fe400078e3cff */
[----:B------:R-:W-:Y:S02]  /*0d90*/  LOP3.LUT R17, R36, 0x80000000, RZ, 0x3c, !PT ;  /* 0x8000000024117812 */ /* 0x000fe400078e3cff */
[----:B------:R-:W-:Y:S02]  /*0da0*/  LOP3.LUT R19, R38, 0x80000000, RZ, 0x3c, !PT ;  /* 0x8000000026137812 */ /* 0x000fe400078e3cff */
[----:B--2---:R-:W-:Y:S02]  /*0db0*/  SHF.R.U32.HI R49, RZ, UR5, R27 ;  /* 0x00000005ff317c19 */ /* 0x004fe4000801161b */
[----:B------:R-:W-:Y:S02]  /*0dc0*/  SHF.R.U32.HI R52, RZ, UR5, R22 ;  /* 0x00000005ff347c19 */ /* 0x000fe40008011616 */
[----:B------:R-:W-:-:S02]  /*0dd0*/  LOP3.LUT R49, R49, UR4, RZ, 0x30, !PT ;  /* 0x0000000431317c12 */ /* 0x000fc4000f8e30ff */
[----:B------:R-:W-:Y:S02]  /*0de0*/  LOP3.LUT R52, R52, UR4, RZ, 0x30, !PT ;  /* 0x0000000434347c12 */ /* 0x000fe4000f8e30ff */
[----:B------:R-:W-:Y:S01]  /*0df0*/  SHF.R.U32.HI R56, RZ, UR5, R21 ;  /* 0x00000005ff387c19 */ /* 0x000fe20008011615 */
[--C-:B------:R-:W-:Y:S01]  /*0e00*/  IMAD R0, R49, 0x4, R5.reuse ;  /* 0x0000000431007824 */ /* 0x100fe200078e0205 */
[----:B------:R-:W-:Y:S01]  /*0e10*/  SHF.R.U32.HI R48, RZ, UR5, R18 ;  /* 0x00000005ff307c19 */ /* 0x000fe20008011612 */
[----:B------:R-:W-:Y:S01]  /*0e20*/  IMAD R6, R52, 0x4, R5 ;  /* 0x0000000434067824 */ /* 0x000fe200078e0205 */
[----:B------:R-:W-:Y:S01]  /*0e30*/  LOP3.LUT R56, R56, UR4, RZ, 0x30, !PT ;  /* 0x0000000438387c12 */ /* 0x000fe2000f8e30ff */
[----:B------:R-:W-:Y:S01]  /*0e40*/  NOP ;  /* 0x0000000000007918 */ /* 0x000fe20000000000 */
[----:B01----:R-:W-:Y:S01]  /*0e50*/  SHF.R.U32.HI R9, RZ, UR5, R20 ;  /* 0x00000005ff097c19 */ /* 0x003fe20008011614 */
[----:B------:R0:W-:Y:S01]  /*0e60*/  ATOMS.POPC.INC.32 RZ, [R0+URZ] ;  /* 0x0000000000ff7f8c */ /* 0x0001e2000d8000ff */
[----:B------:R-:W-:-:S02]  /*0e70*/  LOP3.LUT R48, R48, UR4, RZ, 0x30, !PT ;  /* 0x0000000430307c12 */ /* 0x000fc4000f8e30ff */
[----:B------:R-:W-:Y:S01]  /*0e80*/  SHF.R.U32.HI R8, RZ, UR5, R23 ;  /* 0x00000005ff087c19 */ /* 0x000fe20008011617 */
[----:B------:R1:W-:Y:S01]  /*0e90*/  ATOMS.POPC.INC.32 RZ, [R6+URZ] ;  /* 0x0000000006ff7f8c */ /* 0x0003e2000d8000ff */
[----:B------:R-:W-:Y:S02]  /*0ea0*/  SHF.R.U32.HI R11, RZ, UR5, R25 ;  /* 0x00000005ff0b7c19 */ /* 0x000fe40008011619 */
[----:B------:R-:W-:Y:S01]  /*0eb0*/  LOP3.LUT R10, R9, UR4, RZ, 0x30, !PT ;  /* 0x00000004090a7c12 */ /* 0x000fe2000f8e30ff */
[--C-:B0-----:R-:W-:Y:S01]  /*0ec0*/  IMAD R0, R56, 0x4, R5.reuse ;  /* 0x0000000438007824 */ /* 0x101fe200078e0205 */
[----:B------:R-:W-:Y:S02]  /*0ed0*/  LOP3.LUT R8, R8, UR4, RZ, 0x30, !PT ;  /* 0x0000000408087c12 */ /* 0x000fe4000f8e30ff */
[----:B------:R-:W-:Y:S01]  /*0ee0*/  LOP3.LUT R12, R11, UR4, RZ, 0x30, !PT ;  /* 0x000000040b0c7c12 */ /* 0x000fe2000f8e30ff */
[--C-:B-1----:R-:W-:Y:S01]  /*0ef0*/  IMAD R6, R48, 0x4, R5.reuse ;  /* 0x0000000430067824 */ /* 0x102fe200078e0205 */
[----:B------:R0:W-:Y:S01]  /*0f00*/  ATOMS.POPC.INC.32 RZ, [R0+URZ] ;  /* 0x0000000000ff7f8c */ /* 0x0001e2000d8000ff */
[--C-:B------:R-:W-:Y:S01]  /*0f10*/  IMAD R9, R10, 0x4, R5.reuse ;  /* 0x000000040a097824 */ /* 0x100fe200078e0205 */
[----:B------:R-:W-:Y:S01]  /*0f20*/  LOP3.LUT R10, R35, 0x80000000, RZ, 0x3c, !PT ;  /* 0x80000000230a7812 */ /* 0x000fe200078e3cff */
[--C-:B------:R-:W-:Y:S01]  /*0f30*/  IMAD R8, R8, 0x4, R5.reuse ;  /* 0x0000000408087824 */ /* 0x100fe200078e0205 */
[----:B------:R1:W-:Y:S01]  /*0f40*/  ATOMS.POPC.INC.32 RZ, [R6+URZ] ;  /* 0x0000000006ff7f8c */ /* 0x0003e2000d8000ff */
[----:B------:R-:W-:Y:S01]  /*0f50*/  IMAD R11, R12, 0x4, R5 ;  /* 0x000000040c0b7824 */ /* 0x000fe200078e0205 */
[----:B------:R-:W-:-:S02]  /*0f60*/  LOP3.LUT R12, R37, 0x80000000, RZ, 0x3c, !PT ;  /* 0x80000000250c7812 */ /* 0x000fc400078e3cff */
[----:B------:R-:W-:Y:S01]  /*0f70*/  LOP3.LUT R16, R39, 0x80000000, RZ, 0x3c, !PT ;  /* 0x8000000027107812 */ /* 0x000fe200078e3cff */
[----:B------:R-:W-:Y:S01]  /*0f80*/  ATOMS.POPC.INC.32 RZ, [R8+URZ] ;  /* 0x0000000008ff7f8c */ /* 0x000fe2000d8000ff */
[----:B0-----:R-:W-:Y:S02]  /*0f90*/  SHF.R.U32.HI R0, RZ, UR5, R10 ;  /* 0x00000005ff007c19 */ /* 0x001fe4000801160a */
[----:B-1----:R-:W-:Y:S01]  /*0fa0*/  SHF.R.U32.HI R6, RZ, UR5, R17 ;  /* 0x00000005ff067c19 */ /* 0x002fe20008011611 */
[----:B------:R0:W-:Y:S01]  /*0fb0*/  ATOMS.POPC.INC.32 RZ, [R9+URZ] ;  /* 0x0000000009ff7f8c */ /* 0x0001e2000d8000ff */
[----:B------:R-:W-:Y:S02]  /*0fc0*/  SHF.R.U32.HI R14, RZ, UR5, R19 ;  /* 0x00000005ff0e7c19 */ /* 0x000fe40008011613 */
[----:B------:R-:W-:Y:S01]  /*0fd0*/  LOP3.LUT R6, R6, UR4, RZ, 0x30, !PT ;  /* 0x0000000406067c12 */ /* 0x000fe2000f8e30ff */
[----:B------:R1:W-:Y:S01]  /*0fe0*/  ATOMS.POPC.INC.32 RZ, [R11+URZ] ;  /* 0x000000000bff7f8c */ /* 0x0003e2000d8000ff */
[----:B------:R-:W-:-:S02]  /*0ff0*/  SHF.R.U32.HI R13, RZ, UR5, R12 ;  /* 0x00000005ff0d7c19 */ /* 0x000fc4000801160c */
[----:B------:R-:W-:Y:S02]  /*1000*/  LOP3.LUT R0, R0, UR4, RZ, 0x30, !PT ;  /* 0x0000000400007c12 */ /* 0x000fe4000f8e30ff */
[----:B0-----:R-:W-:Y:S02]  /*1010*/  SHF.R.U32.HI R9, RZ, UR5, R16 ;  /* 0x00000005ff097c19 */ /* 0x001fe40008011610 */
[----:B------:R-:W-:Y:S01]  /*1020*/  LOP3.LUT R50, R14, UR4, RZ, 0x30, !PT ;  /* 0x000000040e327c12 */ /* 0x000fe2000f8e30ff */
[--C-:B------:R-:W-:Y:S01]  /*1030*/  IMAD R14, R6, 0x4, R5.reuse ;  /* 0x00000004060e7824 */ /* 0x100fe200078e0205 */
[----:B------:R-:W-:Y:S01]  /*1040*/  LOP3.LUT R8, R13, UR4, RZ, 0x30, !PT ;  /* 0x000000040d087c12 */ /* 0x000fe2000f8e30ff */
[--C-:B------:R-:W-:Y:S01]  /*1050*/  IMAD R0, R0, 0x4, R5.reuse ;  /* 0x0000000400007824 */ /* 0x100fe200078e0205 */
[----:B------:R-:W-:Y:S01]  /*1060*/  LOP3.LUT R6, R9, UR4, RZ, 0x30, !PT ;  /* 0x0000000409067c12 */ /* 0x000fe2000f8e30ff */
[--C-:B------:R-:W-:Y:S01]  /*1070*/  IMAD R50, R50, 0x4, R5.reuse ;  /* 0x0000000432327824 */ /* 0x100fe200078e0205 */
[----:B------:R-:W-:Y:S01]  /*1080*/  LOP3.LUT R9, R40, 0x80000000, RZ, 0x3c, !PT ;  /* 0x8000000028097812 */ /* 0x000fe200078e3cff */
[--C-:B------:R-:W-:Y:S01]  /*1090*/  IMAD R26, R8, 0x4, R5.reuse ;  /* 0x00000004081a7824 */ /* 0x100fe200078e0205 */
[----:B------:R0:W-:Y:S01]  /*10a0*/  ATOMS.POPC.INC.32 RZ, [R0+URZ] ;  /* 0x0000000000ff7f8c */ /* 0x0001e2000d8000ff */
[----:B------:R-:W-:Y:S01]  /*10b0*/  IMAD R51, R6, 0x4, R5 ;  /* 0x0000000406337824 */ /* 0x000fe200078e0205 */
[----:B------:R-:W-:-:S02]  /*10c0*/  LOP3.LUT R6, R43, 0x80000000, RZ, 0x3c, !PT ;  /* 0x800000002b067812 */ /* 0x000fc400078e3cff */
[----:B-1----:R-:W-:Y:S01]  /*10d0*/  LOP3.LUT R11, R44, 0x80000000, RZ, 0x3c, !PT ;  /* 0x800000002c0b7812 */ /* 0x002fe200078e3cff */
[----:B------:R1:W-:Y:S01]  /*10e0*/  ATOMS.POPC.INC.32 RZ, [R14+URZ] ;  /* 0x000000000eff7f8c */ /* 0x0003e2000d8000ff */
[----:B------:R-:W-:Y:S02]  /*10f0*/  LOP3.LUT R8, R45, 0x80000000, RZ, 0x3c, !PT ;  /* 0x800000002d087812 */ /* 0x000fe400078e3cff */
[----:B------:R-:W-:Y:S01]  /*1100*/  LOP3.LUT R13, R46, 0x80000000, RZ, 0x3c, !PT ;  /* 0x800000002e0d7812 */ /* 0x000fe200078e3cff */
[----:B------:R2:W-:Y:S01]  /*1110*/  ATOMS.POPC.INC.32 RZ, [R26+URZ] ;  /* 0x000000001aff7f8c */ /* 0x0005e2000d8000ff */
[----:B0-----:R-:W-:Y:S02]  /*1120*/  SHF.R.U32.HI R0, RZ, UR5, R9 ;  /* 0x00000005ff007c19 */ /* 0x001fe40008011609 */
[----:B------:R-:W-:Y:S01]  /*1130*/  SHF.R.U32.HI R53, RZ, UR5, R11 ;  /* 0x00000005ff357c19 */ /* 0x000fe2000801160b */
[----:B-1----:R-:W0:Y:S01]  /*1140*/  LDC.64 R14, c[0x0][0x380] ;  /* 0x0000e000ff0e7b82 */ /* 0x002e220000000a00 */
[----:B------:R-:W-:Y:S01]  /*1150*/  SHF.R.U32.HI R55, RZ, UR5, R8 ;  /* 0x00000005ff377c19 */ /* 0x000fe20008011608 */
[----:B------:R1:W-:Y:S01]  /*1160*/  ATOMS.POPC.INC.32 RZ, [R50+URZ] ;  /* 0x0000000032ff7f8c */ /* 0x0003e2000d8000ff */
[----:B------:R-:W-:-:S02]  /*1170*/  SHF.R.U32.HI R57, RZ, UR5, R13 ;  /* 0x00000005ff397c19 */ /* 0x000fc4000801160d */
[----:B--2---:R-:W-:Y:S01]  /*1180*/  SHF.R.U32.HI R26, RZ, UR5, R6 ;  /* 0x00000005ff1a7c19 */ /* 0x004fe20008011606 */
[----:B------:R2:W-:Y:S01]  /*1190*/  ATOMS.POPC.INC.32 RZ, [R51+URZ] ;  /* 0x0000000033ff7f8c */ /* 0x0005e2000d8000ff */
[----:B------:R-:W-:Y:S02]  /*11a0*/  LOP3.LUT R0, R0, UR4, RZ, 0x30, !PT ;  /* 0x0000000400007c12 */ /* 0x000fe4000f8e30ff */
[----:B------:R-:W-:Y:S02]  /*11b0*/  LOP3.LUT R54, R26, UR4, RZ, 0x30, !PT ;  /* 0x000000041a367c12 */ /* 0x000fe4000f8e30ff */
[----:B------:R-:W-:Y:S01]  /*11c0*/  LOP3.LUT R58, R53, UR4, RZ, 0x30, !PT ;  /* 0x00000004353a7c12 */ /* 0x000fe2000f8e30ff */
[--C-:B------:R-:W-:Y:S01]  /*11d0*/  IMAD R53, R0, 0x4, R5.reuse ;  /* 0x0000000400357824 */ /* 0x100fe200078e0205 */
[----:B------:R-:W-:Y:S01]  /*11e0*/  ISETP.GT.U32.AND P2, PT, R3, 0xff, PT ;  /* 0x000000ff0300780c */ /* 0x000fe20003f44070 */
[--C-:B------:R-:W-:Y:S01]  /*11f0*/  IMAD R54, R54, 0x4, R5.reuse ;  /* 0x0000000436367824 */ /* 0x100fe200078e0205 */
[----:B------:R-:W-:Y:S01]  /*1200*/  LOP3.LUT R60, R55, UR4, RZ, 0x30, !PT ;  /* 0x00000004373c7c12 */ /* 0x000fe2000f8e30ff */
[--C-:B------:R-:W-:Y:S01]  /*1210*/  IMAD R58, R58, 0x4, R5.reuse ;  /* 0x000000043a3a7824 */ /* 0x100fe200078e0205 */
[----:B------:R-:W-:Y:S01]  /*1220*/  LOP3.LUT R26, R57, UR4, RZ, 0x30, !PT ;  /* 0x00000004391a7c12 */ /* 0x000fe2000f8e30ff */
[----:B------:R3:W-:Y:S01]  /*1230*/  ATOMS.POPC.INC.32 RZ, [R53+URZ] ;  /* 0x0000000035ff7f8c */ /* 0x0007e2000d8000ff */
[----:B-1----:R-:W-:Y:S01]  /*1240*/  P2R R50, PR, RZ, 0x4 ;  /* 0x00000004ff327803 */ /* 0x002fe20000000000 */
[----:B------:R-:W-:-:S02]  /*1250*/  IMAD R60, R60, 0x4, R5 ;  /* 0x000000043c3c7824 */ /* 0x000fc400078e0205 */
[----:B------:R-:W-:Y:S01]  /*1260*/  IMAD R5, R26, 0x4, R5 ;  /* 0x000000041a057824 */ /* 0x000fe200078e0205 */
[----:B------:R3:W-:Y:S01]  /*1270*/  ATOMS.POPC.INC.32 RZ, [R54+URZ] ;  /* 0x0000000036ff7f8c */ /* 0x0007e2000d8000ff */
[----:B--2---:R-:W-:Y:S02]  /*1280*/  IMAD R51, R3, 0x4, R7 ;  /* 0x0000000403337824 */ /* 0x004fe400078e0207 */
[----:B------:R-:W-:Y:S01]  /*1290*/  IMAD.MOV.U32 R0, RZ, RZ, RZ ;  /* 0x000000ffff007224 */ /* 0x000fe200078e00ff */
[----:B------:R3:W-:Y:S04]  /*12a0*/  ATOMS.POPC.INC.32 RZ, [R58+URZ] ;  /* 0x000000003aff7f8c */ /* 0x0007e8000d8000ff */
[----:B------:R3:W-:Y:S04]  /*12b0*/  ATOMS.POPC.INC.32 RZ, [R60+URZ] ;  /* 0x000000003cff7f8c */ /* 0x0007e8000d8000ff */
[----:B------:R3:W-:Y:S01]  /*12c0*/  ATOMS.POPC.INC.32 RZ, [R5+URZ] ;  /* 0x0000000005ff7f8c */ /* 0x0007e2000d8000ff */
[----:B------:R-:W-:Y:S06]  /*12d0*/  BAR.SYNC.DEFER_BLOCKING 0x0 ;  /* 0x0000000000007b1d */ /* 0x000fec0000010000 */
[----:B------:R-:W-:Y:S05]  /*12e0*/  @P2 BRA `(.L_x_13) ;  /* 0x00000000008c2947 */ /* 0x000fea0003800000 */
[----:B------:R-:W1:Y:S04]  /*12f0*/  LDS R0, [R51] ;  /* 0x0000000033007984 */ /* 0x000e680000000800 */
[----:B---3--:R-:W2:Y:S04]  /*1300*/  LDS R5, [R51+0x400] ;  /* 0x0004000033057984 */ /* 0x008ea80000000800 */
[----:B------:R-:W3:Y:S04]  /*1310*/  LDS R53, [R51+0x800] ;  /* 0x0008000033357984 */ /* 0x000ee80000000800 */
[----:B------:R-:W4:Y:S04]  /*1320*/  LDS R55, [R51+0xc00] ;  /* 0x000c000033377984 */ /* 0x000f280000000800 */
[----:B------:R-:W5:Y:S04]  /*1330*/  LDS R57, [R51+0x1000] ;  /* 0x0010000033397984 */ /* 0x000f680000000800 */
[----:B------:R-:W0:Y:S04]  /*1340*/  LDS R59, [R51+0x1400] ;  /* 0x00140000333b7984 */ /* 0x000e280000000800 */
[----:B------:R-:W-:Y:S04]  /*1350*/  LDS R61, [R51+0x2000] ;  /* 0x00200000333d7984 */ /* 0x000fe80000000800 */
[----:B------:R-:W-:Y:S04]  /*1360*/  LDS R63, [R51+0x2400] ;  /* 0x00240000333f7984 */ /* 0x000fe80000000800 */
[----:B------:R-:W-:Y:S04]  /*1370*/  LDS R65, [R51+0x2800] ;  /* 0x0028000033417984 */ /* 0x000fe80000000800 */
[----:B------:R-:W-:Y:S04]  /*1380*/  STS [R51], RZ ;  /* 0x000000ff33007388 */ /* 0x000fe80000000800 */
[----:B-1----:R-:W-:Y:S01]  /*1390*/  STS [R51+0x400], R0 ;  /* 0x0004000033007388 */ /* 0x002fe20000000800 */
[----:B--2---:R-:W-:-:S03]  /*13a0*/  IMAD.IADD R54, R0, 0x1, R5 ;  /* 0x0000000100367824 */ /* 0x004fc600078e0205 */
[----:B------:R-:W1:Y:S01]  /*13b0*/  LDS R5, [R51+0x1800] ;  /* 0x0018000033057984 */ /* 0x000e620000000800 */
[----:B---3--:R-:W-:-:S03]  /*13c0*/  IMAD.IADD R58, R54, 0x1, R53 ;  /* 0x00000001363a7824 */ /* 0x008fc600078e0235 */
[----:B------:R-:W2:Y:S01]  /*13d0*/  LDS R53, [R51+0x1c00] ;  /* 0x001c000033357984 */ /* 0x000ea20000000800 */
[----:B----4-:R-:W-:-:S03]  /*13e0*/  IMAD.IADD R60, R58, 0x1, R55 ;  /* 0x000000013a3c7824 */ /* 0x010fc600078e0237 */
[----:B------:R1:W-:Y:S01]  /*13f0*/  STS [R51+0x800], R54 ;  /* 0x0008003633007388 */ /* 0x0003e20000000800 */
[----:B-----5:R-:W-:-:S03]  /*1400*/  IMAD.IADD R62, R60, 0x1, R57 ;  /* 0x000000013c3e7824 */ /* 0x020fc600078e0239 */
[----:B------:R-:W3:Y:S01]  /*1410*/  LDS R55, [R51+0x2c00] ;  /* 0x002c000033377984 */ /* 0x000ee20000000800 */
[----:B0-----:R-:W-:-:S03]  /*1420*/  IMAD.IADD R64, R62, 0x1, R59 ;  /* 0x000000013e407824 */ /* 0x001fc600078e023b */
[----:B------:R0:W-:Y:S04]  /*1430*/  STS [R51+0xc00], R58 ;  /* 0x000c003a33007388 */ /* 0x0001e80000000800 */
[----:B------:R4:W-:Y:S04]  /*1440*/  STS [R51+0x1000], R60 ;  /* 0x0010003c33007388 */ /* 0x0009e80000000800 */
[----:B------:R4:W-:Y:S04]  /*1450*/  STS [R51+0x1400], R62 ;  /* 0x0014003e33007388 */ /* 0x0009e80000000800 */
[----:B------:R4:W-:Y:S01]  /*1460*/  STS [R51+0x1800], R64 ;  /* 0x0018004033007388 */ /* 0x0009e20000000800 */
[----:B-1----:R-:W-:-:S04]  /*1470*/  IMAD.IADD R54, R64, 0x1, R5 ;  /* 0x0000000140367824 */ /* 0x002fc800078e0205 */
[----:B--2---:R-:W-:Y:S01]  /*1480*/  IMAD.IADD R66, R54, 0x1, R53 ;  /* 0x0000000136427824 */ /* 0x004fe200078e0235 */
[----:B------:R4:W-:Y:S03]  /*1490*/  STS [R51+0x1c00], R54 ;  /* 0x001c003633007388 */ /* 0x0009e60000000800 */
[----:B------:R-:W-:Y:S01]  /*14a0*/  IMAD.IADD R68, R66, 0x1, R61 ;  /* 0x0000000142447824 */ /* 0x000fe200078e023d */
[----:B------:R4:W-:Y:S03]  /*14b0*/  STS [R51+0x2000], R66 ;  /* 0x0020004233007388 */ /* 0x0009e60000000800 */
[----:B------:R-:W-:Y:S01]  /*14c0*/  IMAD.IADD R70, R68, 0x1, R63 ;  /* 0x0000000144467824 */ /* 0x000fe200078e023f */
[----:B------:R4:W-:Y:S03]  /*14d0*/  STS [R51+0x2400], R68 ;  /* 0x0024004433007388 */ /* 0x0009e60000000800 */
[----:B0-----:R-:W-:Y:S01]  /*14e0*/  IMAD.IADD R58, R70, 0x1, R65 ;  /* 0x00000001463a7824 */ /* 0x001fe200078e0241 */
[----:B------:R4:W-:Y:S03]  /*14f0*/  STS [R51+0x2800], R70 ;  /* 0x0028004633007388 */ /* 0x0009e60000000800 */
[----:B---3--:R-:W-:Y:S01]  /*1500*/  IMAD.IADD R0, R58, 0x1, R55 ;  /* 0x000000013a007824 */ /* 0x008fe200078e0237 */
[----:B------:R4:W-:Y:S06]  /*1510*/  STS [R51+0x2c00], R58 ;  /* 0x002c003a33007388 */ /* 0x0009ec0000000800 */
.L_x_13:
[----:B------:R-:W-:Y:S05]  /*1520*/  BSYNC.RECONVERGENT B0 ;  /* 0x0000000000007941 */ /* 0x000fea0003800200 */
.L_x_12:
[----:B------:R-:W-:Y:S01]  /*1530*/  ISETP.NE.AND P0, PT, R0, 0x1980, PT ;  /* 0x000019800000780c */ /* 0x000fe20003f05270 */
[----:B---3--:R-:W-:Y:S01]  /*1540*/  IMAD R5, R42, 0x100, R3 ;  /* 0x000001002a057824 */ /* 0x008fe200078e0203 */
[----:B------:R-:W-:Y:S01]  /*1550*/  @!P2 LOP3.LUT R53, R0, 0x40000000, RZ, 0xfc, !PT ;  /* 0x400000000035a812 */ /* 0x000fe200078efcff */
[----:B------:R-:W-:Y:S01]  /*1560*/  IMAD R41, R41, 0x11, RZ ;  /* 0x0000001129297824 */ /* 0x000fe200078e02ff */
[----:B------:R-:W-:Y:S01]  /*1570*/  ISETP.LT.U32.AND P0, PT, R3, 0x100, !P0 ;  /* 0x000001000300780c */ /* 0x000fe20004701070 */
[----:B0-----:R-:W-:-:S03]  /*1580*/  IMAD.WIDE R14, R5, 0x4, R14 ;  /* 0x00000004050e7825 */ /* 0x001fc600078e020e */
[----:B------:R-:W-:Y:S01]  /*1590*/  LOP3.LUT R57, R41, R4, RZ, 0xfc, !PT ;  /* 0x0000000429397212 */ /* 0x000fe200078efcff */
[----:B----4-:R-:W-:Y:S01]  /*15a0*/  IMAD R54, R42, 0x1980, RZ ;  /* 0x000019802a367824 */ /* 0x010fe200078e02ff */
[----:B------:R0:W-:Y:S07]  /*15b0*/  @!P2 STG.E.STRONG.SYS desc[UR6][R14.64], R53 ;  /* 0x000000350e00a986 */ /* 0x0001ee000c115906 */
[----:B------:R-:W-:Y:S06]  /*15c0*/  BAR.RED.OR.DEFER_BLOCKING 0x0, P0 ;  /* 0x0000000000007b1d */ /* 0x000fec0000014800 */
[----:B------:R-:W1:Y:S01]  /*15d0*/  B2R.RESULT RZ, P0 ;  /* 0x0000000000ff731c */ /* 0x000e620000004000 */
[----:B------:R-:W-:-:S04]  /*15e0*/  IADD3 R4, P1, PT, R54, R57, RZ ;  /* 0x0000003936047210 */ /* 0x000fc80007f3e0ff */
[----:B------:R-:W-:Y:S01]  /*15f0*/  LEA.HI.X.SX32 R55, R54, RZ, 0x1, P1 ;  /* 0x000000ff36377211 */ /* 0x000fe200008f0eff */
[----:B------:R-:W-:-:S03]  /*1600*/  IMAD.SHL.U32 R5, R4, 0x4, RZ ;  /* 0x0000000404057824 */ /* 0x000fc600078e00ff */
[----:B------:R-:W-:Y:S01]  /*1610*/  SHF.L.U64.HI R4, R4, 0x2, R55 ;  /* 0x0000000204047819 */ /* 0x000fe20000010237 */
[----:B01----:R-:W-:Y:S06]  /*1620*/  @!P0 BRA `(.L_x_14) ;  /* 0x0000001000b48947 */ /* 0x003fec0003800000 */
[----:B------:R-:W0:Y:S01]  /*1630*/  LDCU.64 UR8, c[0x0][0x3b8] ;  /* 0x00007700ff0877ac */ /* 0x000e220008000a00 */
[----:B------:R-:W-:Y:S01]  /*1640*/  BSSY B1, `(.L_x_15) ;  /* 0x0000032000017945 */ /* 0x000fe20003800000 */
[----:B------:R-:W-:Y:S01]  /*1650*/  IMAD R13, R3, 0x8, R7 ;  /* 0x00000008030d7824 */ /* 0x000fe200078e0207 */
[----:B0-----:R-:W-:-:S04]  /*1660*/  IADD3 R8, P0, PT, R5, UR8, RZ ;  /* 0x0000000805087c10 */ /* 0x001fc8000ff1e0ff */
[----:B------:R-:W-:Y:S01]  /*1670*/  IADD3.X R9, PT, PT, R4, UR9, RZ, P0, !PT ;  /* 0x0000000904097c10 */ /* 0x000fe200087fe4ff */
[----:B------:R-:W-:Y:S08]  /*1680*/  @P2 BRA `(.L_x_16) ;  /* 0x0000000000b42947 */ /* 0x000ff00003800000 */
[----:B------:R-:W0:Y:S02]  /*1690*/  LDCU.64 UR8, c[0x0][0x398] ;  /* 0x00007300ff0877ac */ /* 0x000e240008000a00 */
[----:B0-----:R-:W-:-:S04]  /*16a0*/  LEA R10, P0, R3, UR8, 0x3 ;  /* 0x00000008030a7c11 */ /* 0x001fc8000f8018ff */
[----:B------:R-:W-:-:S05]  /*16b0*/  LEA.HI.X R11, R3, UR9, RZ, 0x3, P0 ;  /* 0x00000009030b7c11 */ /* 0x000fca00080f1cff */
[----:B------:R-:W2:Y:S01]  /*16c0*/  LDG.E.64 R4, desc[UR6][R10.64] ;  /* 0x000000060a047981 */ /* 0x000ea2000c1e1b00 */
[----:B------:R-:W-:-:S04]  /*16d0*/  ISETP.GT.U32.AND P0, PT, R3, R49, PT ;  /* 0x000000310300720c */ /* 0x000fc80003f04070 */
[----:B------:R-:W-:-:S04]  /*16e0*/  SEL R17, RZ, 0x1980, !P0 ;  /* 0x00001980ff117807 */ /* 0x000fc80004000000 */
[----:B--2---:R-:W-:Y:S01]  /*16f0*/  IADD3 R4, P0, PT, R4, -R17, RZ ;  /* 0x8000001104047210 */ /* 0x004fe20007f1e0ff */
[----:B------:R-:W-:-:S03]  /*1700*/  IMAD.MOV.U32 R17, RZ, RZ, R0 ;  /* 0x000000ffff117224 */ /* 0x000fc600078e0000 */
[----:B------:R-:W-:Y:S02]  /*1710*/  IADD3.X R5, PT, PT, R5, -0x1, RZ, P0, !PT ;  /* 0xffffffff05057810 */ /* 0x000fe400007fe4ff */
[----:B------:R-:W-:-:S03]  /*1720*/  ISETP.GE.AND P0, PT, R42, 0x1, PT ;  /* 0x000000012a00780c */ /* 0x000fc60003f06270 */
[----:B------:R0:W-:Y:S10]  /*1730*/  STS.64 [R13+0x6600], R4 ;  /* 0x006600040d007388 */ /* 0x0001f40000000a00 */
[----:B------:R-:W-:Y:S05]  /*1740*/  @!P0 BRA `(.L_x_17) ;  /* 0x00000000006c8947 */ /* 0x000fea0003800000 */
[----:B------:R-:W-:Y:S01]  /*1750*/  BSSY B0, `(.L_x_18) ;  /* 0x0000019000007945 */ /* 0x000fe20003800000 */
[----:B------:R-:W-:Y:S02]  /*1760*/  IMAD.MOV.U32 R6, RZ, RZ, -0x1 ;  /* 0xffffffffff067424 */ /* 0x000fe400078e00ff */
[----:B------:R-:W-:Y:S02]  /*1770*/  IMAD.MOV.U32 R10, RZ, RZ, R42 ;  /* 0x000000ffff0a7224 */ /* 0x000fe400078e002a */
[----:B------:R-:W-:-:S07]  /*1780*/  IMAD.MOV.U32 R17, RZ, RZ, R0 ;  /* 0x000000ffff117224 */ /* 0x000fce00078e0000 */
.L_x_22:
[----:B0-----:R-:W0:Y:S01]  /*1790*/  LDC.64 R4, c[0x0][0x380] ;  /* 0x0000e000ff047b82 */ /* 0x001e220000000a00 */
[----:B------:R-:W-:Y:S01]  /*17a0*/  VIADD R19, R10, 0xffffffff ;  /* 0xffffffff0a137836 */ /* 0x000fe20000000000 */
[----:B------:R-:W-:Y:S03]  /*17b0*/  BSSY B2, `(.L_x_19) ;  /* 0x0000008000027945 */ /* 0x000fe60003800000 */
[----:B------:R-:W-:-:S04]  /*17c0*/  IMAD R11, R19, 0x100, R3 ;  /* 0x00000100130b7824 */ /* 0x000fc800078e0203 */
[----:B0-----:R-:W-:-:S07]  /*17d0*/  IMAD.WIDE R4, R11, 0x4, R4 ;  /* 0x000000040b047825 */ /* 0x001fce00078e0204 */
.L_x_20:
[----:B------:R-:W-:Y:S05]  /*17e0*/  YIELD ;  /* 0x0000000000007946 */ /* 0x000fea0003800000 */
[----:B------:R0:W-:Y:S06]  /*17f0*/  MEMBAR.SC.CTA ;  /* 0x0000000000007992 */ /* 0x0001ec0000000000 */
[----:B0-----:R-:W2:Y:S02]  /*1800*/  LDG.E.STRONG.SYS R11, desc[UR6][R4.64] ;  /* 0x00000006040b7981 */ /* 0x001ea4000c1f5900 */
[----:B--2---:R-:W-:-:S13]  /*1810*/  ISETP.NE.AND P0, PT, R11, RZ, PT ;  /* 0x000000ff0b00720c */ /* 0x004fda0003f05270 */
[----:B------:R-:W-:Y:S05]  /*1820*/  @!P0 BRA `(.L_x_20) ;  /* 0xfffffffc00ec8947 */ /* 0x000fea000383ffff */
[----:B------:R-:W-:Y:S05]  /*1830*/  BSYNC B2 ;  /* 0x0000000000027941 */ /* 0x000fea0003800000 */
.L_x_19:
[----:B------:R-:W-:Y:S01]  /*1840*/  BSSY.RECONVERGENT B2, `(.L_x_21) ;  /* 0x0000006000027945 */ /* 0x000fe20003800200 */
[C---:B------:R-:W-:Y:S02]  /*1850*/  ISETP.GT.AND P0, PT, R11.reuse, -0x1, PT ;  /* 0xffffffff0b00780c */ /* 0x040fe40003f04270 */
[----:B------:R-:W-:Y:S01]  /*1860*/  LOP3.LUT R4, R11, 0x3fffffff, RZ, 0xc0, !PT ;  /* 0x3fffffff0b047812 */ /* 0x000fe200078ec0ff */
[----:B------:R-:W-:Y:S05]  /*1870*/  WARPSYNC.EXCLUSIVE R6 ;  /* 0x0000000006007348 */ /* 0x000fea0003a00000 */
[----:B------:R-:W-:-:S05]  /*1880*/  IMAD.IADD R17, R4, 0x1, R17 ;  /* 0x0000000104117824 */ /* 0x000fca00078e0211 */
[----:B------:R-:W-:-:S07]  /*1890*/  VOTE.ANY R6, PT, P0 ;  /* 0x0000000000067806 */ /* 0x000fce00000e0100 */
[----:B------:R-:W-:Y:S05]  /*18a0*/  BSYNC.RECONVERGENT B2 ;  /* 0x0000000000027941 */ /* 0x000fea0003800200 */
.L_x_21:
[----:B------:R-:W-:Y:S01]  /*18b0*/  ISETP.GT.U32.AND P1, PT, R10, 0x1, PT ;  /* 0x000000010a00780c */ /* 0x000fe20003f24070 */
[----:B------:R-:W-:-:S12]  /*18c0*/  IMAD.MOV.U32 R10, RZ, RZ, R19 ;  /* 0x000000ffff0a7224 */ /* 0x000fd800078e0013 */
[----:B------:R-:W-:Y:S05]  /*18d0*/  @P0 BRA P1, `(.L_x_22) ;  /* 0xfffffffc00ac0947 */ /* 0x000fea000083ffff */
[----:B------:R-:W-:Y:S05]  /*18e0*/  BSYNC B0 ;  /* 0x0000000000007941 */ /* 0x000fea0003800000 */
.L_x_18:
[----:B------:R1:W2:Y:S02]  /*18f0*/  LDS.64 R4, [R13+0x6600] ;  /* 0x006600000d047984 */ /* 0x0002a40000000a00 */
.L_x_17:
[C---:B------:R-:W-:Y:S01]  /*1900*/  IMAD.IADD R19, R17.reuse, 0x1, -R0 ;  /* 0x0000000111137824 */ /* 0x040fe200078e0a00 */
[----:B------:R-:W-:-:S04]  /*1910*/  LOP3.LUT R11, R17, 0x80000000, RZ, 0xfc, !PT ;  /* 0x80000000110b7812 */ /* 0x000fc800078efcff */
[C---:B0-2---:R-:W-:Y:S01]  /*1920*/  IADD3 R4, P0, PT, R19.reuse, R4, RZ ;  /* 0x0000000413047210 */ /* 0x045fe20007f1e0ff */
[----:B------:R0:W-:Y:S03]  /*1930*/  STG.E.STRONG.SYS desc[UR6][R14.64], R11 ;  /* 0x0000000b0e007986 */ /* 0x0001e6000c115906 */
[----:B------:R-:W-:-:S05]  /*1940*/  LEA.HI.X.SX32 R5, R19, R5, 0x1, P0 ;  /* 0x0000000513057211 */ /* 0x000fca00000f0eff */
[----:B------:R0:W-:Y:S04]  /*1950*/  STS.64 [R13+0x6600], R4 ;  /* 0x006600040d007388 */ /* 0x0001e80000000a00 */
.L_x_16:
[----:B------:R-:W-:Y:S05]  /*1960*/  BSYNC B1 ;  /* 0x0000000000017941 */ /* 0x000fea0003800000 */
.L_x_15:
[----:B0-----:R-:W0:Y:S01]  /*1970*/  LDC R5, c[0x0][0x3c0] ;  /* 0x0000f000ff057b82 */ /* 0x001e220000000800 */
[----:B------:R-:W-:-:S07]  /*1980*/  IMAD R4, R49, 0x8, R7 ;  /* 0x0000000831047824 */ /* 0x000fce00078e0207 */
[----:B------:R-:W2:Y:S01]  /*1990*/  LDC.64 R16, c[0x0][0x390] ;  /* 0x0000e400ff107b82 */ /* 0x000ea20000000a00 */
[----:B0-----:R-:W-:Y:S02]  /*19a0*/  ISETP.GE.AND P0, PT, R47, R5, PT ;  /* 0x000000052f00720c */ /* 0x001fe40003f06270 */
[----:B--2---:R-:W-:-:S04]  /*19b0*/  ISETP.EQ.U32.AND P1, PT, R16, RZ, PT ;  /* 0x000000ff1000720c */ /* 0x004fc80003f22070 */
[----:B------:R-:W-:-:S04]  /*19c0*/  ISETP.EQ.OR.EX P0, PT, R17, RZ, !P0, P1 ;  /* 0x000000ff1100720c */ /* 0x000fc80004702710 */
[----:B------:R-:W-:-:S13]  /*19d0*/  ISETP.GT.U32.OR P0, PT, R3, 0xff, P0 ;  /* 0x000000ff0300780c */ /* 0x000fda0000704470 */
[----:B------:R-:W-:Y:S05]  /*19e0*/  @P0 BRA `(.L_x_23) ;  /* 0x0000000000240947 */ /* 0x000fea0003800000 */
[----:B------:R-:W0:Y:S01]  /*19f0*/  LDS.64 R10, [R13+0x6600] ;  /* 0x006600000d0a7984 */ /* 0x000e220000000a00 */
[C---:B------:R-:W-:Y:S02]  /*1a00*/  ISETP.GT.U32.AND P0, PT, R3.reuse, R49, PT ;  /* 0x000000310300720c */ /* 0x040fe40003f04070 */
[C---:B------:R-:W-:Y:S02]  /*1a10*/  LEA R6, P2, R3.reuse, R16, 0x3 ;  /* 0x0000001003067211 */ /* 0x040fe400078418ff */
[----:B------:R-:W-:Y:S02]  /*1a20*/  SEL R7, RZ, 0x1980, !P0 ;  /* 0x00001980ff077807 */ /* 0x000fe40004000000 */
[--C-:B------:R-:W-:Y:S02]  /*1a30*/  SHF.R.S32.HI R15, RZ, 0x1f, R0.reuse ;  /* 0x0000001fff0f7819 */ /* 0x100fe40000011400 */
[----:B0-----:R-:W-:Y:S02]  /*1a40*/  IADD3 R2, P0, P1, R10, R7, R0 ;  /* 0x000000070a027210 */ /* 0x001fe4000791e000 */
[----:B------:R-:W-:-:S02]  /*1a50*/  LEA.HI.X R7, R3, R17, RZ, 0x3, P2 ;  /* 0x0000001103077211 */ /* 0x000fc400010f1cff */
[----:B------:R-:W-:-:S05]  /*1a60*/  IADD3.X R3, PT, PT, R11, RZ, R15, P0, P1 ;  /* 0x000000ff0b037210 */ /* 0x000fca00007e240f */
[----:B------:R0:W-:Y:S04]  /*1a70*/  STG.E.64 desc[UR6][R6.64], R2 ;  /* 0x0000000206007986 */ /* 0x0001e8000c101b06 */
.L_x_23:
[----:B------:R-:W-:Y:S05]  /*1a80*/  WARPSYNC.ALL ;  /* 0x0000000000007948 */ /* 0x000fea0003800000 */
[----:B------:R-:W-:Y:S01]  /*1a90*/  BAR.SYNC.DEFER_BLOCKING 0x0 ;  /* 0x0000000000007b1d */ /* 0x000fe20000010000 */
[----:B------:R-:W-:-:S05]  /*1aa0*/  ISETP.GT.AND P0, PT, R47, R5, PT ;  /* 0x000000052f00720c */ /* 0x000fca0003f04270 */
[----:B0-----:R0:W2:Y:S08]  /*1ab0*/  LDS.64 R2, [R4+0x6600] ;  /* 0x0066000004027984 */ /* 0x0010b00000000a00 */
[----:B0-----:R-:W-:Y:S05]  /*1ac0*/  @P0 BRA `(.L_x_24) ;  /* 0x00000000005c0947 */ /* 0x001fea0003800000 */
[----:B------:R-:W0:Y:S01]  /*1ad0*/  LDCU.64 UR4, c[0x0][0x3a0] ;  /* 0x00007400ff0477ac */ /* 0x000e220008000a00 */
[----:B--2---:R-:W-:-:S05]  /*1ae0*/  IADD3 R0, P1, PT, R57, R2, RZ ;  /* 0x0000000239007210 */ /* 0x004fca0007f3e0ff */
[----:B------:R-:W-:Y:S01]  /*1af0*/  IMAD.X R7, RZ, RZ, R3, P1 ;  /* 0x000000ffff077224 */ /* 0x000fe200008e0603 */
[----:B0-----:R-:W-:-:S04]  /*1b00*/  LEA R2, P1, R0, UR4, 0x2 ;  /* 0x0000000400027c11 */ /* 0x001fc8000f8210ff */
[----:B------:R-:W-:-:S05]  /*1b10*/  LEA.HI.X R3, R0, UR5, R7, 0x2, P1 ;  /* 0x0000000500037c11 */ /* 0x000fca00088f1407 */
[----:B------:R2:W-:Y:S04]  /*1b20*/  STG.E desc[UR6][R2.64], R28 ;  /* 0x0000001c02007986 */ /* 0x0005e8000c101906 */
        /* <DEDUP_REMOVED lines=15> */
[----:B------:R2:W-:Y:S01]  /*1c20*/  STG.E desc[UR6][R2.64+0x800], R46 ;  /* 0x0008002e02007986 */ /* 0x0005e2000c101906 */
[----:B------:R-:W-:Y:S05]  /*1c30*/  BRA `(.L_x_25) ;  /* 0x0000000000e07947 */ /* 0x000fea0003800000 */
.L_x_24:
[----:B------:R-:W0:Y:S01]  /*1c40*/  LDCU.64 UR4, c[0x0][0x3a0] ;  /* 0x00007400ff0477ac */ /* 0x000e220008000a00 */
[----:B------:R-:W-:Y:S01]  /*1c50*/  IMAD R4, R42, -0x1980, R5 ;  /* 0xffffe6802a047824 */ /* 0x000fe200078e0205 */
[C---:B--2---:R-:W-:Y:S01]  /*1c60*/  IADD3 R0, P1, PT, R57.reuse, R2, RZ ;  /* 0x0000000239007210 */ /* 0x044fe20007f3e0ff */
[C---:B------:R-:W-:Y:S02]  /*1c70*/  VIADD R11, R57.reuse, 0x20 ;  /* 0x00000020390b7836 */ /* 0x040fe40000000000 */
[C---:B-1----:R-:W-:Y:S01]  /*1c80*/  VIADD R13, R57.reuse, 0x40 ;  /* 0x00000040390d7836 */ /* 0x042fe20000000000 */
[-C--:B------:R-:W-:Y:S01]  /*1c90*/  ISETP.GE.AND P5, PT, R57, R4.reuse, PT ;  /* 0x000000043900720c */ /* 0x080fe20003fa6270 */
[----:B------:R-:W-:Y:S01]  /*1ca0*/  IMAD.X R7, RZ, RZ, R3, P1 ;  /* 0x000000ffff077224 */ /* 0x000fe200008e0603 */
[-C--:B------:R-:W-:Y:S01]  /*1cb0*/  ISETP.GE.AND P4, PT, R11, R4.reuse, PT ;  /* 0x000000040b00720c */ /* 0x080fe20003f86270 */
[----:B------:R-:W-:Y:S01]  /*1cc0*/  VIADD R11, R57, 0x60 ;  /* 0x00000060390b7836 */ /* 0x000fe20000000000 */
[----:B------:R-:W-:Y:S01]  /*1cd0*/  ISETP.GE.AND P3, PT, R13, R4, PT ;  /* 0x000000040d00720c */ /* 0x000fe20003f66270 */
[----:B------:R-:W-:-:S02]  /*1ce0*/  VIADD R13, R57, 0x80 ;  /* 0x00000080390d7836 */ /* 0x000fc40000000000 */
[----:B------:R-:W-:Y:S01]  /*1cf0*/  VIADD R15, R57, 0xa0 ;  /* 0x000000a0390f7836 */ /* 0x000fe20000000000 */
[-C--:B------:R-:W-:Y:S01]  /*1d00*/  ISETP.GE.AND P2, PT, R11, R4.reuse, PT ;  /* 0x000000040b00720c */ /* 0x080fe20003f46270 */
[----:B------:R-:W-:Y:S01]  /*1d10*/  VIADD R11, R57, 0xc0 ;  /* 0x000000c0390b7836 */ /* 0x000fe20000000000 */
[C---:B0-----:R-:W-:Y:S02]  /*1d20*/  LEA R2, P1, R0.reuse, UR4, 0x2 ;  /* 0x0000000400027c11 */ /* 0x041fe4000f8210ff */
[-C--:B------:R-:W-:Y:S02]  /*1d30*/  ISETP.GE.AND P6, PT, R15, R4.reuse, PT ;  /* 0x000000040f00720c */ /* 0x080fe40003fc6270 */
[----:B------:R-:W-:Y:S02]  /*1d40*/  LEA.HI.X R3, R0, UR5, R7, 0x2, P1 ;  /* 0x0000000500037c11 */ /* 0x000fe400088f1407 */
[----:B------:R-:W-:Y:S01]  /*1d50*/  ISETP.GE.AND P1, PT, R13, R4, PT ;  /* 0x000000040d00720c */ /* 0x000fe20003f26270 */
[----:B------:R-:W-:-:S02]  /*1d60*/  VIADD R13, R57, 0xe0 ;  /* 0x000000e0390d7836 */ /* 0x000fc40000000000 */
[----:B------:R0:W-:Y:S01]  /*1d70*/  @!P5 STG.E desc[UR6][R2.64], R28 ;  /* 0x0000001c0200d986 */ /* 0x0001e2000c101906 */
[-C--:B------:R-:W-:Y:S01]  /*1d80*/  ISETP.GE.AND P5, PT, R11, R4.reuse, PT ;  /* 0x000000040b00720c */ /* 0x080fe20003fa6270 */
[----:B------:R-:W-:Y:S02]  /*1d90*/  VIADD R11, R57, 0x100 ;  /* 0x00000100390b7836 */ /* 0x000fe40000000000 */
[----:B------:R0:W-:Y:S01]  /*1da0*/  @!P4 STG.E desc[UR6][R2.64+0x80], R29 ;  /* 0x0000801d0200c986 */ /* 0x0001e2000c101906 */
[-C--:B------:R-:W-:Y:S01]  /*1db0*/  ISETP.GE.AND P4, PT, R13, R4.reuse, PT ;  /* 0x000000040d00720c */ /* 0x080fe20003f86270 */
[----:B------:R-:W-:Y:S02]  /*1dc0*/  VIADD R13, R57, 0x120 ;  /* 0x00000120390d7836 */ /* 0x000fe40000000000 */
[----:B------:R0:W-:Y:S01]  /*1dd0*/  @!P3 STG.E desc[UR6][R2.64+0x100], R30 ;  /* 0x0001001e0200b986 */ /* 0x0001e2000c101906 */
        /* <DEDUP_REMOVED lines=21> */
[----:B------:R-:W-:-:S03]  /*1f30*/  ISETP.GE.AND P2, PT, R13, R4, PT ;  /* 0x000000040d00720c */ /* 0x000fc60003f46270 */
[----:B------:R0:W-:Y:S01]  /*1f40*/  @!P1 STG.E desc[UR6][R2.64+0x500], R38 ;  /* 0x0005002602009986 */ /* 0x0001e2000c101906 */
[----:B------:R-:W-:-:S03]  /*1f50*/  ISETP.GE.AND P1, PT, R11, R4, PT ;  /* 0x000000040b00720c */ /* 0x000fc60003f26270 */
[----:B------:R0:W-:Y:S04]  /*1f60*/  @!P6 STG.E desc[UR6][R2.64+0x580], R39 ;  /* 0x000580270200e986 */ /* 0x0001e8000c101906 */
[----:B------:R0:W-:Y:S04]  /*1f70*/  @!P5 STG.E desc[UR6][R2.64+0x600], R40 ;  /* 0x000600280200d986 */ /* 0x0001e8000c101906 */
[----:B------:R0:W-:Y:S04]  /*1f80*/  @!P4 STG.E desc[UR6][R2.64+0x680], R43 ;  /* 0x0006802b0200c986 */ /* 0x0001e8000c101906 */
[----:B------:R0:W-:Y:S04]  /*1f90*/  @!P3 STG.E desc[UR6][R2.64+0x700], R44 ;  /* 0x0007002c0200b986 */ /* 0x0001e8000c101906 */
[----:B------:R0:W-:Y:S04]  /*1fa0*/  @!P2 STG.E desc[UR6][R2.64+0x780], R45 ;  /* 0x0007802d0200a986 */ /* 0x0001e8000c101906 */
[----:B------:R0:W-:Y:S02]  /*1fb0*/  @!P1 STG.E desc[UR6][R2.64+0x800], R46 ;  /* 0x0008002e02009986 */ /* 0x0001e4000c101906 */
.L_x_25:
[----:B------:R-:W-:Y:S05]  /*1fc0*/  @P0 BRA `(.L_x_26) ;  /* 0x0000000000480947 */ /* 0x000fea0003800000 */
[----:B------:R3:W5:Y:S04]  /*1fd0*/  LDG.E R11, desc[UR6][R8.64] ;  /* 0x00000006080b7981 */ /* 0x000768000c1e1900 */
[----:B-1----:R3:W5:Y:S04]  /*1fe0*/  LDG.E R13, desc[UR6][R8.64+0x80] ;  /* 0x00008006080d7981 */ /* 0x002768000c1e1900 */
[----:B------:R3:W5:Y:S04]  /*1ff0*/  LDG.E R15, desc[UR6][R8.64+0x100] ;  /* 0x00010006080f7981 */ /* 0x000768000c1e1900 */
[----:B------:R3:W5:Y:S04]  /*2000*/  LDG.E R17, desc[UR6][R8.64+0x180] ;  /* 0x0001800608117981 */ /* 0x000768000c1e1900 */
[----:B------:R3:W5:Y:S04]  /*2010*/  LDG.E R19, desc[UR6][R8.64+0x200] ;  /* 0x0002000608137981 */ /* 0x000768000c1e1900 */
[----:B------:R3:W5:Y:S04]  /*2020*/  LDG.E R21, desc[UR6][R8.64+0x280] ;  /* 0x0002800608157981 */ /* 0x000768000c1e1900 */
[----:B------:R3:W5:Y:S04]  /*2030*/  LDG.E R23, desc[UR6][R8.64+0x300] ;  /* 0x0003000608177981 */ /* 0x000768000c1e1900 */
[----:B------:R3:W5:Y:S04]  /*2040*/  LDG.E R25, desc[UR6][R8.64+0x380] ;  /* 0x0003800608197981 */ /* 0x000768000c1e1900 */
[----:B------:R3:W5:Y:S04]  /*2050*/  LDG.E R27, desc[UR6][R8.64+0x400] ;  /* 0x00040006081b7981 */ /* 0x000768000c1e1900 */
[----:B0-2---:R3:W5:Y:S04]  /*2060*/  LDG.E R29, desc[UR6][R8.64+0x480] ;  /* 0x00048006081d7981 */ /* 0x005768000c1e1900 */
        /* <DEDUP_REMOVED lines=8> */
.L_x_26:
[----:B------:R-:W-:Y:S02]  /*20f0*/  IMAD.IADD R54, R5, 0x1, -R54 ;  /* 0x0000000105367824 */ /* 0x000fe400078e0a36 */
[C---:B0-2---:R-:W-:Y:S02]  /*2100*/  VIADD R3, R57.reuse, 0x20 ;  /* 0x0000002039037836 */ /* 0x045fe40000000000 */
[C---:B------:R-:W-:Y:S01]  /*2110*/  VIADD R45, R57.reuse, 0x40 ;  /* 0x00000040392d7836 */ /* 0x040fe20000000000 */
[CC--:B------:R-:W-:Y:S01]  /*2120*/  ISETP.GE.AND P5, PT, R57.reuse, R54.reuse, PT ;  /* 0x000000363900720c */ /* 0x0c0fe20003fa6270 */
[----:B------:R-:W-:Y:S01]  /*2130*/  VIADD R47, R57, 0x80 ;  /* 0x00000080392f7836 */ /* 0x000fe20000000000 */
[-C--:B------:R-:W-:Y:S01]  /*2140*/  ISETP.GE.AND P4, PT, R3, R54.reuse, PT ;  /* 0x000000360300720c */ /* 0x080fe20003f86270 */
[----:B------:R-:W-:Y:S01]  /*2150*/  VIADD R3, R57, 0x60 ;  /* 0x0000006039037836 */ /* 0x000fe20000000000 */
[-C--:B------:R-:W-:Y:S01]  /*2160*/  ISETP.GE.AND P3, PT, R45, R54.reuse, PT ;  /* 0x000000362d00720c */ /* 0x080fe20003f66270 */
[----:B------:R-:W-:Y:S01]  /*2170*/  VIADD R45, R57, 0xa0 ;  /* 0x000000a0392d7836 */ /* 0x000fe20000000000 */
[----:B------:R-:W-:-:S02]  /*2180*/  ISETP.GE.AND P1, PT, R47, R54, PT ;  /* 0x000000362f00720c */ /* 0x000fc40003f26270 */
[-C--:B------:R-:W-:Y:S01]  /*2190*/  ISETP.GE.AND P2, PT, R3, R54.reuse, PT ;  /* 0x000000360300720c */ /* 0x080fe20003f46270 */
[----:B------:R-:W-:Y:S01]  /*21a0*/  VIADD R3, R57, 0xc0 ;  /* 0x000000c039037836 */ /* 0x000fe20000000000 */
[-C--:B------:R-:W-:Y:S01]  /*21b0*/  ISETP.GE.AND P6, PT, R45, R54.reuse, PT ;  /* 0x000000362d00720c */ /* 0x080fe20003fc6270 */
[----:B------:R-:W-:Y:S02]  /*21c0*/  VIADD R45, R57, 0xe0 ;  /* 0x000000e0392d7836 */ /* 0x000fe40000000000 */
[----:B------:R0:W5:Y:S01]  /*21d0*/  @!P5 LDG.E R11, desc[UR6][R8.64] ;  /* 0x00000006080bd981 */ /* 0x000162000c1e1900 */
[-C--:B------:R-:W-:Y:S01]  /*21e0*/  ISETP.GE.AND P5, PT, R3, R54.reuse, PT ;  /* 0x000000360300720c */ /* 0x080fe20003fa6270 */
[----:B------:R-:W-:Y:S02]  /*21f0*/  VIADD R3, R57, 0x100 ;  /* 0x0000010039037836 */ /* 0x000fe40000000000 */
[----:B-1----:R0:W5:Y:S01]  /*2200*/  @!P4 LDG.E R13, desc[UR6][R8.64+0x80] ;  /* 0x00008006080dc981 */ /* 0x002162000c1e1900 */
[----:B------:R-:W-:Y:S01]  /*2210*/  ISETP.GE.AND P4, PT, R45, R54, PT ;  /* 0x000000362d00720c */ /* 0x000fe20003f86270 */
[----:B------:R-:W-:-:S02]  /*2220*/  VIADD R45, R57, 0x120 ;  /* 0x00000120392d7836 */ /* 0x000fc40000000000 */
[----:B------:R0:W5:Y:S01]  /*2230*/  @!P3 LDG.E R15, desc[UR6][R8.64+0x100] ;  /* 0x00010006080fb981 */ /* 0x000162000c1e1900 */
[-C--:B------:R-:W-:Y:S01]  /*2240*/  ISETP.GE.AND P3, PT, R3, R54.reuse, PT ;  /* 0x000000360300720c */ /* 0x080fe20003f66270 */
[----:B------:R-:W-:Y:S02]  /*2250*/  VIADD R3, R57, 0x140 ;  /* 0x0000014039037836 */ /* 0x000fe40000000000 */
[----:B------:R0:W5:Y:S01]  /*2260*/  @!P2 LDG.E R17, desc[UR6][R8.64+0x180] ;  /* 0x000180060811a981 */ /* 0x000162000c1e1900 */
[-C--:B------:R-:W-:Y:S01]  /*2270*/  ISETP.GE.AND P2, PT, R45, R54.reuse, PT ;  /* 0x000000362d00720c */ /* 0x080fe20003f46270 */
[----:B------:R-:W-:Y:S02]  /*2280*/  VIADD R45, R57, 0x160 ;  /* 0x00000160392d7836 */ /* 0x000fe40000000000 */
[----:B------:R0:W5:Y:S01]  /*2290*/  @!P1 LDG.E R19, desc[UR6][R8.64+0x200] ;  /* 0x0002000608139981 */ /* 0x000162000c1e1900 */
        /* <DEDUP_REMOVED lines=15> */
[----:B------:R-:W-:-:S03]  /*2390*/  ISETP.GE.AND P2, PT, R45, R54, PT ;  /* 0x000000362d00720c */ /* 0x000fc60003f46270 */
[----:B------:R0:W5:Y:S01]  /*23a0*/  @!P1 LDG.E R31, desc[UR6][R8.64+0x500] ;  /* 0x00050006081f9981 */ /* 0x000162000c1e1900 */
[----:B------:R-:W-:-:S03]  /*23b0*/  ISETP.GE.AND P1, PT, R3, R54, PT ;  /* 0x000000360300720c */ /* 0x000fc60003f26270 */
[----:B------:R0:W5:Y:S04]  /*23c0*/  @!P6 LDG.E R33, desc[UR6][R8.64+0x580] ;  /* 0x000580060821e981 */ /* 0x000168000c1e1900 */
[----:B------:R0:W5:Y:S04]  /*23d0*/  @!P5 LDG.E R35, desc[UR6][R8.64+0x600] ;  /* 0x000600060823d981 */ /* 0x000168000c1e1900 */
[----:B------:R0:W5:Y:S04]  /*23e0*/  @!P4 LDG.E R37, desc[UR6][R8.64+0x680] ;  /* 0x000680060825c981 */ /* 0x000168000c1e1900 */
[----:B------:R0:W5:Y:S04]  /*23f0*/  @!P3 LDG.E R39, desc[UR6][R8.64+0x700] ;  /* 0x000700060827b981 */ /* 0x000168000c1e1900 */
[----:B------:R0:W5:Y:S04]  /*2400*/  @!P2 LDG.E R41, desc[UR6][R8.64+0x780] ;  /* 0x000780060829a981 */ /* 0x000168000c1e1900 */
[----:B------:R0:W5:Y:S02]  /*2410*/  @!P1 LDG.E R43, desc[UR6][R8.64+0x800] ;  /* 0x00080006082b9981 */ /* 0x000164000c1e1900 */
.L_x_27:
[----:B------:R-:W-:Y:S05]  /*2420*/  @P0 BRA `(.L_x_28) ;  /* 0x0000000000540947 */ /* 0x000fea0003800000 */
[----:B------:R-:W1:Y:S02]  /*2430*/  LDCU.64 UR4, c[0x0][0x3b0] ;  /* 0x00007600ff0477ac */ /* 0x000e640008000a00 */
[----:B-1----:R-:W-:-:S04]  /*2440*/  LEA R2, P0, R0, UR4, 0x2 ;  /* 0x0000000400027c11 */ /* 0x002fc8000f8010ff */
[----:B------:R-:W-:-:S05]  /*2450*/  LEA.HI.X R3, R0, UR5, R7, 0x2, P0 ;  /* 0x0000000500037c11 */ /* 0x000fca00080f1407 */
[----:B-----5:R-:W-:Y:S04]  /*2460*/  STG.E desc[UR6][R2.64], R11 ;  /* 0x0000000b02007986 */ /* 0x020fe8000c101906 */
[----:B------:R-:W-:Y:S04]  /*2470*/  STG.E desc[UR6][R2.64+0x80], R13 ;  /* 0x0000800d02007986 */ /* 0x000fe8000c101906 */
        /* <DEDUP_REMOVED lines=14> */
[----:B------:R-:W-:Y:S01]  /*2560*/  STG.E desc[UR6][R2.64+0x800], R43 ;  /* 0x0008002b02007986 */ /* 0x000fe2000c101906 */
[----:B------:R-:W-:Y:S05]  /*2570*/  EXIT ;  /* 0x000000000000794d */ /* 0x000fea0003800000 */
.L_x_28:
[----:B------:R-:W1:Y:S01]  /*2580*/  LDCU.64 UR4, c[0x0][0x3b0] ;  /* 0x00007600ff0477ac */ /* 0x000e620008000a00 */
[----:B------:R-:W-:Y:S02]  /*2590*/  IMAD R42, R42, -0x1980, R5 ;  /* 0xffffe6802a2a7824 */ /* 0x000fe400078e0205 */
[C---:B------:R-:W-:Y:S02]  /*25a0*/  VIADD R5, R57.reuse, 0x40 ;  /* 0x0000004039057836 */ /* 0x040fe40000000000 */
[C---:B------:R-:W-:Y:S01]  /*25b0*/  VIADD R3, R57.reuse, 0x20 ;  /* 0x0000002039037836 */ /* 0x040fe20000000000 */
[CC--:B------:R-:W-:Y:S01]  /*25c0*/  ISETP.GE.AND P3, PT, R57.reuse, R42.reuse, PT ;  /* 0x0000002a3900720c */ /* 0x0c0fe20003f66270 */
[----:B0--3--:R-:W-:Y:S01]  /*25d0*/  VIADD R9, R57, 0x60 ;  /* 0x0000006039097836 */ /* 0x009fe20000000000 */
[-C--:B------:R-:W-:Y:S01]  /*25e0*/  ISETP.GE.AND P1, PT, R5, R42.reuse, PT ;  /* 0x0000002a0500720c */ /* 0x080fe20003f26270 */
[----:B------:R-:W-:Y:S01]  /*25f0*/  VIADD R5, R57, 0x80 ;  /* 0x0000008039057836 */ /* 0x000fe20000000000 */
[-C--:B------:R-:W-:Y:S01]  /*2600*/  ISETP.GE.AND P2, PT, R3, R42.reuse, PT ;  /* 0x0000002a0300720c */ /* 0x080fe20003f46270 */
[----:B------:R-:W-:Y:S01]  /*2610*/  VIADD R45, R57, 0xc0 ;  /* 0x000000c0392d7836 */ /* 0x000fe20000000000 */
[-C--:B------:R-:W-:Y:S01]  /*2620*/  ISETP.GE.AND P0, PT, R9, R42.reuse, PT ;  /* 0x0000002a0900720c */ /* 0x080fe20003f06270 */
[----:B------:R-:W-:Y:S01]  /*2630*/  VIADD R9, R57, 0xa0 ;  /* 0x000000a039097836 */ /* 0x000fe20000000000 */
[----:B------:R-:W-:Y:S01]  /*2640*/  ISETP.GE.AND P6, PT, R5, R42, PT ;  /* 0x0000002a0500720c */ /* 0x000fe20003fc6270 */
[----:B------:R-:W-:Y:S01]  /*2650*/  VIADD R5, R57, 0xe0 ;  /* 0x000000e039057836 */ /* 0x000fe20000000000 */
[----:B-1----:R-:W-:-:S02]  /*2660*/  LEA R2, P4, R0, UR4, 0x2 ;  /* 0x0000000400027c11 */ /* 0x002fc4000f8810ff */
[-C--:B------:R-:W-:Y:S02]  /*2670*/  ISETP.GE.AND P5, PT, R9, R42.reuse, PT ;  /* 0x0000002a0900720c */ /* 0x080fe40003fa6270 */
[----:B------:R-:W-:Y:S01]  /*2680*/  LEA.HI.X R3, R0, UR5, R7, 0x2, P4 ;  /* 0x0000000500037c11 */ /* 0x000fe2000a0f1407 */
[----:B------:R-:W-:Y:S01]  /*2690*/  VIADD R7, R57, 0x100 ;  /* 0x0000010039077836 */ /* 0x000fe20000000000 */
[----:B------:R-:W-:-:S03]  /*26a0*/  ISETP.GE.AND P4, PT, R45, R42, PT ;  /* 0x0000002a2d00720c */ /* 0x000fc60003f86270 */
[----:B-----5:R0:W-:Y:S01]  /*26b0*/  @!P3 STG.E desc[UR6][R2.64], R11 ;  /* 0x0000000b0200b986 */ /* 0x0201e2000c101906 */
        /* <DEDUP_REMOVED lines=19> */
[C---:B------:R-:W-:Y:S02]  /*27f0*/  VIADD R5, R57.reuse, 0x1e0 ;  /* 0x000001e039057836 */ /* 0x040fe40000000000 */
[----:B------:R-:W-:Y:S01]  /*2800*/  VIADD R57, R57, 0x200 ;  /* 0x0000020039397836 */ /* 0x000fe20000000000 */
[----:B------:R0:W-:Y:S01]  /*2810*/  @!P3 STG.E desc[UR6][R2.64+0x380], R25 ;  /* 0x000380190200b986 */ /* 0x0001e2000c101906 */
[----:B------:R-:W-:-:S03]  /*2820*/  ISETP.GE.AND P3, PT, R7, R42, PT ;  /* 0x0000002a0700720c */ /* 0x000fc60003f66270 */
        /* <DEDUP_REMOVED lines=9> */
[----:B------:R0:W-:Y:S01]  /*28c0*/  @!P2 STG.E desc[UR6][R2.64+0x780], R41 ;  /* 0x000780290200a986 */ /* 0x0001e2000c101906 */
[----:B------:R-:W-:Y:S05]  /*28d0*/  @P1 EXIT ;  /* 0x000000000000194d */ /* 0x000fea0003800000 */
[----:B------:R-:W-:Y:S01]  /*28e0*/  STG.E desc[UR6][R2.64+0x800], R43 ;  /* 0x0008002b02007986 */ /* 0x000fe2000c101906 */
[----:B------:R-:W-:Y:S05]  /*28f0*/  EXIT ;  /* 0x000000000000794d */ /* 0x000fea0003800000 */
.L_x_14:
[----:B------:R-:W-:Y:S01]  /*2900*/  IMAD.MOV.U32 R2, RZ, RZ, RZ ;  /* 0x000000ffff027224 */ /* 0x000fe200078e00ff */
[C---:B------:R-:W-:Y:S01]  /*2910*/  ISETP.GT.U32.AND P0, PT, R3.reuse, 0x1f, PT ;  /* 0x0000001f0300780c */ /* 0x040fe20003f04070 */
[----:B------:R-:W-:Y:S05]  /*2920*/  WARPSYNC.ALL ;  /* 0x0000000000007948 */ /* 0x000fea0003800000 */
[----:B------:R-:W-:-:S04]  /*2930*/  IMAD.HI.U32 R14, R3, 0x15555556, R2 ;  /* 0x15555556030e7827 */ /* 0x000fc800078e0002 */
[----:B------:R-:W-:-:S05]  /*2940*/  IMAD R15, R14, 0x4, R7 ;  /* 0x000000040e0f7824 */ /* 0x000fca00078e0207 */
[----:B------:R0:W-:Y:S01]  /*2950*/  STS [R15+0x3410], R0 ;  /* 0x003410000f007388 */ /* 0x0001e20000000800 */
[----:B------:R-:W-:Y:S06]  /*2960*/  BAR.SYNC.DEFER_BLOCKING 0x0 ;  /* 0x0000000000007b1d */ /* 0x000fec0000010000 */
[----:B------:R-:W-:Y:S05]  /*2970*/  @P0 BRA `(.L_x_29) ;  /* 0x0000000000dc0947 */ /* 0x000fea0003800000 */
[----:B------:R-:W-:Y:S01]  /*2980*/  IMAD R14, R3, 0x34, R7 ;  /* 0x00000034030e7824 */ /* 0x000fe200078e0207 */
[----:B------:R-:W-:-:S04]  /*2990*/  UMOV UR8, 0xffffffff ;  /* 0xffffffff00087882 */ /* 0x000fc80000000000 */
[----:B------:R-:W-:Y:S04]  /*29a0*/  LDS R28, [R14+0x3410] ;  /* 0x003410000e1c7984 */ /* 0x000fe80000000800 */
[----:B------:R-:W-:Y:S04]  /*29b0*/  LDS R29, [R14+0x3414] ;  /* 0x003414000e1d7984 */ /* 0x000fe80000000800 */
[----:B------:R-:W1:Y:S04]  /*29c0*/  LDS R30, [R14+0x3418] ;  /* 0x003418000e1e7984 */ /* 0x000e680000000800 */
[----:B------:R-:W-:Y:S04]  /*29d0*/  LDS R31, [R14+0x341c] ;  /* 0x00341c000e1f7984 */ /* 0x000fe80000000800 */
[----:B------:R-:W2:Y:S04]  /*29e0*/  LDS R32, [R14+0x3420] ;  /* 0x003420000e207984 */ /* 0x000ea80000000800 */
[----:B------:R-:W-:Y:S04]  /*29f0*/  LDS R33, [R14+0x3424] ;  /* 0x003424000e217984 */ /* 0x000fe80000000800 */
[----:B------:R-:W3:Y:S04]  /*2a00*/  LDS R34, [R14+0x3428] ;  /* 0x003428000e227984 */ /* 0x000ee80000000800 */
[----:B------:R-:W-:Y:S04]  /*2a10*/  LDS R35, [R14+0x342c] ;  /* 0x00342c000e237984 */ /* 0x000fe80000000800 */
[----:B------:R-:W4:Y:S04]  /*2a20*/  LDS R36, [R14+0x3430] ;  /* 0x003430000e247984 */ /* 0x000f280000000800 */
[----:B------:R-:W-:Y:S04]  /*2a30*/  LDS R37, [R14+0x3434] ;  /* 0x003434000e257984 */ /* 0x000fe80000000800 */
[----:B------:R-:W5:Y:S04]  /*2a40*/  LDS R38, [R14+0x3438] ;  /* 0x003438000e267984 */ /* 0x000f680000000800 */
[----:B------:R-:W0:Y:S01]  /*2a50*/  LDS R39, [R14+0x343c] ;  /* 0x00343c000e277984 */ /* 0x000e220000000800 */
[----:B-1----:R-:W-:-:S04]  /*2a60*/  IADD3 R40, PT, PT, R30, R29, R28 ;  /* 0x0000001d1e287210 */ /* 0x002fc80007ffe01c */
[----:B--2---:R-:W-:-:S04]  /*2a70*/  IADD3 R40, PT, PT, R32, R40, R31 ;  /* 0x0000002820287210 */ /* 0x004fc80007ffe01f */
[----:B---3--:R-:W-:-:S04]  /*2a80*/  IADD3 R40, PT, PT, R34, R40, R33 ;  /* 0x0000002822287210 */ /* 0x008fc80007ffe021 */
[----:B----4-:R-:W-:-:S04]  /*2a90*/  IADD3 R40, PT, PT, R36, R40, R35 ;  /* 0x0000002824287210 */ /* 0x010fc80007ffe023 */
[----:B-----5:R-:W-:-:S05]  /*2aa0*/  IADD3 R40, PT, PT, R38, R40, R37 ;  /* 0x0000002826287210 */ /* 0x020fca0007ffe025 */
[----:B0-----:R-:W-:Y:S01]  /*2ab0*/  IMAD.IADD R39, R39, 0x1, R40 ;  /* 0x0000000127277824 */ /* 0x001fe200078e0228 */
[----:B------:R-:W-:Y:S06]  /*2ac0*/  BRA.DIV UR8, `(.L_x_30) ;  /* 0x0000007a08547947 */ /* 0x000fec000b800000 */
[----:B------:R-:W0:Y:S02]  /*2ad0*/  SHFL.UP P0, R40, R39, 0x1, RZ ;  /* 0x0420000027287989 */ /* 0x000e2400000000ff */
[----:B0-----:R-:W-:-:S05]  /*2ae0*/  @P0 IMAD.IADD R40, R39, 0x1, R40 ;  /* 0x0000000127280824 */ /* 0x001fca00078e0228 */
[----:B------:R-:W0:Y:S02]  /*2af0*/  SHFL.UP P0, R43, R40, 0x2, RZ ;  /* 0x04400000282b7989 */ /* 0x000e2400000000ff */
[----:B0-----:R-:W-:-:S05]  /*2b00*/  @P0 IMAD.IADD R43, R40, 0x1, R43 ;  /* 0x00000001282b0824 */ /* 0x001fca00078e022b */
[----:B------:R-:W0:Y:S02]  /*2b10*/  SHFL.UP P0, R44, R43, 0x4, RZ ;  /* 0x048000002b2c7989 */ /* 0x000e2400000000ff */
[----:B0-----:R-:W-:-:S05]  /*2b20*/  @P0 IMAD.IADD R44, R43, 0x1, R44 ;  /* 0x000000012b2c0824 */ /* 0x001fca00078e022c */
[----:B------:R-:W0:Y:S02]  /*2b30*/  SHFL.UP P0, R45, R44, 0x8, RZ ;  /* 0x050000002c2d7989 */ /* 0x000e2400000000ff */
[----:B0-----:R-:W-:-:S05]  /*2b40*/  @P0 IMAD.IADD R45, R44, 0x1, R45 ;  /* 0x000000012c2d0824 */ /* 0x001fca00078e022d */
[----:B------:R0:W1:Y:S02]  /*2b50*/  SHFL.UP P0, R46, R45, 0x10, RZ ;  /* 0x060000002d2e7989 */ /* 0x00006400000000ff */
.L_x_120:
[----:B-1----:R-:W-:-:S04]  /*2b60*/  @P0 IMAD.IADD R46, R45, 0x1, R46 ;  /* 0x000000012d2e0824 */ /* 0x002fc800078e022e */
[----:B------:R-:W-:-:S04]  /*2b70*/  IMAD.IADD R39, R46, 0x1, -R39 ;  /* 0x000000012e277824 */ /* 0x000fc800078e0a27 */
[----:B------:R-:W-:Y:S01]  /*2b80*/  IMAD.IADD R28, R28, 0x1, R39 ;  /* 0x000000011c1c7824 */ /* 0x000fe200078e0227 */
[----:B------:R1:W-:Y:S03]  /*2b90*/  STS [R14+0x3410], R39 ;  /* 0x003410270e007388 */ /* 0x0003e60000000800 */
        /* <DEDUP_REMOVED lines=19> */
[----:B------:R1:W-:Y:S04]  /*2cd0*/  STS [R14+0x3438], R37 ;  /* 0x003438250e007388 */ /* 0x0003e80000000800 */
[----:B------:R1:W-:Y:S02]  /*2ce0*/  STS [R14+0x343c], R43 ;  /* 0x00343c2b0e007388 */ /* 0x0003e40000000800 */
.L_x_29:
[----:B------:R-:W-:Y:S05]  /*2cf0*/  WARPSYNC.ALL ;  /* 0x0000000000007948 */ /* 0x000fea0003800000 */
[----:B------:R-:W-:Y:S01]  /*2d00*/  BAR.SYNC.DEFER_BLOCKING 0x0 ;  /* 0x0000000000007b1d */ /* 0x000fe20000010000 */
[----:B------:R-:W-:Y:S02]  /*2d10*/  ISETP.NE.AND P0, PT, R50, RZ, PT ;  /* 0x000000ff3200720c */ /* 0x000fe40003f05270 */
[----:B-1----:R-:W-:-:S03]  /*2d20*/  SHF.R.U32.HI R28, RZ, UR5, R27 ;  /* 0x00000005ff1c7c19 */ /* 0x002fc6000801161b */
[----:B------:R-:W-:Y:S01]  /*2d30*/  BSSY.RECONVERGENT B0, `(.L_x_31) ;  /* 0x0000028000007945 */ /* 0x000fe20003800200 */
[----:B------:R-:W-:Y:S01]  /*2d40*/  LOP3.LUT R28, R28, UR4, RZ, 0x30, !PT ;  /* 0x000000041c1c7c12 */ /* 0x000fe2000f8e30ff */
[----:B0-----:R-:W0:Y:S06]  /*2d50*/  LDS R15, [R15+0x3410] ;  /* 0x003410000f0f7984 */ /* 0x001e2c0000000800 */
[----:B------:R-:W-:Y:S05]  /*2d60*/  @P0 BRA `(.L_x_32) ;  /* 0x0000000000900947 */ /* 0x000fea0003800000 */
[----:B------:R-:W0:Y:S04]  /*2d70*/  LDS R14, [R51] ;  /* 0x00000000330e7984 */ /* 0x000e280000000800 */
[----:B------:R-:W1:Y:S04]  /*2d80*/  LDS R30, [R51+0x400] ;  /* 0x00040000331e7984 */ /* 0x000e680000000800 */
[----:B------:R-:W2:Y:S04]  /*2d90*/  LDS R32, [R51+0x800] ;  /* 0x0008000033207984 */ /* 0x000ea80000000800 */
[----:B------:R-:W3:Y:S04]  /*2da0*/  LDS R34, [R51+0xc00] ;  /* 0x000c000033227984 */ /* 0x000ee80000000800 */
[----:B------:R-:W4:Y:S04]  /*2db0*/  LDS R36, [R51+0x1000] ;  /* 0x0010000033247984 */ /* 0x000f280000000800 */
[----:B------:R-:W5:Y:S04]  /*2dc0*/  LDS R38, [R51+0x1400] ;  /* 0x0014000033267984 */ /* 0x000f680000000800 */
[----:B------:R-:W5:Y:S04]  /*2dd0*/  LDS R40, [R51+0x1800] ;  /* 0x0018000033287984 */ /* 0x000f680000000800 */
[----:B------:R-:W5:Y:S04]  /*2de0*/  LDS R44, [R51+0x1c00] ;  /* 0x001c0000332c7984 */ /* 0x000f680000000800 */
[----:B------:R-:W5:Y:S04]  /*2df0*/  LDS R46, [R51+0x2000] ;  /* 0x00200000332e7984 */ /* 0x000f680000000800 */
[----:B------:R-:W5:Y:S04]  /*2e00*/  LDS R58, [R51+0x2400] ;  /* 0x00240000333a7984 */ /* 0x000f680000000800 */
[----:B------:R-:W5:Y:S01]  /*2e10*/  LDS R60, [R51+0x2800] ;  /* 0x00280000333c7984 */ /* 0x000f620000000800 */
[----:B0-----:R-:W-:-:S03]  /*2e20*/  IMAD.IADD R14, R15, 0x1, R14 ;  /* 0x000000010f0e7824 */ /* 0x001fc600078e020e */
[----:B------:R-:W0:Y:S01]  /*2e30*/  LDS R62, [R51+0x2c00] ;  /* 0x002c0000333e7984 */ /* 0x000e220000000800 */
[C---:B-1----:R-:W-:Y:S02]  /*2e40*/  IMAD.IADD R30, R15.reuse, 0x1, R30 ;  /* 0x000000010f1e7824 */ /* 0x042fe400078e021e */
[C---:B--2---:R-:W-:Y:S01]  /*2e50*/  IMAD.IADD R32, R15.reuse, 0x1, R32 ;  /* 0x000000010f207824 */ /* 0x044fe200078e0220 */
[----:B------:R1:W-:Y:S01]  /*2e60*/  STS [R51], R14 ;  /* 0x0000000e33007388 */ /* 0x0003e20000000800 */
[----:B---3--:R-:W-:-:S03]  /*2e70*/  IMAD.IADD R34, R15, 0x1, R34 ;  /* 0x000000010f227824 */ /* 0x008fc600078e0222 */
[----:B------:R1:W-:Y:S01]  /*2e80*/  STS [R51+0x400], R30 ;  /* 0x0004001e33007388 */ /* 0x0003e20000000800 */
[----:B----4-:R-:W-:-:S03]  /*2e90*/  IMAD.IADD R36, R15, 0x1, R36 ;  /* 0x000000010f247824 */ /* 0x010fc600078e0224 */
[----:B------:R1:W-:Y:S01]  /*2ea0*/  STS [R51+0x800], R32 ;  /* 0x0008002033007388 */ /* 0x0003e20000000800 */
[----:B-----5:R-:W-:-:S03]  /*2eb0*/  IMAD.IADD R38, R15, 0x1, R38 ;  /* 0x000000010f267824 */ /* 0x020fc600078e0226 */
[----:B------:R1:W-:Y:S01]  /*2ec0*/  STS [R51+0xc00], R34 ;  /* 0x000c002233007388 */ /* 0x0003e20000000800 */
[----:B------:R-:W-:-:S03]  /*2ed0*/  IMAD.IADD R40, R15, 0x1, R40 ;  /* 0x000000010f287824 */ /* 0x000fc600078e0228 */
        /* <DEDUP_REMOVED lines=9> */
[----:B0-----:R-:W-:-:S03]  /*2f70*/  IMAD.IADD R62, R15, 0x1, R62 ;  /* 0x000000010f3e7824 */ /* 0x001fc600078e023e */
[----:B------:R1:W-:Y:S04]  /*2f80*/  STS [R51+0x2400], R58 ;  /* 0x0024003a33007388 */ /* 0x0003e80000000800 */
[----:B------:R1:W-:Y:S04]  /*2f90*/  STS [R51+0x2800], R60 ;  /* 0x0028003c33007388 */ /* 0x0003e80000000800 */
[----:B------:R1:W-:Y:S02]  /*2fa0*/  STS [R51+0x2c00], R62 ;  /* 0x002c003e33007388 */ /* 0x0003e40000000800 */
.L_x_32:
[----:B------:R-:W-:Y:S05]  /*2fb0*/  BSYNC.RECONVERGENT B0 ;  /* 0x0000000000007941 */ /* 0x000fea0003800200 */
.L_x_31:
[----:B------:R-:W-:Y:S01]  /*2fc0*/  BAR.SYNC.DEFER_BLOCKING 0x0 ;  /* 0x0000000000007b1d */ /* 0x000fe20000010000 */
[----:B------:R-:W-:Y:S01]  /*2fd0*/  R2P PR, R28, 0x7f ;  /* 0x0000007f1c007804 */ /* 0x000fe20000000000 */
[----:B------:R-:W-:-:S04]  /*2fe0*/  IMAD.MOV.U32 R47, RZ, RZ, RZ ;  /* 0x000000ffff2f7224 */ /* 0x000fc800078e00ff */
[----:B------:R-:W-:Y:S08]  /*2ff0*/  BSSY.RECONVERGENT B0, `(.L_x_33) ;  /* 0x0000024000007945 */ /* 0x000ff00003800200 */
[----:B-1----:R-:W-:Y:S02]  /*3000*/  VOTE.ANY R14, PT, P0 ;  /* 0x00000000000e7806 */ /* 0x002fe400000e0100 */
[----:B------:R-:W-:-:S02]  /*3010*/  VOTE.ANY R29, PT, P1 ;  /* 0x00000000001d7806 */ /* 0x000fc400008e0100 */
[----:B------:R-:W-:Y:S02]  /*3020*/  @!P0 LOP3.LUT R14, RZ, R14, RZ, 0x33, !PT ;  /* 0x0000000eff0e8212 */ /* 0x000fe400078e33ff */
[----:B------:R-:W-:Y:S02]  /*3030*/  VOTE.ANY R31, PT, P2 ;  /* 0x00000000001f7806 */ /* 0x000fe400010e0100 */
[----:B------:R-:W-:Y:S02]  /*3040*/  @!P1 LOP3.LUT R29, RZ, R29, RZ, 0x33, !PT ;  /* 0x0000001dff1d9212 */ /* 0x000fe400078e33ff */
[----:B------:R-:W-:Y:S02]  /*3050*/  VOTE.ANY R33, PT, P3 ;  /* 0x0000000000217806 */ /* 0x000fe400018e0100 */
[----:B------:R-:W-:Y:S02]  /*3060*/  @!P2 LOP3.LUT R31, RZ, R31, RZ, 0x33, !PT ;  /* 0x0000001fff1fa212 */ /* 0x000fe400078e33ff */
[----:B------:R-:W-:-:S02]  /*3070*/  LOP3.LUT R14, R29, R14, RZ, 0xc0, !PT ;  /* 0x0000000e1d0e7212 */ /* 0x000fc400078ec0ff */
[----:B------:R-:W-:Y:S02]  /*3080*/  @!P3 LOP3.LUT R33, RZ, R33, RZ, 0x33, !PT ;  /* 0x00000021ff21b212 */ /* 0x000fe400078e33ff */
[----:B------:R-:W-:Y:S02]  /*3090*/  LOP3.LUT R14, R31, R14, RZ, 0xc0, !PT ;  /* 0x0000000e1f0e7212 */ /* 0x000fe400078ec0ff */
[----:B------:R-:W-:Y:S02]  /*30a0*/  VOTE.ANY R29, PT, P4 ;  /* 0x00000000001d7806 */ /* 0x000fe400020e0100 */
[----:B------:R-:W-:Y:S02]  /*30b0*/  LOP3.LUT R14, R33, R14, RZ, 0xc0, !PT ;  /* 0x0000000e210e7212 */ /* 0x000fe400078ec0ff */
[----:B------:R-:W-:Y:S02]  /*30c0*/  @!P4 LOP3.LUT R29, RZ, R29, RZ, 0x33, !PT ;  /* 0x0000001dff1dc212 */ /* 0x000fe400078e33ff */
[----:B------:R-:W-:-:S02]  /*30d0*/  VOTE.ANY R31, PT, P5 ;  /* 0x00000000001f7806 */ /* 0x000fc400028e0100 */
[----:B------:R-:W-:Y:S01]  /*30e0*/  LOP3.LUT R14, R29, R14, RZ, 0xc0, !PT ;  /* 0x0000000e1d0e7212 */ /* 0x000fe200078ec0ff */
[----:B------:R-:W-:Y:S01]  /*30f0*/  IMAD.SHL.U32 R29, R3, 0x20, RZ ;  /* 0x00000020031d7824 */ /* 0x000fe200078e00ff */
[----:B------:R-:W-:Y:S02]  /*3100*/  LOP3.LUT P0, RZ, R28, 0x80, RZ, 0xc0, !PT ;  /* 0x000000801cff7812 */ /* 0x000fe4000780c0ff */
[----:B------:R-:W-:Y:S02]  /*3110*/  @!P5 LOP3.LUT R31, RZ, R31, RZ, 0x33, !PT ;  /* 0x0000001fff1fd212 */ /* 0x000fe400078e33ff */
[----:B------:R-:W-:Y:S02]  /*3120*/  VOTE.ANY R30, PT, P6 ;  /* 0x00000000001e7806 */ /* 0x000fe400030e0100 */
[----:B------:R-:W-:Y:S02]  /*3130*/  LOP3.LUT R31, R31, R14, RZ, 0xc0, !PT ;  /* 0x0000000e1f1f7212 */ /* 0x000fe400078ec0ff */
[----:B------:R-:W1:Y:S01]  /*3140*/  S2R R14, SR_LEMASK ;  /* 0x00000000000e7919 */ /* 0x000e620000003a00 */
[----:B------:R-:W-:-:S04]  /*3150*/  @!P6 LOP3.LUT R30, RZ, R30, RZ, 0x33, !PT ;  /* 0x0000001eff1ee212 */ /* 0x000fc800078e33ff */
[----:B------:R-:W-:Y:S02]  /*3160*/  VOTE.ANY R32, PT, P0 ;  /* 0x0000000000207806 */ /* 0x000fe400000e0100 */
[----:B------:R-:W-:Y:S02]  /*3170*/  LOP3.LUT R31, R30, R31, RZ, 0xc0, !PT ;  /* 0x0000001f1e1f7212 */ /* 0x000fe400078ec0ff */
[----:B------:R-:W-:Y:S02]  /*3180*/  @!P0 LOP3.LUT R32, RZ, R32, RZ, 0x33, !PT ;  /* 0x00000020ff208212 */ /* 0x000fe400078e33ff */
[----:B------:R-:W-:Y:S02]  /*3190*/  LOP3.LUT R30, R29, 0x7c00, RZ, 0xc0, !PT ;  /* 0x00007c001d1e7812 */ /* 0x000fe400078ec0ff */
[----:B------:R-:W-:-:S03]  /*31a0*/  LOP3.LUT R31, R32, R31, RZ, 0xc0, !PT ;  /* 0x0000001f201f7212 */ /* 0x000fc600078ec0ff */
[----:B------:R-:W-:Y:S01]  /*31b0*/  IMAD.IADD R29, R7, 0x1, R30 ;  /* 0x00000001071d7824 */ /* 0x000fe200078e021e */
[----:B------:R-:W2:Y:S01]  /*31c0*/  FLO.U32 R32, R31 ;  /* 0x0000001f00207300 */ /* 0x000ea200000e0000 */
[----:B-1----:R-:W-:Y:S02]  /*31d0*/  LOP3.LUT R44, R14, R31, RZ, 0xc0, !PT ;  /* 0x0000001f0e2c7212 */ /* 0x002fe400078ec0ff */
[----:B--2---:R-:W-:-:S05]  /*31e0*/  ISETP.NE.AND P0, PT, R24, R32, PT ;  /* 0x000000201800720c */ /* 0x004fca0003f05270 */
[----:B------:R-:W1:Y:S08]  /*31f0*/  POPC R44, R44 ;  /* 0x0000002c002c7309 */ /* 0x000e700000000000 */
[----:B------:R-:W-:Y:S05]  /*3200*/  @P0 BRA `(.L_x_34) ;  /* 0x0000000000080947 */ /* 0x000fea0003800000 */
[----:B------:R-:W-:-:S06]  /*3210*/  IMAD R47, R28, 0x4, R29 ;  /* 0x000000041c2f7824 */ /* 0x000fcc00078e021d */
[----:B-1----:R2:W3:Y:S02]  /*3220*/  ATOMS.ADD R47, [R47], R44 ;  /* 0x0000002c2f2f738c */ /* 0x0024e40000000000 */
.L_x_34:
[----:B------:R-:W-:Y:S05]  /*3230*/  BSYNC.RECONVERGENT B0 ;  /* 0x0000000000007941 */ /* 0x000fea0003800200 */
.L_x_33:
[----:B------:R-:W-:Y:S01]  /*3240*/  R2P PR, R52, 0x7f ;  /* 0x0000007f34007804 */ /* 0x000fe20000000000 */
[----:B---3--:R3:W4:Y:S01]  /*3250*/  SHFL.IDX PT, R47, R47, R32, 0x1f ;  /* 0x00001f202f2f7589 */ /* 0x00872200000e0000 */
[----:B------:R-:W-:Y:S01]  /*3260*/  BSSY.RECONVERGENT B0, `(.L_x_35) ;  /* 0x0000021000007945 */ /* 0x000fe20003800200 */
[----:B------:R-:W-:-:S10]  /*3270*/  IMAD.MOV.U32 R49, RZ, RZ, RZ ;  /* 0x000000ffff317224 */ /* 0x000fd400078e00ff */
[----:B------:R-:W-:Y:S02]  /*3280*/  VOTE.ANY R28, PT, P0 ;  /* 0x00000000001c7806 */ /* 0x000fe400000e0100 */
[----:B------:R-:W-:Y:S02]  /*3290*/  VOTE.ANY R31, PT, P1 ;  /* 0x00000000001f7806 */ /* 0x000fe400008e0100 */
[----:B------:R-:W-:Y:S02]  /*32a0*/  @!P0 LOP3.LUT R28, RZ, R28, RZ, 0x33, !PT ;  /* 0x0000001cff1c8212 */ /* 0x000fe400078e33ff */
[----:B------:R-:W-:Y:S02]  /*32b0*/  VOTE.ANY R33, PT, P2 ;  /* 0x0000000000217806 */ /* 0x000fe400010e0100 */
[----:B------:R-:W-:Y:S02]  /*32c0*/  @!P1 LOP3.LUT R31, RZ, R31, RZ, 0x33, !PT ;  /* 0x0000001fff1f9212 */ /* 0x000fe400078e33ff */
[----:B------:R-:W-:-:S02]  /*32d0*/  @!P2 LOP3.LUT R33, RZ, R33, RZ, 0x33, !PT ;  /* 0x00000021ff21a212 */ /* 0x000fc400078e33ff */
[----:B------:R-:W-:Y:S02]  /*32e0*/  LOP3.LUT R28, R31, R28, RZ, 0xc0, !PT ;  /* 0x0000001c1f1c7212 */ /* 0x000fe400078ec0ff */
[----:B------:R-:W-:Y:S02]  /*32f0*/  VOTE.ANY R31, PT, P3 ;  /* 0x00000000001f7806 */ /* 0x000fe400018e0100 */
[----:B------:R-:W-:Y:S02]  /*3300*/  LOP3.LUT R28, R33, R28, RZ, 0xc0, !PT ;  /* 0x0000001c211c7212 */ /* 0x000fe400078ec0ff */
[----:B------:R-:W-:Y:S02]  /*3310*/  LOP3.LUT P0, RZ, R52, 0x80, RZ, 0xc0, !PT ;  /* 0x0000008034ff7812 */ /* 0x000fe4000780c0ff */
[----:B------:R-:W-:Y:S02]  /*3320*/  VOTE.ANY R33, PT, P4 ;  /* 0x0000000000217806 */ /* 0x000fe400020e0100 */
[----:B------:R-:W-:-:S02]  /*3330*/  @!P3 LOP3.LUT R31, RZ, R31, RZ, 0x33, !PT ;  /* 0x0000001fff1fb212 */ /* 0x000fc400078e33ff */
[----:B------:R-:W-:Y:S02]  /*3340*/  @!P4 LOP3.LUT R33, RZ, R33, RZ, 0x33, !PT ;  /* 0x00000021ff21c212 */ /* 0x000fe400078e33ff */
[----:B------:R-:W-:Y:S02]  /*3350*/  LOP3.LUT R28, R31, R28, RZ, 0xc0, !PT ;  /* 0x0000001c1f1c7212 */ /* 0x000fe400078ec0ff */
[----:B------:R-:W-:Y:S02]  /*3360*/  VOTE.ANY R31, PT, P5 ;  /* 0x00000000001f7806 */ /* 0x000fe400028e0100 */
[----:B------:R-:W-:Y:S02]  /*3370*/  LOP3.LUT R28, R33, R28, RZ, 0xc0, !PT ;  /* 0x0000001c211c7212 */ /* 0x000fe400078ec0ff */
[----:B------:R-:W-:Y:S02]  /*3380*/  VOTE.ANY R33, PT, P6 ;  /* 0x0000000000217806 */ /* 0x000fe400030e0100 */
[----:B------:R-:W-:-:S02]  /*3390*/  @!P5 LOP3.LUT R31, RZ, R31, RZ, 0x33, !PT ;  /* 0x0000001fff1fd212 */ /* 0x000fc400078e33ff */
[----:B------:R-:W-:Y:S02]  /*33a0*/  VOTE.ANY R35, PT, P0 ;  /* 0x0000000000237806 */ /* 0x000fe400000e0100 */
[----:B------:R-:W-:Y:S02]  /*33b0*/  @!P6 LOP3.LUT R33, RZ, R33, RZ, 0x33, !PT ;  /* 0x00000021ff21e212 */ /* 0x000fe400078e33ff */
[----:B------:R-:W-:Y:S02]  /*33c0*/  LOP3.LUT R28, R31, R28, RZ, 0xc0, !PT ;  /* 0x0000001c1f1c7212 */ /* 0x000fe400078ec0ff */
[----:B------:R-:W-:Y:S02]  /*33d0*/  @!P0 LOP3.LUT R35, RZ, R35, RZ, 0x33, !PT ;  /* 0x00000023ff238212 */ /* 0x000fe400078e33ff */
[----:B------:R-:W-:-:S04]  /*33e0*/  LOP3.LUT R28, R33, R28, RZ, 0xc0, !PT ;  /* 0x0000001c211c7212 */ /* 0x000fc800078ec0ff */
[----:B------:R-:W-:-:S04]  /*33f0*/  LOP3.LUT R35, R35, R28, RZ, 0xc0, !PT ;  /* 0x0000001c23237212 */ /* 0x000fc800078ec0ff */
[----:B------:R-:W5:Y:S01]  /*3400*/  FLO.U32 R30, R35 ;  /* 0x00000023001e7300 */ /* 0x000f6200000e0000 */
[----:B------:R-:W-:-:S07]  /*3410*/  LOP3.LUT R46, R14, R35, RZ, 0xc0, !PT ;  /* 0x000000230e2e7212 */ /* 0x000fce00078ec0ff */
[----:B------:R-:W0:Y:S01]  /*3420*/  POPC R46, R46 ;  /* 0x0000002e002e7309 */ /* 0x000e220000000000 */
[----:B-----5:R-:W-:-:S13]  /*3430*/  ISETP.NE.AND P0, PT, R24, R30, PT ;  /* 0x0000001e1800720c */ /* 0x020fda0003f05270 */
[----:B0--34-:R-:W-:Y:S05]  /*3440*/  @P0 BRA `(.L_x_36) ;  /* 0x0000000000080947 */ /* 0x019fea0003800000 */
[----:B------:R-:W-:-:S06]  /*3450*/  IMAD R49, R52, 0x4, R29 ;  /* 0x0000000434317824 */ /* 0x000fcc00078e021d */
[----:B------:R0:W3:Y:S02]  /*3460*/  ATOMS.ADD R49, [R49], R46 ;  /* 0x0000002e3131738c */ /* 0x0000e40000000000 */
.L_x_36:
[----:B------:R-:W-:Y:S05]  /*3470*/  BSYNC.RECONVERGENT B0 ;  /* 0x0000000000007941 */ /* 0x000fea0003800200 */
.L_x_35:
        /* <DEDUP_REMOVED lines=35> */
.L_x_38:
[----:B------:R-:W-:Y:S05]  /*36b0*/  BSYNC.RECONVERGENT B0 ;  /* 0x0000000000007941 */ /* 0x000fea0003800200 */
.L_x_37:
        /* <DEDUP_REMOVED lines=27> */
[----:B------:R-:W-:Y:S02]  /*3870*/  LOP3.LUT R35, R35, R28, RZ, 0xc0, !PT ;  /* 0x0000001c23237212 */ /* 0x000fe400078ec0ff */
[----:B------:R-:W-:Y:S02]  /*3880*/  SHF.R.U32.HI R28, RZ, UR5, R23 ;  /* 0x00000005ff1c7c19 */ /* 0x000fe40008011617 */
[----:B------:R-:W5:Y:S01]  /*3890*/  FLO.U32 R39, R35 ;  /* 0x0000002300277300 */ /* 0x000f6200000e0000 */
[----:B------:R-:W-:Y:S02]  /*38a0*/  LOP3.LUT R53, R14, R35, RZ, 0xc0, !PT ;  /* 0x000000230e357212 */ /* 0x000fe400078ec0ff */
[----:B------:R-:W-:-:S05]  /*38b0*/  LOP3.LUT R30, R28, UR4, RZ, 0x30, !PT ;  /* 0x000000041c1e7c12 */ /* 0x000fca000f8e30ff */
[----:B------:R-:W0:Y:S01]  /*38c0*/  POPC R53, R53 ;  /* 0x0000003500357309 */ /* 0x000e220000000000 */
[----:B-----5:R-:W-:-:S13]  /*38d0*/  ISETP.NE.AND P0, PT, R24, R39, PT ;  /* 0x000000271800720c */ /* 0x020fda0003f05270 */
[----:B0--34-:R-:W-:Y:S05]  /*38e0*/  @P0 BRA `(.L_x_40) ;  /* 0x0000000000080947 */ /* 0x019fea0003800000 */
[----:B------:R-:W-:-:S05]  /*38f0*/  IMAD R48, R48, 0x4, R29 ;  /* 0x0000000430307824 */ /* 0x000fca00078e021d */
[----:B------:R0:W3:Y:S02]  /*3900*/  ATOMS.ADD R56, [R48], R53 ;  /* 0x000000353038738c */ /* 0x0000e40000000000 */
.L_x_40:
[----:B------:R-:W-:Y:S05]  /*3910*/  BSYNC.RECONVERGENT B0 ;  /* 0x0000000000007941 */ /* 0x000fea0003800200 */
.L_x_39:
        /* <DEDUP_REMOVED lines=30> */
[----:B0-----:R-:W-:Y:S02]  /*3b00*/  LOP3.LUT R48, R14, R35, RZ, 0xc0, !PT ;  /* 0x000000230e307212 */ /* 0x001fe400078ec0ff */
[----:B------:R-:W-:-:S05]  /*3b10*/  LOP3.LUT R34, R28, UR4, RZ, 0x30, !PT ;  /* 0x000000041c227c12 */ /* 0x000fca000f8e30ff */
[----:B------:R-:W0:Y:S01]  /*3b20*/  POPC R48, R48 ;  /* 0x0000003000307309 */ /* 0x000e220000000000 */
[----:B-----5:R-:W-:-:S13]  /*3b30*/  ISETP.NE.AND P0, PT, R24, R32, PT ;  /* 0x000000201800720c */ /* 0x020fda0003f05270 */
[----:B0--34-:R-:W-:Y:S05]  /*3b40*/  @P0 BRA `(.L_x_42) ;  /* 0x0000000000080947 */ /* 0x019fea0003800000 */
[----:B------:R-:W-:-:S06]  /*3b50*/  IMAD R45, R30, 0x4, R29 ;  /* 0x000000041e2d7824 */ /* 0x000fcc00078e021d */
[----:B------:R0:W3:Y:S02]  /*3b60*/  ATOMS.ADD R45, [R45], R48 ;  /* 0x000000302d2d738c */ /* 0x0000e40000000000 */
.L_x_42:
[----:B------:R-:W-:Y:S05]  /*3b70*/  BSYNC.RECONVERGENT B0 ;  /* 0x0000000000007941 */ /* 0x000fea0003800200 */
.L_x_41:
        /* <DEDUP_REMOVED lines=35> */
[----:B------:R-:W-:-:S06]  /*3db0*/  IMAD R36, R34, 0x4, R29 ;  /* 0x0000000422247824 */ /* 0x000fcc00078e021d */
[----:B------:R0:W3:Y:S02]  /*3dc0*/  ATOMS.ADD R36, [R36], R37 ;  /* 0x000000252424738c */ /* 0x0000e40000000000 */
.L_x_44:
[----:B------:R-:W-:Y:S05]  /*3dd0*/  BSYNC.RECONVERGENT B0 ;  /* 0x0000000000007941 */ /* 0x000fea0003800200 */
.L_x_43:
        /* <DEDUP_REMOVED lines=37> */
.L_x_46:
[----:B------:R-:W-:Y:S05]  /*4030*/  BSYNC.RECONVERGENT B0 ;  /* 0x0000000000007941 */ /* 0x000fea0003800200 */
.L_x_45:
        /* <DEDUP_REMOVED lines=37> */
.L_x_48:
[----:B------:R-:W-:Y:S05]  /*4290*/  BSYNC.RECONVERGENT B0 ;  /* 0x0000000000007941 */ /* 0x000fea0003800200 */
.L_x_47:
[----:B------:R-:W-:Y:S01]  /*42a0*/  R2P PR, R40, 0x7f ;  /* 0x0000007f28007804 */ /* 0x000fe20000000000 */
[----:B---3--:R3:W4:Y:S01]  /*42b0*/  SHFL.IDX PT, R32, R32, R55, 0x1f ;  /* 0x00001f3720207589 */ /* 0x00872200000e0000 */
[----:B------:R-:W-:Y:S01]  /*42c0*/  SHF.R.U32.HI R38, RZ, UR5, R12 ;  /* 0x00000005ff267c19 */ /* 0x000fe2000801160c */
[----:B------:R-:W-:Y:S01]  /*42d0*/  BSSY.RECONVERGENT B0, `(.L_x_49) ;  /* 0x0000022000007945 */ /* 0x000fe20003800200 */
[----:B------:R-:W-:Y:S02]  /*42e0*/  IMAD.MOV.U32 R30, RZ, RZ, RZ ;  /* 0x000000ffff1e7224 */ /* 0x000fe400078e00ff */
[----:B------:R-:W-:-:S07]  /*42f0*/  LOP3.LUT R38, R38, UR4, RZ, 0x30, !PT ;  /* 0x0000000426267c12 */ /* 0x000fce000f8e30ff */
        /* <DEDUP_REMOVED lines=31> */
.L_x_50:
[----:B------:R-:W-:Y:S05]  /*44f0*/  BSYNC.RECONVERGENT B0 ;  /* 0x0000000000007941 */ /* 0x000fea0003800200 */
.L_x_49:
        /* <DEDUP_REMOVED lines=9> */
[----:B------:R-:W-:Y:S02]  /*4590*/  @!P1 LOP3.LUT R39, RZ, R39, RZ, 0x33, !PT ;  /* 0x00000027ff279212 */ /* 0x000fe400078e33ff */
[----:B------:R-:W-:Y:S02]  /*45a0*/  VOTE.ANY R55, PT, P2 ;  /* 0x0000000000377806 */ /* 0x000fe400010e0100 */
[----:B------:R-:W-:-:S02]  /*45b0*/  LOP3.LUT R28, R39, R28, RZ, 0xc0, !PT ;  /* 0x0000001c271c7212 */ /* 0x000fc400078ec0ff */
[----:B------:R-:W-:Y:S02]  /*45c0*/  VOTE.ANY R39, PT, P3 ;  /* 0x0000000000277806 */ /* 0x000fe400018e0100 */
[----:B------:R-:W-:Y:S02]  /*45d0*/  @!P2 LOP3.LUT R55, RZ, R55, RZ, 0x33, !PT ;  /* 0x00000037ff37a212 */ /* 0x000fe400078e33ff */
[----:B------:R-:W-:Y:S02]  /*45e0*/  @!P3 LOP3.LUT R39, RZ, R39, RZ, 0x33, !PT ;  /* 0x00000027ff27b212 */ /* 0x000fe400078e33ff */
[----:B------:R-:W-:Y:S02]  /*45f0*/  LOP3.LUT R28, R55, R28, RZ, 0xc0, !PT ;  /* 0x0000001c371c7212 */ /* 0x000fe400078ec0ff */
[----:B------:R-:W-:Y:S02]  /*4600*/  LOP3.LUT P0, RZ, R38, 0x80, RZ, 0xc0, !PT ;  /* 0x0000008026ff7812 */ /* 0x000fe4000780c0ff */
[----:B------:R-:W-:-:S02]  /*4610*/  VOTE.ANY R55, PT, P4 ;  /* 0x0000000000377806 */ /* 0x000fc400020e0100 */
[----:B------:R-:W-:Y:S02]  /*4620*/  LOP3.LUT R28, R39, R28, RZ, 0xc0, !PT ;  /* 0x0000001c271c7212 */ /* 0x000fe400078ec0ff */
[----:B------:R-:W-:Y:S02]  /*4630*/  VOTE.ANY R39, PT, P5 ;  /* 0x0000000000277806 */ /* 0x000fe400028e0100 */
[----:B------:R-:W-:Y:S02]  /*4640*/  @!P4 LOP3.LUT R55, RZ, R55, RZ, 0x33, !PT ;  /* 0x00000037ff37c212 */ /* 0x000fe400078e33ff */
[----:B------:R-:W-:Y:S02]  /*4650*/  @!P5 LOP3.LUT R39, RZ, R39, RZ, 0x33, !PT ;  /* 0x00000027ff27d212 */ /* 0x000fe400078e33ff */
[----:B------:R-:W-:Y:S02]  /*4660*/  LOP3.LUT R28, R55, R28, RZ, 0xc0, !PT ;  /* 0x0000001c371c7212 */ /* 0x000fe400078ec0ff */
[----:B------:R-:W-:-:S02]  /*4670*/  VOTE.ANY R55, PT, P6 ;  /* 0x0000000000377806 */ /* 0x000fc400030e0100 */
[----:B------:R-:W-:Y:S02]  /*4680*/  LOP3.LUT R28, R39, R28, RZ, 0xc0, !PT ;  /* 0x0000001c271c7212 */ /* 0x000fe400078ec0ff */
[----:B------:R-:W-:Y:S02]  /*4690*/  VOTE.ANY R39, PT, P0 ;  /* 0x0000000000277806 */ /* 0x000fe400000e0100 */
[----:B------:R-:W-:Y:S02]  /*46a0*/  @!P6 LOP3.LUT R55, RZ, R55, RZ, 0x33, !PT ;  /* 0x00000037ff37e212 */ /* 0x000fe400078e33ff */
        /* <DEDUP_REMOVED lines=8> */
[----:B------:R-:W-:-:S05]  /*4730*/  IMAD R43, R38, 0x4, R29 ;  /* 0x00000004262b7824 */ /* 0x000fca00078e021d */
[----:B------:R0:W3:Y:S02]  /*4740*/  ATOMS.ADD R60, [R43], R28 ;  /* 0x0000001c2b3c738c */ /* 0x0000e40000000000 */
.L_x_52:
[----:B------:R-:W-:Y:S05]  /*4750*/  BSYNC.RECONVERGENT B0 ;  /* 0x0000000000007941 */ /* 0x000fea0003800200 */
.L_x_51:
[----:B------:R-:W-:Y:S01]  /*4760*/  R2P PR, R40, 0x7f ;  /* 0x0000007f28007804 */ /* 0x000fe20000000000 */
[----:B---3--:R3:W4:Y:S01]  /*4770*/  SHFL.IDX PT, R39, R60, R39, 0x1f ;  /* 0x00001f273c277589 */ /* 0x00872200000e0000 */
[----:B------:R-:W-:Y:S01]  /*4780*/  SHF.R.U32.HI R58, RZ, UR5, R16 ;  /* 0x00000005ff3a7c19 */ /* 0x000fe20008011610 */
[----:B------:R-:W-:Y:S01]  /*4790*/  BSSY.RECONVERGENT B0, `(.L_x_53) ;  /* 0x0000022000007945 */ /* 0x000fe20003800200 */
[----:B------:R-:W-:Y:S02]  /*47a0*/  IMAD.MOV.U32 R64, RZ, RZ, RZ ;  /* 0x000000ffff407224 */ /* 0x000fe400078e00ff */
[----:B------:R-:W-:-:S07]  /*47b0*/  LOP3.LUT R58, R58, UR4, RZ, 0x30, !PT ;  /* 0x000000043a3a7c12 */ /* 0x000fce000f8e30ff */
[----:B------:R-:W-:Y:S02]  /*47c0*/  VOTE.ANY R38, PT, P0 ;  /* 0x0000000000267806 */ /* 0x000fe400000e0100 */
[----:B0-----:R-:W-:Y:S02]  /*47d0*/  VOTE.ANY R43, PT, P1 ;  /* 0x00000000002b7806 */ /* 0x001fe400008e0100 */
[----:B------:R-:W-:Y:S02]  /*47e0*/  @!P0 LOP3.LUT R38, RZ, R38, RZ, 0x33, !PT ;  /* 0x00000026ff268212 */ /* 0x000fe400078e33ff */
[----:B------:R-:W-:Y:S02]  /*47f0*/  @!P1 LOP3.LUT R43, RZ, R43, RZ, 0x33, !PT ;  /* 0x0000002bff2b9212 */ /* 0x000fe400078e33ff */
[----:B------:R-:W-:Y:S02]  /*4800*/  LOP3.LUT P0, RZ, R40, 0x80, RZ, 0xc0, !PT ;  /* 0x0000008028ff7812 */ /* 0x000fe4000780c0ff */
[----:B------:R-:W-:-:S02]  /*4810*/  LOP3.LUT R38, R43, R38, RZ, 0xc0, !PT ;  /* 0x000000262b267212 */ /* 0x000fc400078ec0ff */
[----:B------:R-:W-:-:S04]  /*4820*/  VOTE.ANY R43, PT, P2 ;  /* 0x00000000002b7806 */ /* 0x000fc800010e0100 */
[----:B------:R-:W-:-:S04]  /*4830*/  @!P2 LOP3.LUT R43, RZ, R43, RZ, 0x33, !PT ;  /* 0x0000002bff2ba212 */ /* 0x000fc800078e33ff */
[----:B------:R-:W-:Y:S02]  /*4840*/  LOP3.LUT R38, R43, R38, RZ, 0xc0, !PT ;  /* 0x000000262b267212 */ /* 0x000fe400078ec0ff */
        /* <DEDUP_REMOVED lines=14> */
[----:B------:R-:W-:-:S04]  /*4930*/  LOP3.LUT R55, R43, R38, RZ, 0xc0, !PT ;  /* 0x000000262b377212 */ /* 0x000fc800078ec0ff */
[----:B------:R-:W0:Y:S01]  /*4940*/  FLO.U32 R43, R55 ;  /* 0x00000037002b7300 */ /* 0x000e2200000e0000 */
[----:B------:R-:W-:-:S07]  /*4950*/  LOP3.LUT R38, R14, R55, RZ, 0xc0, !PT ;  /* 0x000000370e267212 */ /* 0x000fce00078ec0ff */
[----:B------:R-:W1:Y:S01]  /*4960*/  POPC R38, R38 ;  /* 0x0000002600267309 */ /* 0x000e620000000000 */
[----:B0-----:R-:W-:-:S13]  /*4970*/  ISETP.NE.AND P0, PT, R24, R43, PT ;  /* 0x0000002b1800720c */ /* 0x001fda0003f05270 */
[----:B-1-34-:R-:W-:Y:S05]  /*4980*/  @P0 BRA `(.L_x_54) ;  /* 0x0000000000080947 */ /* 0x01afea0003800000 */
[----:B------:R-:W-:-:S05]  /*4990*/  IMAD R55, R40, 0x4, R29 ;  /* 0x0000000428377824 */ /* 0x000fca00078e021d */
[----:B------:R0:W1:Y:S02]  /*49a0*/  ATOMS.ADD R64, [R55], R38 ;  /* 0x000000263740738c */ /* 0x0000640000000000 */
.L_x_54:
[----:B------:R-:W-:Y:S05]  /*49b0*/  BSYNC.RECONVERGENT B0 ;  /* 0x0000000000007941 */ /* 0x000fea0003800200 */
.L_x_53:
[----:B------:R-:W-:Y:S01]  /*49c0*/  R2P PR, R58, 0x7f ;  /* 0x0000007f3a007804 */ /* 0x000fe20000000000 */
[----:B-1----:R1:W3:Y:S01]  /*49d0*/  SHFL.IDX PT, R43, R64, R43, 0x1f ;  /* 0x00001f2b402b7589 */ /* 0x0022e200000e0000 */
        /* <DEDUP_REMOVED lines=30> */
[----:B------:R-:W4:Y:S01]  /*4bc0*/  POPC R40, R40 ;  /* 0x0000002800287309 */ /* 0x000f220000000000 */
[----:B0-----:R-:W-:-:S13]  /*4bd0*/  ISETP.NE.AND P0, PT, R24, R55, PT ;  /* 0x000000371800720c */ /* 0x001fda0003f05270 */
[----:B-1-34-:R-:W-:Y:S05]  /*4be0*/  @P0 BRA `(.L_x_56) ;  /* 0x0000000000080947 */ /* 0x01afea0003800000 */
[----:B------:R-:W-:-:S05]  /*4bf0*/  IMAD R59, R58, 0x4, R29 ;  /* 0x000000043a3b7824 */ /* 0x000fca00078e021d */
[----:B------:R0:W1:Y:S02]  /*4c00*/  ATOMS.ADD R62, [R59], R40 ;  /* 0x000000283b3e738c */ /* 0x0000640000000000 */
.L_x_56:
[----:B------:R-:W-:Y:S05]  /*4c10*/  BSYNC.RECONVERGENT B0 ;  /* 0x0000000000007941 */ /* 0x000fea0003800200 */
.L_x_55:
[----:B------:R-:W-:Y:S01]  /*4c20*/  R2P PR, R60, 0x7f ;  /* 0x0000007f3c007804 */ /* 0x000fe20000000000 */
[----:B--2---:R-:W-:Y:S01]  /*4c30*/  IMAD.IADD R44, R44, 0x1, R47 ;  /* 0x000000012c2c7824 */ /* 0x004fe200078e022f */
[----:B------:R-:W-:Y:S01]  /*4c40*/  BSSY.RECONVERGENT B0, `(.L_x_57) ;  /* 0x0000025000007945 */ /* 0x000fe20003800200 */
[----:B------:R-:W-:Y:S02]  /*4c50*/  IMAD.IADD R46, R46, 0x1, R49 ;  /* 0x000000012e2e7824 */ /* 0x000fe400078e0231 */
[----:B-1----:R1:W2:Y:S01]  /*4c60*/  SHFL.IDX PT, R49, R62, R55, 0x1f ;  /* 0x00001f373e317589 */ /* 0x0022a200000e0000 */
[----:B------:R-:W-:-:S07]  /*4c70*/  IMAD.MOV.U32 R64, RZ, RZ, RZ ;  /* 0x000000ffff407224 */ /* 0x000fce00078e00ff */
[----:B------:R-:W-:Y:S02]  /*4c80*/  VOTE.ANY R58, PT, P0 ;  /* 0x00000000003a7806 */ /* 0x000fe400000e0100 */
[----:B------:R-:W-:Y:S02]  /*4c90*/  VOTE.ANY R47, PT, P1 ;  /* 0x00000000002f7806 */ /* 0x000fe400008e0100 */
        /* <DEDUP_REMOVED lines=22> */
[----:B------:R-:W-:Y:S02]  /*4e00*/  SHF.R.U32.HI R58, RZ, UR5, R6 ;  /* 0x00000005ff3a7c19 */ /* 0x000fe40008011606 */
[----:B0-----:R-:W0:Y:S01]  /*4e10*/  FLO.U32 R59, R61 ;  /* 0x0000003d003b7300 */ /* 0x001e2200000e0000 */
[----:B------:R-:W-:Y:S02]  /*4e20*/  LOP3.LUT R47, R14, R61, RZ, 0xc0, !PT ;  /* 0x0000003d0e2f7212 */ /* 0x000fe400078ec0ff */
[----:B------:R-:W-:-:S05]  /*4e30*/  LOP3.LUT R58, R58, UR4, RZ, 0x30, !PT ;  /* 0x000000043a3a7c12 */ /* 0x000fca000f8e30ff */
[----:B------:R-:W3:Y:S01]  /*4e40*/  POPC R47, R47 ;  /* 0x0000002f002f7309 */ /* 0x000ee20000000000 */
[----:B0-----:R-:W-:-:S13]  /*4e50*/  ISETP.NE.AND P0, PT, R24, R59, PT ;  /* 0x0000003b1800720c */ /* 0x001fda0003f05270 */
[----:B-123--:R-:W-:Y:S05]  /*4e60*/  @P0 BRA `(.L_x_58) ;  /* 0x0000000000080947 */ /* 0x00efea0003800000 */
[----:B------:R-:W-:-:S05]  /*4e70*/  IMAD R60, R60, 0x4, R29 ;  /* 0x000000043c3c7824 */ /* 0x000fca00078e021d */
[----:B------:R0:W1:Y:S02]  /*4e80*/  ATOMS.ADD R64, [R60], R47 ;  /* 0x0000002f3c40738c */ /* 0x0000640000000000 */
.L_x_58:
[----:B------:R-:W-:Y:S05]  /*4e90*/  BSYNC.RECONVERGENT B0 ;  /* 0x0000000000007941 */ /* 0x000fea0003800200 */
.L_x_57:
[----:B------:R-:W-:Y:S01]  /*4ea0*/  R2P PR, R58, 0x7f ;  /* 0x0000007f3a007804 */ /* 0x000fe20000000000 */
[----:B------:R-:W-:Y:S01]  /*4eb0*/  IMAD.IADD R52, R51, 0x1, R52 ;  /* 0x0000000133347824 */ /* 0x000fe200078e0234 */
[----:B-1----:R1:W2:Y:S01]  /*4ec0*/  SHFL.IDX PT, R64, R64, R59, 0x1f ;  /* 0x00001f3b40407589 */ /* 0x0022a200000e0000 */
[----:B------:R-:W-:Y:S01]  /*4ed0*/  BSSY.RECONVERGENT B0, `(.L_x_59) ;  /* 0x0000024000007945 */ /* 0x000fe20003800200 */
[----:B------:R-:W-:Y:S02]  /*4ee0*/  IMAD.IADD R56, R53, 0x1, R56 ;  /* 0x0000000135387824 */ /* 0x000fe400078e0238 */
[----:B------:R-:W-:-:S07]  /*4ef0*/  IMAD.MOV.U32 R62, RZ, RZ, RZ ;  /* 0x000000ffff3e7224 */ /* 0x000fce00078e00ff */
        /* <DEDUP_REMOVED lines=25> */
[----:B------:R-:W0:Y:S01]  /*5090*/  FLO.U32 R55, R61 ;  /* 0x0000003d00377300 */ /* 0x000e2200000e0000 */
[----:B------:R-:W-:Y:S02]  /*50a0*/  LOP3.LUT R51, R14, R61, RZ, 0xc0, !PT ;  /* 0x0000003d0e337212 */ /* 0x000fe400078ec0ff */
[----:B------:R-:W-:-:S05]  /*50b0*/  LOP3.LUT R60, R60, UR4, RZ, 0x30, !PT ;  /* 0x000000043c3c7c12 */ /* 0x000fca000f8e30ff */
[----:B------:R-:W3:Y:S01]  /*50c0*/  POPC R51, R51 ;  /* 0x0000003300337309 */ /* 0x000ee20000000000 */
[----:B0-----:R-:W-:-:S13]  /*50d0*/  ISETP.NE.AND P0, PT, R24, R55, PT ;  /* 0x000000371800720c */ /* 0x001fda0003f05270 */
[----:B-123--:R-:W-:Y:S05]  /*50e0*/  @P0 BRA `(.L_x_60) ;  /* 0x0000000000080947 */ /* 0x00efea0003800000 */
[----:B------:R-:W-:-:S05]  /*50f0*/  IMAD R58, R58, 0x4, R29 ;  /* 0x000000043a3a7824 */ /* 0x000fca00078e021d */
[----:B------:R0:W1:Y:S02]  /*5100*/  ATOMS.ADD R62, [R58], R51 ;  /* 0x000000333a3e738c */ /* 0x0000640000000000 */
.L_x_60:
[----:B------:R-:W-:Y:S05]  /*5110*/  BSYNC.RECONVERGENT B0 ;  /* 0x0000000000007941 */ /* 0x000fea0003800200 */
.L_x_59:
[----:B------:R-:W-:Y:S01]  /*5120*/  R2P PR, R60, 0x7f ;  /* 0x0000007f3c007804 */ /* 0x000fe20000000000 */
[----:B------:R-:W-:Y:S01]  /*5130*/  IMAD.IADD R48, R48, 0x1, R45 ;  /* 0x0000000130307824 */ /* 0x000fe200078e022d */
[----:B-1----:R1:W2:Y:S01]  /*5140*/  SHFL.IDX PT, R62, R62, R55, 0x1f ;  /* 0x00001f373e3e7589 */ /* 0x0022a200000e0000 */
[----:B------:R-:W-:Y:S01]  /*5150*/  BSSY.RECONVERGENT B0, `(.L_x_61) ;  /* 0x0000024000007945 */ /* 0x000fe20003800200 */
[----:B------:R-:W-:-:S09]  /*5160*/  IMAD.MOV.U32 R66, RZ, RZ, RZ ;  /* 0x000000ffff427224 */ /* 0x000fd200078e00ff */
        /* <DEDUP_REMOVED lines=23> */
[----:B------:R-:W-:Y:S01]  /*52e0*/  LOP3.LUT R53, R58, R53, RZ, 0xc0, !PT ;  /* 0x000000353a357212 */ /* 0x000fe200078ec0ff */
[----:B------:R-:W-:Y:S01]  /*52f0*/  IMAD.IADD R58, R37, 0x1, R36 ;  /* 0x00000001253a7824 */ /* 0x000fe200078e0224 */
        /* <DEDUP_REMOVED lines=9> */
.L_x_62:
[----:B------:R-:W-:Y:S05]  /*5390*/  BSYNC.RECONVERGENT B0 ;  /* 0x0000000000007941 */ /* 0x000fea0003800200 */
.L_x_61:
[----:B------:R-:W-:Y:S01]  /*53a0*/  R2P PR, R36, 0x7f ;  /* 0x0000007f24007804 */ /* 0x000fe20000000000 */
[----:B------:R-:W-:Y:S01]  /*53b0*/  IMAD.IADD R34, R35, 0x1, R34 ;  /* 0x0000000123227824 */ /* 0x000fe200078e0222 */
[----:B------:R-:W-:Y:S01]  /*53c0*/  BSSY.RECONVERGENT B0, `(.L_x_63) ;  /* 0x0000022000007945 */ /* 0x000fe20003800200 */
[----:B------:R-:W-:-:S10]  /*53d0*/  IMAD.MOV.U32 R55, RZ, RZ, RZ ;  /* 0x000000ffff377224 */ /* 0x000fd400078e00ff */
        /* <DEDUP_REMOVED lines=24> */
[----:B-1----:R0:W1:Y:S02]  /*5560*/  SHFL.IDX PT, R60, R66, R45, 0x1f ;  /* 0x00001f2d423c7589 */ /* 0x00206400000e0000 */
[----:B------:R-:W2:Y:S01]  /*5570*/  FLO.U32 R59, R53 ;  /* 0x00000035003b7300 */ /* 0x000ea200000e0000 */
[----:B------:R-:W-:-:S07]  /*5580*/  LOP3.LUT R35, R14, R53, RZ, 0xc0, !PT ;  /* 0x000000350e237212 */ /* 0x000fce00078ec0ff */
[----:B------:R-:W3:Y:S01]  /*5590*/  POPC R35, R35 ;  /* 0x0000002300237309 */ /* 0x000ee20000000000 */
[----:B--2---:R-:W-:-:S13]  /*55a0*/  ISETP.NE.AND P0, PT, R24, R59, PT ;  /* 0x0000003b1800720c */ /* 0x004fda0003f05270 */
[----:B01-3--:R-:W-:Y:S05]  /*55b0*/  @P0 BRA `(.L_x_64) ;  /* 0x0000000000080947 */ /* 0x00bfea0003800000 */
[----:B------:R-:W-:-:S05]  /*55c0*/  IMAD R36, R36, 0x4, R29 ;  /* 0x0000000424247824 */ /* 0x000fca00078e021d */
[----:B------:R0:W1:Y:S02]  /*55d0*/  ATOMS.ADD R55, [R36], R35 ;  /* 0x000000232437738c */ /* 0x0000640000000000 */
.L_x_64:
[----:B------:R-:W-:Y:S05]  /*55e0*/  BSYNC.RECONVERGENT B0 ;  /* 0x0000000000007941 */ /* 0x000fea0003800200 */
.L_x_63:
[----:B------:R-:W-:Y:S01]  /*55f0*/  R2P PR, R26, 0x7f ;  /* 0x0000007f1a007804 */ /* 0x000fe20000000000 */
[----:B01----:R0:W1:Y:S01]  /*5600*/  SHFL.IDX PT, R36, R55, R59, 0x1f ;  /* 0x00001f3b37247589 */ /* 0x00306200000e0000 */
[----:B------:R-:W-:Y:S11]  /*5610*/  BSSY.RECONVERGENT B0, `(.L_x_65) ;  /* 0x0000021000007945 */ /* 0x000ff60003800200 */
[----:B------:R-:W-:-:S02]  /*5620*/  VOTE.ANY R45, PT, P0 ;  /* 0x00000000002d7806 */ /* 0x000fc400000e0100 */
[----:B------:R-:W-:Y:S02]  /*5630*/  VOTE.ANY R66, PT, P1 ;  /* 0x0000000000427806 */ /* 0x000fe400008e0100 */
[----:B------:R-:W-:Y:S02]  /*5640*/  @!P0 LOP3.LUT R45, RZ, R45, RZ, 0x33, !PT ;  /* 0x0000002dff2d8212 */ /* 0x000fe400078e33ff */
[----:B------:R-:W-:Y:S02]  /*5650*/  @!P1 LOP3.LUT R66, RZ, R66, RZ, 0x33, !PT ;  /* 0x00000042ff429212 */ /* 0x000fe400078e33ff */
[----:B------:R-:W-:Y:S02]  /*5660*/  LOP3.LUT P0, RZ, R26, 0x80, RZ, 0xc0, !PT ;  /* 0x000000801aff7812 */ /* 0x000fe4000780c0ff */
        /* <DEDUP_REMOVED lines=19> */
[----:B------:R-:W2:Y:S01]  /*57a0*/  FLO.U32 R53, R45 ;  /* 0x0000002d00357300 */ /* 0x000ea200000e0000 */
[----:B------:R-:W-:-:S07]  /*57b0*/  LOP3.LUT R14, R14, R45, RZ, 0xc0, !PT ;  /* 0x0000002d0e0e7212 */ /* 0x000fce00078ec0ff */
[----:B0-----:R0:W3:Y:S01]  /*57c0*/  POPC R55, R14 ;  /* 0x0000000e00377309 */ /* 0x0010e20000000000 */
[----:B--2---:R-:W-:Y:S01]  /*57d0*/  ISETP.NE.AND P0, PT, R24, R53, PT ;  /* 0x000000351800720c */ /* 0x004fe20003f05270 */
[----:B------:R-:W-:-:S12]  /*57e0*/  IMAD.MOV.U32 R24, RZ, RZ, RZ ;  /* 0x000000ffff187224 */ /* 0x000fd800078e00ff */
[----:B01-3--:R-:W-:Y:S05]  /*57f0*/  @P0 BRA `(.L_x_66) ;  /* 0x0000000000080947 */ /* 0x00bfea0003800000 */
[----:B------:R-:W-:-:S06]  /*5800*/  IMAD R24, R26, 0x4, R29 ;  /* 0x000000041a187824 */ /* 0x000fcc00078e021d */
[----:B------:R0:W1:Y:S02]  /*5810*/  ATOMS.ADD R24, [R24], R55 ;  /* 0x000000371818738c */ /* 0x0000640000000000 */
.L_x_66:
[----:B------:R-:W-:Y:S05]  /*5820*/  BSYNC.RECONVERGENT B0 ;  /* 0x0000000000007941 */ /* 0x000fea0003800200 */
.L_x_65:
[----:B------:R-:W-:Y:S01]  /*5830*/  BAR.SYNC.DEFER_BLOCKING 0x0 ;  /* 0x0000000000007b1d */ /* 0x000fe20000010000 */
[----:B------:R-:W-:Y:S01]  /*5840*/  IMAD.IADD R26, R40, 0x1, R49 ;  /* 0x00000001281a7824 */ /* 0x000fe200078e0231 */
[----:B------:R-:W-:Y:S01]  /*5850*/  ISETP.NE.AND P0, PT, R50, RZ, PT ;  /* 0x000000ff3200720c */ /* 0x000fe20003f05270 */
[----:B------:R-:W-:Y:S02]  /*5860*/  IMAD.IADD R28, R28, 0x1, R39 ;  /* 0x000000011c1c7824 */ /* 0x000fe400078e0227 */
[----:B------:R-:W-:Y:S01]  /*5870*/  IMAD R40, R44, 0x4, R7 ;  /* 0x000000042c287824 */ /* 0x000fe200078e0207 */
[----:B------:R-:W-:Y:S01]  /*5880*/  BSSY B1, `(.L_x_67) ;  /* 0x000005c000017945 */ /* 0x000fe20003800000 */
[----:B------:R-:W-:Y:S01]  /*5890*/  IMAD.IADD R14, R38, 0x1, R43 ;  /* 0x00000001260e7824 */ /* 0x000fe200078e022b */
[----:B-1----:R-:W1:Y:S01]  /*58a0*/  SHFL.IDX PT, R24, R24, R53, 0x1f ;  /* 0x00001f3518187589 */ /* 0x002e6200000e0000 */
[----:B------:R-:W-:Y:S02]  /*58b0*/  IMAD R39, R46, 0x4, R7 ;  /* 0x000000042e277824 */ /* 0x000fe400078e0207 */
[----:B------:R-:W-:-:S02]  /*58c0*/  IMAD.IADD R60, R37, 0x1, R60 ;  /* 0x00000001253c7824 */ /* 0x000fc400078e023c */
[--C-:B------:R-:W-:Y:S02]  /*58d0*/  IMAD R38, R52, 0x4, R7.reuse ;  /* 0x0000000434267824 */ /* 0x100fe400078e0207 */
[----:B------:R-:W-:Y:S02]  /*58e0*/  IMAD.IADD R32, R33, 0x1, R32 ;  /* 0x0000000121207824 */ /* 0x000fe400078e0220 */
[----:B------:R-:W-:Y:S02]  /*58f0*/  IMAD.IADD R44, R35, 0x1, R36 ;  /* 0x00000001232c7824 */ /* 0x000fe400078e0224 */
[--C-:B------:R-:W-:Y:S02]  /*5900*/  IMAD R37, R56, 0x4, R7.reuse ;  /* 0x0000000438257824 */ /* 0x100fe400078e0207 */
[----:B------:R-:W-:Y:S02]  /*5910*/  IMAD.IADD R30, R31, 0x1, R30 ;  /* 0x000000011f1e7824 */ /* 0x000fe400078e021e */
[--C-:B------:R-:W-:Y:S01]  /*5920*/  IMAD R36, R48, 0x4, R7.reuse ;  /* 0x0000000430247824 */ /* 0x100fe200078e0207 */
[----:B------:R2:W-:Y:S01]  /*5930*/  STS [R40+-0x4], R27 ;  /* 0xfffffc1b28007388 */ /* 0x0005e20000000800 */
[----:B------:R-:W-:-:S02]  /*5940*/  IMAD R35, R58, 0x4, R7 ;  /* 0x000000043a237824 */ /* 0x000fc400078e0207 */
[--C-:B------:R-:W-:Y:S01]  /*5950*/  IMAD R34, R34, 0x4, R7.reuse ;  /* 0x0000000422227824 */ /* 0x100fe200078e0207 */
[----:B------:R-:W-:Y:S01]  /*5960*/  STS [R39+-0x4], R22 ;  /* 0xfffffc1627007388 */ /* 0x000fe20000000800 */
[--C-:B------:R-:W-:Y:S02]  /*5970*/  IMAD R33, R32, 0x4, R7.reuse ;  /* 0x0000000420217824 */ /* 0x100fe400078e0207 */
[----:B------:R-:W-:Y:S01]  /*5980*/  IMAD.IADD R64, R47, 0x1, R64 ;  /* 0x000000012f407824 */ /* 0x000fe200078e0240 */
[----:B------:R-:W-:Y:S01]  /*5990*/  STS [R38+-0x4], R21 ;  /* 0xfffffc1526007388 */ /* 0x000fe20000000800 */
[--C-:B------:R-:W-:Y:S02]  /*59a0*/  IMAD R32, R30, 0x4, R7.reuse ;  /* 0x000000041e207824 */ /* 0x100fe400078e0207 */
[----:B------:R-:W-:Y:S01]  /*59b0*/  IMAD.IADD R62, R51, 0x1, R62 ;  /* 0x00000001333e7824 */ /* 0x000fe200078e023e */
[----:B------:R-:W-:Y:S01]  /*59c0*/  STS [R37+-0x4], R18 ;  /* 0xfffffc1225007388 */ /* 0x000fe20000000800 */
[----:B------:R-:W-:-:S02]  /*59d0*/  IMAD R31, R28, 0x4, R7 ;  /* 0x000000041c1f7824 */ /* 0x000fc400078e0207 */
[--C-:B------:R-:W-:Y:S01]  /*59e0*/  IMAD R30, R14, 0x4, R7.reuse ;  /* 0x000000040e1e7824 */ /* 0x100fe200078e0207 */
[----:B------:R-:W-:Y:S01]  /*59f0*/  STS [R36+-0x4], R23 ;  /* 0xfffffc1724007388 */ /* 0x000fe20000000800 */
[--C-:B------:R-:W-:Y:S02]  /*5a00*/  IMAD R29, R26, 0x4, R7.reuse ;  /* 0x000000041a1d7824 */ /* 0x100fe400078e0207 */
[----:B-1----:R-:W-:Y:S01]  /*5a10*/  IMAD.IADD R24, R55, 0x1, R24 ;  /* 0x0000000137187824 */ /* 0x002fe200078e0218 */
[----:B------:R-:W-:Y:S01]  /*5a20*/  STS [R35+-0x4], R20 ;  /* 0xfffffc1423007388 */ /* 0x000fe20000000800 */
[--C-:B------:R-:W-:Y:S02]  /*5a30*/  IMAD R28, R64, 0x4, R7.reuse ;  /* 0x00000004401c7824 */ /* 0x100fe400078e0207 */
[--C-:B--2---:R-:W-:Y:S01]  /*5a40*/  IMAD R27, R62, 0x4, R7.reuse ;  /* 0x000000043e1b7824 */ /* 0x104fe200078e0207 */
[----:B------:R1:W-:Y:S01]  /*5a50*/  STS [R34+-0x4], R25 ;  /* 0xfffffc1922007388 */ /* 0x0003e20000000800 */
[----:B------:R-:W-:-:S02]  /*5a60*/  IMAD R26, R60, 0x4, R7 ;  /* 0x000000043c1a7824 */ /* 0x000fc400078e0207 */
[--C-:B------:R-:W-:Y:S01]  /*5a70*/  IMAD R24, R24, 0x4, R7.reuse ;  /* 0x0000000418187824 */ /* 0x100fe200078e0207 */
[----:B------:R-:W-:Y:S04]  /*5a80*/  STS [R33+-0x4], R10 ;  /* 0xfffffc0a21007388 */ /* 0x000fe80000000800 */
[----:B------:R-:W-:Y:S01]  /*5a90*/  STS [R32+-0x4], R17 ;  /* 0xfffffc1120007388 */ /* 0x000fe20000000800 */
[----:B-1----:R-:W-:-:S03]  /*5aa0*/  IMAD R25, R44, 0x4, R7 ;  /* 0x000000042c197824 */ /* 0x002fc600078e0207 */
[----:B------:R-:W-:Y:S04]  /*5ab0*/  STS [R31+-0x4], R12 ;  /* 0xfffffc0c1f007388 */ /* 0x000fe80000000800 */
[----:B------:R1:W-:Y:S04]  /*5ac0*/  STS [R30+-0x4], R19 ;  /* 0xfffffc131e007388 */ /* 0x0003e80000000800 */
[----:B------:R2:W-:Y:S04]  /*5ad0*/  STS [R29+-0x4], R16 ;  /* 0xfffffc101d007388 */ /* 0x0005e80000000800 */
[----:B------:R2:W-:Y:S01]  /*5ae0*/  STS [R28+-0x4], R9 ;  /* 0xfffffc091c007388 */ /* 0x0005e20000000800 */
[----:B-1----:R-:W-:-:S03]  /*5af0*/  IMAD R19, R3, 0x8, R7 ;  /* 0x0000000803137824 */ /* 0x002fc600078e0207 */
[----:B------:R2:W-:Y:S04]  /*5b00*/  STS [R27+-0x4], R6 ;  /* 0xfffffc061b007388 */ /* 0x0005e80000000800 */
[----:B------:R2:W-:Y:S04]  /*5b10*/  STS [R26+-0x4], R11 ;  /* 0xfffffc0b1a007388 */ /* 0x0005e80000000800 */
[----:B------:R2:W-:Y:S04]  /*5b20*/  STS [R25+-0x4], R8 ;  /* 0xfffffc0819007388 */ /* 0x0005e80000000800 */
[----:B------:R2:W-:Y:S01]  /*5b30*/  STS [R24+-0x4], R13 ;  /* 0xfffffc0d18007388 */ /* 0x0005e20000000800 */
[----:B------:R-:W-:Y:S05]  /*5b40*/  @P0 BRA `(.L_x_68) ;  /* 0x0000000000bc0947 */ /* 0x000fea0003800000 */
[----:B------:R-:W1:Y:S02]  /*5b50*/  LDCU.64 UR8, c[0x0][0x398] ;  /* 0x00007300ff0877ac */ /* 0x000e640008000a00 */
[----:B-1----:R-:W-:-:S04]  /*5b60*/  LEA R10, P0, R3, UR8, 0x3 ;  /* 0x00000008030a7c11 */ /* 0x002fc8000f8018ff */
[----:B--2---:R-:W-:-:S05]  /*5b70*/  LEA.HI.X R11, R3, UR9, RZ, 0x3, P0 ;  /* 0x00000009030b7c11 */ /* 0x004fca00080f1cff */
[----:B------:R-:W2:Y:S01]  /*5b80*/  LDG.E.64 R8, desc[UR6][R10.64] ;  /* 0x000000060a087981 */ /* 0x000ea2000c1e1b00 */
[----:B------:R-:W-:Y:S02]  /*5b90*/  SHF.R.S32.HI R13, RZ, 0x1f, R15 ;  /* 0x0000001fff0d7819 */ /* 0x000fe4000001140f */
[----:B--2---:R-:W-:-:S05]  /*5ba0*/  IADD3 R8, P0, PT, -R15, R8, RZ ;  /* 0x000000080f087210 */ /* 0x004fca0007f1e1ff */
[----:B------:R-:W-:Y:S01]  /*5bb0*/  IMAD.X R9, R9, 0x1, ~R13, P0 ;  /* 0x0000000109097824 */ /* 0x000fe200000e0e0d */
[----:B------:R-:W-:Y:S01]  /*5bc0*/  ISETP.GE.AND P0, PT, R42, 0x1, PT ;  /* 0x000000012a00780c */ /* 0x000fe20003f06270 */
[----:B------:R-:W-:-:S03]  /*5bd0*/  IMAD.MOV.U32 R13, RZ, RZ, R0 ;  /* 0x000000ffff0d7224 */ /* 0x000fc600078e0000 */
[----:B------:R1:W-:Y:S09]  /*5be0*/  STS.64 [R19+0x6600], R8 ;  /* 0x0066000813007388 */ /* 0x0003f20000000a00 */
[----:B------:R-:W-:Y:S05]  /*5bf0*/  @!P0 BRA `(.L_x_69) ;  /* 0x00000000006c8947 */ /* 0x000fea0003800000 */
[----:B------:R-:W-:Y:S01]  /*5c00*/  BSSY B0, `(.L_x_70) ;  /* 0x0000019000007945 */ /* 0x000fe20003800000 */
[----:B------:R-:W-:Y:S02]  /*5c10*/  IMAD.MOV.U32 R6, RZ, RZ, -0x1 ;  /* 0xffffffffff067424 */ /* 0x000fe400078e00ff */
[----:B------:R-:W-:Y:S02]  /*5c20*/  IMAD.MOV.U32 R10, RZ, RZ, R42 ;  /* 0x000000ffff0a7224 */ /* 0x000fe400078e002a */
[----:B------:R-:W-:-:S07]  /*5c30*/  IMAD.MOV.U32 R13, RZ, RZ, R0 ;  /* 0x000000ffff0d7224 */ /* 0x000fce00078e0000 */
.L_x_74:
[----:B-1----:R-:W1:Y:S01]  /*5c40*/  LDC.64 R8, c[0x0][0x380] ;  /* 0x0000e000ff087b82 */ /* 0x002e620000000a00 */
[----:B------:R-:W-:Y:S01]  /*5c50*/  VIADD R17, R10, 0xffffffff ;  /* 0xffffffff0a117836 */ /* 0x000fe20000000000 */
[----:B------:R-:W-:Y:S03]  /*5c60*/  BSSY B2, `(.L_x_71) ;  /* 0x0000008000027945 */ /* 0x000fe60003800000 */
[----:B------:R-:W-:-:S04]  /*5c70*/  IMAD R11, R17, 0x100, R3 ;  /* 0x00000100110b7824 */ /* 0x000fc800078e0203 */
[----:B-1----:R-:W-:-:S07]  /*5c80*/  IMAD.WIDE R8, R11, 0x4, R8 ;  /* 0x000000040b087825 */ /* 0x002fce00078e0208 */
.L_x_72:
[----:B------:R-:W-:Y:S05]  /*5c90*/  YIELD ;  /* 0x0000000000007946 */ /* 0x000fea0003800000 */
[----:B------:R1:W-:Y:S06]  /*5ca0*/  MEMBAR.SC.CTA ;  /* 0x0000000000007992 */ /* 0x0003ec0000000000 */
[----:B-1----:R-:W2:Y:S02]  /*5cb0*/  LDG.E.STRONG.SYS R11, desc[UR6][R8.64] ;  /* 0x00000006080b7981 */ /* 0x002ea4000c1f5900 */
[----:B--2---:R-:W-:-:S13]  /*5cc0*/  ISETP.NE.AND P0, PT, R11, RZ, PT ;  /* 0x000000ff0b00720c */ /* 0x004fda0003f05270 */
[----:B------:R-:W-:Y:S05]  /*5cd0*/  @!P0 BRA `(.L_x_72) ;  /* 0xfffffffc00ec8947 */ /* 0x000fea000383ffff */
[----:B------:R-:W-:Y:S05]  /*5ce0*/  BSYNC B2 ;  /* 0x0000000000027941 */ /* 0x000fea0003800000 */
.L_x_71:
[----:B------:R-:W-:Y:S01]  /*5cf0*/  BSSY.RECONVERGENT B2, `(.L_x_73) ;  /* 0x0000006000027945 */ /* 0x000fe20003800200 */
[C---:B------:R-:W-:Y:S02]  /*5d00*/  ISETP.GT.AND P0, PT, R11.reuse, -0x1, PT ;  /* 0xffffffff0b00780c */ /* 0x040fe40003f04270 */
[----:B------:R-:W-:Y:S01]  /*5d10*/  LOP3.LUT R8, R11, 0x3fffffff, RZ, 0xc0, !PT ;  /* 0x3fffffff0b087812 */ /* 0x000fe200078ec0ff */
[----:B------:R-:W-:Y:S05]  /*5d20*/  WARPSYNC.EXCLUSIVE R6 ;  /* 0x0000000006007348 */ /* 0x000fea0003a00000 */
[----:B------:R-:W-:-:S05]  /*5d30*/  IMAD.IADD R13, R8, 0x1, R13 ;  /* 0x00000001080d7824 */ /* 0x000fca00078e020d */
[----:B------:R-:W-:-:S07]  /*5d40*/  VOTE.ANY R6, PT, P0 ;  /* 0x0000000000067806 */ /* 0x000fce00000e0100 */
[----:B------:R-:W-:Y:S05]  /*5d50*/  BSYNC.RECONVERGENT B2 ;  /* 0x0000000000027941 */ /* 0x000fea0003800200 */
.L_x_73:
[----:B------:R-:W-:Y:S01]  /*5d60*/  ISETP.GT.U32.AND P1, PT, R10, 0x1, PT ;  /* 0x000000010a00780c */ /* 0x000fe20003f24070 */
[----:B------:R-:W-:-:S12]  /*5d70*/  IMAD.MOV.U32 R10, RZ, RZ, R17 ;  /* 0x000000ffff0a7224 */ /* 0x000fd800078e0011 */
[----:B------:R-:W-:Y:S05]  /*5d80*/  @P0 BRA P1, `(.L_x_74) ;  /* 0xfffffffc00ac0947 */ /* 0x000fea000083ffff */
[----:B------:R-:W-:Y:S05]  /*5d90*/  BSYNC B0 ;  /* 0x0000000000007941 */ /* 0x000fea0003800000 */
.L_x_70:
[----:B------:R2:W3:Y:S02]  /*5da0*/  LDS.64 R8, [R19+0x6600] ;  /* 0x0066000013087984 */ /* 0x0004e40000000a00 */
.L_x_69:
[----:B------:R-:W4:Y:S01]  /*5db0*/  LDC.64 R10, c[0x0][0x380] ;  /* 0x0000e000ff0a7b82 */ /* 0x000f220000000a00 */
[C---:B------:R-:W-:Y:S01]  /*5dc0*/  IMAD.IADD R17, R13.reuse, 0x1, -R0 ;  /* 0x000000010d117824 */ /* 0x040fe200078e0a00 */
[----:B------:R-:W-:Y:S01]  /*5dd0*/  LOP3.LUT R13, R13, 0x80000000, RZ, 0xfc, !PT ;  /* 0x800000000d0d7812 */ /* 0x000fe200078efcff */
[----:B------:R-:W-:-:S03]  /*5de0*/  IMAD R21, R42, 0x100, R3 ;  /* 0x000001002a157824 */ /* 0x000fc600078e0203 */
[----:B-1-3--:R-:W-:-:S04]  /*5df0*/  IADD3 R8, P0, PT, R17, R8, RZ ;  /* 0x0000000811087210 */ /* 0x00afc80007f1e0ff */
[----:B------:R-:W-:-:S05]  /*5e00*/  LEA.HI.X.SX32 R9, R17, R9, 0x1, P0 ;  /* 0x0000000911097211 */ /* 0x000fca00000f0eff */
[----:B------:R1:W-:Y:S01]  /*5e10*/  STS.64 [R19+0x6600], R8 ;  /* 0x0066000813007388 */ /* 0x0003e20000000a00 */
[----:B----4-:R-:W-:-:S05]  /*5e20*/  IMAD.WIDE R10, R21, 0x4, R10 ;  /* 0x00000004150a7825 */ /* 0x010fca00078e020a */
[----:B------:R1:W-:Y:S02]  /*5e30*/  STG.E.STRONG.SYS desc[UR6][R10.64], R13 ;  /* 0x0000000d0a007986 */ /* 0x0003e4000c115906 */
.L_x_68:
[----:B------:R-:W-:Y:S05]  /*5e40*/  BSYNC B1 ;  /* 0x0000000000017941 */ /* 0x000fea0003800000 */
.L_x_67:
[----:B------:R-:W3:Y:S01]  /*5e50*/  LDC R23, c[0x0][0x3c0] ;  /* 0x0000f000ff177b82 */ /* 0x000ee20000000800 */
[----:B--2---:R-:W-:-:S07]  /*5e60*/  VIADD R6, R54, 0x1980 ;  /* 0x0000198036067836 */ /* 0x004fce0000000000 */
[----:B-1----:R-:W1:Y:S01]  /*5e70*/  LDC.64 R10, c[0x0][0x390] ;  /* 0x0000e400ff0a7b82 */ /* 0x002e620000000a00 */
[----:B---3--:R-:W-:Y:S02]  /*5e80*/  ISETP.GE.AND P0, PT, R6, R23, PT ;  /* 0x000000170600720c */ /* 0x008fe40003f06270 */
[----:B-1----:R-:W-:-:S04]  /*5e90*/  ISETP.EQ.U32.AND P1, PT, R10, RZ, PT ;  /* 0x000000ff0a00720c */ /* 0x002fc80003f22070 */
[----:B------:R-:W-:-:S04]  /*5ea0*/  ISETP.EQ.OR.EX P0, PT, R11, RZ, !P0, P1 ;  /* 0x000000ff0b00720c */ /* 0x000fc80004702710 */
[----:B------:R-:W-:-:S13]  /*5eb0*/  ISETP.GT.U32.OR P0, PT, R3, 0xff, P0 ;  /* 0x000000ff0300780c */ /* 0x000fda0000704470 */
[----:B------:R-:W-:Y:S05]  /*5ec0*/  @P0 BRA `(.L_x_75) ;  /* 0x0000000000200947 */ /* 0x000fea0003800000 */
[----:B------:R-:W1:Y:S01]  /*5ed0*/  LDS.64 R8, [R19+0x6600] ;  /* 0x0066000013087984 */ /* 0x000e620000000a00 */
[C---:B------:R-:W-:Y:S02]  /*5ee0*/  LEA R10, P2, R3.reuse, R10, 0x3 ;  /* 0x0000000a030a7211 */ /* 0x040fe400078418ff */
[--C-:B------:R-:W-:Y:S02]  /*5ef0*/  SHF.R.S32.HI R13, RZ, 0x1f, R0.reuse ;  /* 0x0000001fff0d7819 */ /* 0x100fe40000011400 */
[----:B------:R-:W-:Y:S02]  /*5f00*/  LEA.HI.X R11, R3, R11, RZ, 0x3, P2 ;  /* 0x0000000b030b7211 */ /* 0x000fe400010f1cff */
[----:B-1----:R-:W-:Y:S02]  /*5f10*/  IADD3 R8, P0, P1, R8, R15, R0 ;  /* 0x0000000f08087210 */ /* 0x002fe4000791e000 */
[----:B------:R-:W-:-:S04]  /*5f20*/  SHF.R.S32.HI R15, RZ, 0x1f, R15 ;  /* 0x0000001fff0f7819 */ /* 0x000fc8000001140f */
[----:B------:R-:W-:-:S05]  /*5f30*/  IADD3.X R9, PT, PT, R9, R15, R13, P0, P1 ;  /* 0x0000000f09097210 */ /* 0x000fca00007e240d */
[----:B------:R1:W-:Y:S02]  /*5f40*/  STG.E.64 desc[UR6][R10.64], R8 ;  /* 0x000000080a007986 */ /* 0x0003e4000c101b06 */
.L_x_75:
[----:B------:R-:W-:Y:S01]  /*5f50*/  ISETP.GT.AND P0, PT, R6, R23, PT ;  /* 0x000000170600720c */ /* 0x000fe20003f04270 */
[----:B------:R-:W-:Y:S05]  /*5f60*/  WARPSYNC.ALL ;  /* 0x0000000000007948 */ /* 0x000fea0003800000 */
[----:B------:R-:W-:Y:S01]  /*5f70*/  BAR.SYNC.DEFER_BLOCKING 0x0 ;  /* 0x0000000000007b1d */ /* 0x000fe20000010000 */
[----:B------:R-:W-:-:S06]  /*5f80*/  IMAD R22, R3, 0x4, R7 ;  /* 0x0000000403167824 */ /* 0x000fcc00078e0207 */
[----:B------:R-:W-:Y:S05]  /*5f90*/  @P0 BRA `(.L_x_76) ;  /* 0x0000000c003c0947 */ /* 0x000fea0003800000 */
[----:B------:R-:W2:Y:S01]  /*5fa0*/  LDS R0, [R22] ;  /* 0x0000000016007984 */ /* 0x000ea20000000800 */
[----:B------:R-:W2:Y:S01]  /*5fb0*/  LDCU UR5, c[0x0][0x3c4] ;  /* 0x00007880ff0577ac */ /* 0x000ea20008000800 */
[----:B------:R-:W3:Y:S01]  /*5fc0*/  LDCU.64 UR8, c[0x0][0x3a0] ;  /* 0x00007400ff0877ac */ /* 0x000ee20008000a00 */
[----:B--2---:R-:W-:Y:S02]  /*5fd0*/  SHF.R.U32.HI R6, RZ, UR5, R0 ;  /* 0x00000005ff067c19 */ /* 0x004fe40008011600 */
[----:B------:R-:W-:Y:S02]  /*5fe0*/  LOP3.LUT R15, R0, 0x80000000, RZ, 0x3c, !PT ;  /* 0x80000000000f7812 */ /* 0x000fe400078e3cff */
[----:B------:R-:W-:-:S05]  /*5ff0*/  LOP3.LUT R6, R6, UR4, RZ, 0x30, !PT ;  /* 0x0000000406067c12 */ /* 0x000fca000f8e30ff */
[----:B-1----:R-:W-:-:S06]  /*6000*/  IMAD R8, R6, 0x8, R7 ;  /* 0x0000000806087824 */ /* 0x002fcc00078e0207 */
[----:B------:R-:W1:Y:S02]  /*6010*/  LDS.64 R8, [R8+0x6600] ;  /* 0x0066000008087984 */ /* 0x000e640000000a00 */
[----:B-1----:R-:W-:-:S05]  /*6020*/  IADD3 R6, P1, PT, R8, R3, RZ ;  /* 0x0000000308067210 */ /* 0x002fca0007f3e0ff */
[----:B------:R-:W-:Y:S01]  /*6030*/  IMAD.X R9, RZ, RZ, R9, P1 ;  /* 0x000000ffff097224 */ /* 0x000fe200008e0609 */
[----:B---3--:R-:W-:-:S04]  /*6040*/  LEA R10, P1, R6, UR8, 0x2 ;  /* 0x00000008060a7c11 */ /* 0x008fc8000f8210ff */
[----:B------:R-:W-:-:S05]  /*6050*/  LEA.HI.X R11, R6, UR9, R9, 0x2, P1 ;  /* 0x00000009060b7c11 */ /* 0x000fca00088f1409 */
[----:B------:R-:W-:Y:S01]  /*6060*/  STG.E desc[UR6][R10.64], R15 ;  /* 0x0000000f0a007986 */ /* 0x000fe2000c101906 */
[----:B------:R-:W-:-:S03]  /*6070*/  NOP ;  /* 0x0000000000007918 */ /* 0x000fc60000000000 */
[----:B------:R-:W1:Y:S02]  /*6080*/  LDS R0, [R22+0x600] ;  /* 0x0006000016007984 */ /* 0x000e640000000800 */
[----:B-1----:R-:W-:Y:S02]  /*6090*/  SHF.R.U32.HI R6, RZ, UR5, R0 ;  /* 0x00000005ff067c19 */ /* 0x002fe40008011600 */
[----:B------:R-:W-:Y:S02]  /*60a0*/  LOP3.LUT R15, R0, 0x80000000, RZ, 0x3c, !PT ;  /* 0x80000000000f7812 */ /* 0x000fe400078e3cff */
[----:B------:R-:W-:-:S05]  /*60b0*/  LOP3.LUT R6, R6, UR4, RZ, 0x30, !PT ;  /* 0x0000000406067c12 */ /* 0x000fca000f8e30ff */
[----:B------:R-:W-:-:S06]  /*60c0*/  IMAD R8, R6, 0x8, R7 ;  /* 0x0000000806087824 */ /* 0x000fcc00078e0207 */
[----:B------:R-:W1:Y:S02]  /*60d0*/  LDS.64 R8, [R8+0x6600] ;  /* 0x0066000008087984 */ /* 0x000e640000000a00 */
[----:B-1----:R-:W-:-:S05]  /*60e0*/  IADD3 R6, P1, PT, R8, R3, RZ ;  /* 0x0000000308067210 */ /* 0x002fca0007f3e0ff */
[----:B------:R-:W-:Y:S01]  /*60f0*/  IMAD.X R9, RZ, RZ, R9, P1 ;  /* 0x000000ffff097224 */ /* 0x000fe200008e0609 */
[----:B------:R-:W-:-:S04]  /*6100*/  LEA R12, P1, R6, UR8, 0x2 ;  /* 0x00000008060c7c11 */ /* 0x000fc8000f8210ff */
        /* <DEDUP_REMOVED lines=163> */
[----:B------:R-:W-:-:S05]  /*6b40*/  IMAD R12, R6, 0x8, R7 ;  /* 0x00000008060c7824 */ /* 0x000fca00078e0207 */
        /* <DEDUP_REMOVED lines=17> */
[----:B------:R1:W-:Y:S01]  /*6c60*/  STG.E desc[UR6][R6.64+0x6000], R9 ;  /* 0x0060000906007986 */ /* 0x0003e2000c101906 */
[----:B------:R-:W-:Y:S01]  /*6c70*/  NOP ;  /* 0x0000000000007918 */ /* 0x000fe20000000000 */
[----:B------:R-:W-:Y:S05]  /*6c80*/  BRA `(.L_x_77) ;  /* 0x00000014000c7947 */ /* 0x000fea0003800000 */
.L_x_76:
[----:B-1----:R-:W-:Y:S01]  /*6c90*/  IMAD R9, R42, -0x1980, R23 ;  /* 0xffffe6802a097824 */ /* 0x002fe200078e0217 */
[----:B------:R-:W-:Y:S01]  /*6ca0*/  BSSY.RECONVERGENT B0, `(.L_x_78) ;  /* 0x000001b000007945 */ /* 0x000fe20003800200 */
[C---:B------:R-:W-:Y:S02]  /*6cb0*/  VIADD R0, R3.reuse, 0x180 ;  /* 0x0000018003007836 */ /* 0x040fe40000000000 */
[C---:B------:R-:W-:Y:S01]  /*6cc0*/  VIADD R6, R3.reuse, 0x300 ;  /* 0x0000030003067836 */ /* 0x040fe20000000000 */
[CC--:B------:R-:W-:Y:S01]  /*6cd0*/  ISETP.GE.AND P1, PT, R3.reuse, R9.reuse, PT ;  /* 0x000000090300720c */ /* 0x0c0fe20003f26270 */
[C---:B------:R-:W-:Y:S01]  /*6ce0*/  VIADD R8, R3.reuse, 0x480 ;  /* 0x0000048003087836 */ /* 0x040fe20000000000 */
[-C--:B------:R-:W-:Y:S01]  /*6cf0*/  ISETP.GE.AND P2, PT, R0, R9.reuse, PT ;  /* 0x000000090000720c */ /* 0x080fe20003f46270 */
[C---:B------:R-:W-:Y:S01]  /*6d00*/  VIADD R0, R3.reuse, 0x600 ;  /* 0x0000060003007836 */ /* 0x040fe20000000000 */
[-C--:B------:R-:W-:Y:S01]  /*6d10*/  ISETP.GE.AND P3, PT, R6, R9.reuse, PT ;  /* 0x000000090600720c */ /* 0x080fe20003f66270 */
[C---:B------:R-:W-:Y:S01]  /*6d20*/  VIADD R6, R3.reuse, 0x780 ;  /* 0x0000078003067836 */ /* 0x040fe20000000000 */
[-C--:B------:R-:W-:Y:S01]  /*6d30*/  ISETP.GE.AND P4, PT, R8, R9.reuse, PT ;  /* 0x000000090800720c */ /* 0x080fe20003f86270 */
[----:B------:R-:W-:Y:S01]  /*6d40*/  VIADD R8, R3, 0x900 ;  /* 0x0000090003087836 */ /* 0x000fe20000000000 */
[----:B------:R-:W-:-:S02]  /*6d50*/  ISETP.GE.AND P5, PT, R0, R9, PT ;  /* 0x000000090000720c */ /* 0x000fc40003fa6270 */
[----:B------:R-:W-:-:S03]  /*6d60*/  ISETP.GE.AND P6, PT, R6, R9, PT ;  /* 0x000000090600720c */ /* 0x000fc60003fc6270 */
[----:B------:R-:W-:Y:S10]  /*6d70*/  @P1 BRA `(.L_x_79) ;  /* 0x0000000000341947 */ /* 0x000ff40003800000 */
[----:B------:R-:W1:Y:S01]  /*6d80*/  LDS R0, [R22] ;  /* 0x0000000016007984 */ /* 0x000e620000000800 */
[----:B------:R-:W1:Y:S01]  /*6d90*/  LDCU UR5, c[0x0][0x3c4] ;  /* 0x00007880ff0577ac */ /* 0x000e620008000800 */
[----:B------:R-:W2:Y:S01]  /*6da0*/  LDCU.64 UR8, c[0x0][0x3a0] ;  /* 0x00007400ff0877ac */ /* 0x000ea20008000a00 */
[----:B-1----:R-:W-:Y:S02]  /*6db0*/  SHF.R.U32.HI R6, RZ, UR5, R0 ;  /* 0x00000005ff067c19 */ /* 0x002fe40008011600 */
[----:B------:R-:W-:Y:S02]  /*6dc0*/  LOP3.LUT R13, R0, 0x80000000, RZ, 0x3c, !PT ;  /* 0x80000000000d7812 */ /* 0x000fe400078e3cff */
[----:B------:R-:W-:-:S05]  /*6dd0*/  LOP3.LUT R6, R6, UR4, RZ, 0x30, !PT ;  /* 0x0000000406067c12 */ /* 0x000fca000f8e30ff */
[----:B------:R-:W-:-:S05]  /*6de0*/  IMAD R6, R6, 0x8, R7 ;  /* 0x0000000806067824 */ /* 0x000fca00078e0207 */
[----:B------:R-:W1:Y:S02]  /*6df0*/  LDS.64 R10, [R6+0x6600] ;  /* 0x00660000060a7984 */ /* 0x000e640000000a00 */
[----:B-1----:R-:W-:-:S05]  /*6e00*/  IADD3 R12, P1, PT, R10, R3, RZ ;  /* 0x000000030a0c7210 */ /* 0x002fca0007f3e0ff */
[----:B------:R-:W-:Y:S01]  /*6e10*/  IMAD.X R11, RZ, RZ, R11, P1 ;  /* 0x000000ffff0b7224 */ /* 0x000fe200008e060b */
[----:B--2---:R-:W-:-:S04]  /*6e20*/  LEA R10, P1, R12, UR8, 0x2 ;  /* 0x000000080c0a7c11 */ /* 0x004fc8000f8210ff */
[----:B------:R-:W-:-:S05]  /*6e30*/  LEA.HI.X R11, R12, UR9, R11, 0x2, P1 ;  /* 0x000000090c0b7c11 */ /* 0x000fca00088f140b */
[----:B------:R1:W-:Y:S04]  /*6e40*/  STG.E desc[UR6][R10.64], R13 ;  /* 0x0000000d0a007986 */ /* 0x0003e8000c101906 */
.L_x_79:
[----:B------:R-:W-:Y:S05]  /*6e50*/  BSYNC.RECONVERGENT B0 ;  /* 0x0000000000007941 */ /* 0x000fea0003800200 */
.L_x_78:
[----:B------:R-:W-:Y:S01]  /*6e60*/  NOP ;  /* 0x0000000000007918 */ /* 0x000fe20000000000 */
[----:B------:R-:W-:Y:S01]  /*6e70*/  BSSY.RECONVERGENT B0, `(.L_x_80) ;  /* 0x0000011000007945 */ /* 0x000fe20003800200 */
[----:B------:R-:W-:Y:S01]  /*6e80*/  ISETP.GE.AND P1, PT, R8, R9, PT ;  /* 0x000000090800720c */ /* 0x000fe20003f26270 */
[----:B------:R-:W-:Y:S02]  /*6e90*/  VIADD R8, R3, 0xa80 ;  /* 0x00000a8003087836 */ /* 0x000fe40000000000 */
[----:B------:R-:W-:Y:S10]  /*6ea0*/  @P2 BRA `(.L_x_81) ;  /* 0x0000000000342947 */ /* 0x000ff40003800000 */
[----:B------:R-:W2:Y:S01]  /*6eb0*/  LDS R0, [R22+0x600] ;  /* 0x0006000016007984 */ /* 0x000ea20000000800 */
[----:B------:R-:W2:Y:S01]  /*6ec0*/  LDCU UR5, c[0x0][0x3c4] ;  /* 0x00007880ff0577ac */ /* 0x000ea20008000800 */
[----:B------:R-:W3:Y:S01]  /*6ed0*/  LDCU.64 UR8, c[0x0][0x3a0] ;  /* 0x00007400ff0877ac */ /* 0x000ee20008000a00 */
[----:B--2---:R-:W-:Y:S02]  /*6ee0*/  SHF.R.U32.HI R6, RZ, UR5, R0 ;  /* 0x00000005ff067c19 */ /* 0x004fe40008011600 */
[----:B-1----:R-:W-:Y:S02]  /*6ef0*/  LOP3.LUT R13, R0, 0x80000000, RZ, 0x3c, !PT ;  /* 0x80000000000d7812 */ /* 0x002fe400078e3cff */
[----:B------:R-:W-:-:S05]  /*6f00*/  LOP3.LUT R6, R6, UR4, RZ, 0x30, !PT ;  /* 0x0000000406067c12 */ /* 0x000fca000f8e30ff */
[----:B------:R-:W-:-:S05]  /*6f10*/  IMAD R6, R6, 0x8, R7 ;  /* 0x0000000806067824 */ /* 0x000fca00078e0207 */
[----:B------:R-:W1:Y:S02]  /*6f20*/  LDS.64 R10, [R6+0x6600] ;  /* 0x00660000060a7984 */ /* 0x000e640000000a00 */
[----:B-1----:R-:W-:-:S05]  /*6f30*/  IADD3 R12, P2, PT, R10, R3, RZ ;  /* 0x000000030a0c7210 */ /* 0x002fca0007f5e0ff */
[----:B------:R-:W-:Y:S01]  /*6f40*/  IMAD.X R11, RZ, RZ, R11, P2 ;  /* 0x000000ffff0b7224 */ /* 0x000fe200010e060b */
[----:B---3--:R-:W-:-:S04]  /*6f50*/  LEA R10, P2, R12, UR8, 0x2 ;  /* 0x000000080c0a7c11 */ /* 0x008fc8000f8410ff */
[----:B------:R-:W-:-:S05]  /*6f60*/  LEA.HI.X R11, R12, UR9, R11, 0x2, P2 ;  /* 0x000000090c0b7c11 */ /* 0x000fca00090f140b */
[----:B------:R2:W-:Y:S04]  /*6f70*/  STG.E desc[UR6][R10.64+0x600], R13 ;  /* 0x0006000d0a007986 */ /* 0x0005e8000c101906 */
.L_x_81:
[----:B------:R-:W-:Y:S05]  /*6f80*/  BSYNC.RECONVERGENT B0 ;  /* 0x0000000000007941 */ /* 0x000fea0003800200 */
.L_x_80:
[----:B------:R-:W-:Y:S01]  /*6f90*/  NOP ;  /* 0x0000000000007918 */ /* 0x000fe20000000000 */
[----:B------:R-:W-:Y:S01]  /*6fa0*/  BSSY.RECONVERGENT B0, `(.L_x_82) ;  /* 0x0000011000007945 */ /* 0x000fe20003800200 */
[----:B------:R-:W-:Y:S02]  /*6fb0*/  ISETP.GE.AND P2, PT, R8, R9, PT ;  /* 0x000000090800720c */ /* 0x000fe40003f46270 */
[----:B------:R-:W-:Y:S01]  /*6fc0*/  LOP3.LUT R8, R3, 0xc00, RZ, 0xfc, !PT ;  /* 0x00000c0003087812 */ /* 0x000fe200078efcff */
[----:B------:R-:W-:Y:S10]  /*6fd0*/  @P3 BRA `(.L_x_83) ;  /* 0x0000000000343947 */ /* 0x000ff40003800000 */
[----:B------:R-:W3:Y:S01]  /*6fe0*/  LDS R0, [R22+0xc00] ;  /* 0x000c000016007984 */ /* 0x000ee20000000800 */
[----:B------:R-:W3:Y:S01]  /*6ff0*/  LDCU UR5, c[0x0][0x3c4] ;  /* 0x00007880ff0577ac */ /* 0x000ee20008000800 */
[----:B------:R-:W4:Y:S01]  /*7000*/  LDCU.64 UR8, c[0x0][0x3a0] ;  /* 0x00007400ff0877ac */ /* 0x000f220008000a00 */
[----:B---3--:R-:W-:Y:S02]  /*7010*/  SHF.R.U32.HI R6, RZ, UR5, R0 ;  /* 0x00000005ff067c19 */ /* 0x008fe40008011600 */
[----:B-12---:R-:W-:Y:S02]  /*7020*/  LOP3.LUT R13, R0, 0x80000000, RZ, 0x3c, !PT ;  /* 0x80000000000d7812 */ /* 0x006fe400078e3cff */
[----:B------:R-:W-:-:S05]  /*7030*/  LOP3.LUT R6, R6, UR4, RZ, 0x30, !PT ;  /* 0x0000000406067c12 */ /* 0x000fca000f8e30ff */
[----:B------:R-:W-:-:S05]  /*7040*/  IMAD R6, R6, 0x8, R7 ;  /* 0x0000000806067824 */ /* 0x000fca00078e0207 */
[----:B------:R-:W1:Y:S02]  /*7050*/  LDS.64 R10, [R6+0x6600] ;  /* 0x00660000060a7984 */ /* 0x000e640000000a00 */
[----:B-1----:R-:W-:-:S05]  /*7060*/  IADD3 R12, P3, PT, R10, R3, RZ ;  /* 0x000000030a0c7210 */ /* 0x002fca0007f7e0ff */
[----:B------:R-:W-:Y:S01]  /*7070*/  IMAD.X R11, RZ, RZ, R11, P3 ;  /* 0x000000ffff0b7224 */ /* 0x000fe200018e060b */
[----:B----4-:R-:W-:-:S04]  /*7080*/  LEA R10, P3, R12, UR8, 0x2 ;  /* 0x000000080c0a7c11 */ /* 0x010fc8000f8610ff */
[----:B------:R-:W-:-:S05]  /*7090*/  LEA.HI.X R11, R12, UR9, R11, 0x2, P3 ;  /* 0x000000090c0b7c11 */ /* 0x000fca00098f140b */
[----:B------:R3:W-:Y:S04]  /*70a0*/  STG.E desc[UR6][R10.64+0xc00], R13 ;  /* 0x000c000d0a007986 */ /* 0x0007e8000c101906 */
.L_x_83:
[----:B------:R-:W-:Y:S05]  /*70b0*/  BSYNC.RECONVERGENT B0 ;  /* 0x0000000000007941 */ /* 0x000fea0003800200 */
.L_x_82:
[----:B------:R-:W-:Y:S01]  /*70c0*/  NOP ;  /* 0x0000000000007918 */ /* 0x000fe20000000000 */
[----:B------:R-:W-:Y:S01]  /*70d0*/  BSSY.RECONVERGENT B0, `(.L_x_84) ;  /* 0x0000011000007945 */ /* 0x000fe20003800200 */
[----:B------:R-:W-:Y:S01]  /*70e0*/  ISETP.GE.AND P3, PT, R8, R9, PT ;  /* 0x000000090800720c */ /* 0x000fe20003f66270 */
[----:B------:R-:W-:Y:S02]  /*70f0*/  VIADD R8, R3, 0xd80 ;  /* 0x00000d8003087836 */ /* 0x000fe40000000000 */
[----:B------:R-:W-:Y:S10]  /*7100*/  @P4 BRA `(.L_x_85) ;  /* 0x0000000000344947 */ /* 0x000ff40003800000 */
[----:B------:R-:W4:Y:S01]  /*7110*/  LDS R0, [R22+0x1200] ;  /* 0x0012000016007984 */ /* 0x000f220000000800 */
[----:B------:R-:W4:Y:S01]  /*7120*/  LDCU UR5, c[0x0][0x3c4] ;  /* 0x00007880ff0577ac */ /* 0x000f220008000800 */
[----:B------:R-:W5:Y:S01]  /*7130*/  LDCU.64 UR8, c[0x0][0x3a0] ;  /* 0x00007400ff0877ac */ /* 0x000f620008000a00 */
[----:B----4-:R-:W-:Y:S02]  /*7140*/  SHF.R.U32.HI R6, RZ, UR5, R0 ;  /* 0x00000005ff067c19 */ /* 0x010fe40008011600 */
[----:B-123--:R-:W-:Y:S02]  /*7150*/  LOP3.LUT R13, R0, 0x80000000, RZ, 0x3c, !PT ;  /* 0x80000000000d7812 */ /* 0x00efe400078e3cff */
[----:B------:R-:W-:-:S05]  /*7160*/  LOP3.LUT R6, R6, UR4, RZ, 0x30, !PT ;  /* 0x0000000406067c12 */ /* 0x000fca000f8e30ff */
[----:B------:R-:W-:-:S05]  /*7170*/  IMAD R6, R6, 0x8, R7 ;  /* 0x0000000806067824 */ /* 0x000fca00078e0207 */
[----:B------:R-:W1:Y:S02]  /*7180*/  LDS.64 R10, [R6+0x6600] ;  /* 0x00660000060a7984 */ /* 0x000e640000000a00 */
[----:B-1----:R-:W-:-:S05]  /*7190*/  IADD3 R12, P4, PT, R10, R3, RZ ;  /* 0x000000030a0c7210 */ /* 0x002fca0007f9e0ff */
[----:B------:R-:W-:Y:S01]  /*71a0*/  IMAD.X R11, RZ, RZ, R11, P4 ;  /* 0x000000ffff0b7224 */ /* 0x000fe200020e060b */
[----:B-----5:R-:W-:-:S04]  /*71b0*/  LEA R10, P4, R12, UR8, 0x2 ;  /* 0x000000080c0a7c11 */ /* 0x020fc8000f8810ff */
[----:B------:R-:W-:-:S05]  /*71c0*/  LEA.HI.X R11, R12, UR9, R11, 0x2, P4 ;  /* 0x000000090c0b7c11 */ /* 0x000fca000a0f140b */
[----:B------:R4:W-:Y:S04]  /*71d0*/  STG.E desc[UR6][R10.64+0x1200], R13 ;  /* 0x0012000d0a007986 */ /* 0x0009e8000c101906 */
.L_x_85:
[----:B------:R-:W-:Y:S05]  /*71e0*/  BSYNC.RECONVERGENT B0 ;  /* 0x0000000000007941 */ /* 0x000fea0003800200 */
.L_x_84:
[----:B------:R-:W-:Y:S01]  /*71f0*/  NOP ;  /* 0x0000000000007918 */ /* 0x000fe20000000000 */
[----:B------:R-:W-:Y:S01]  /*7200*/  BSSY.RECONVERGENT B0, `(.L_x_86) ;  /* 0x0000011000007945 */ /* 0x000fe20003800200 */
[----:B------:R-:W-:Y:S01]  /*7210*/  ISETP.GE.AND P4, PT, R8, R9, PT ;  /* 0x000000090800720c */ /* 0x000fe20003f86270 */
[----:B------:R-:W-:Y:S02]  /*7220*/  VIADD R8, R3, 0xf00 ;  /* 0x00000f0003087836 */ /* 0x000fe40000000000 */
[----:B------:R-:W-:Y:S10]  /*7230*/  @P5 BRA `(.L_x_87) ;  /* 0x0000000000345947 */ /* 0x000ff40003800000 */
[----:B------:R-:W5:Y:S01]  /*7240*/  LDS R0, [R22+0x1800] ;  /* 0x0018000016007984 */ /* 0x000f620000000800 */
[----:B------:R-:W5:Y:S01]  /*7250*/  LDCU UR5, c[0x0][0x3c4] ;  /* 0x00007880ff0577ac */ /* 0x000f620008000800 */
[----:B------:R-:W0:Y:S01]  /*7260*/  LDCU.64 UR8, c[0x0][0x3a0] ;  /* 0x00007400ff0877ac */ /* 0x000e220008000a00 */
[----:B-----5:R-:W-:Y:S02]  /*7270*/  SHF.R.U32.HI R6, RZ, UR5, R0 ;  /* 0x00000005ff067c19 */ /* 0x020fe40008011600 */
[----:B-1234-:R-:W-:Y:S02]  /*7280*/  LOP3.LUT R13, R0, 0x80000000, RZ, 0x3c, !PT ;  /* 0x80000000000d7812 */ /* 0x01efe400078e3cff */
[----:B------:R-:W-:-:S05]  /*7290*/  LOP3.LUT R6, R6, UR4, RZ, 0x30, !PT ;  /* 0x0000000406067c12 */ /* 0x000fca000f8e30ff */
[----:B------:R-:W-:-:S05]  /*72a0*/  IMAD R6, R6, 0x8, R7 ;  /* 0x0000000806067824 */ /* 0x000fca00078e0207 */
[----:B------:R-:W1:Y:S02]  /*72b0*/  LDS.64 R10, [R6+0x6600] ;  /* 0x00660000060a7984 */ /* 0x000e640000000a00 */
[----:B-1----:R-:W-:-:S05]  /*72c0*/  IADD3 R12, P5, PT, R10, R3, RZ ;  /* 0x000000030a0c7210 */ /* 0x002fca0007fbe0ff */
[----:B------:R-:W-:Y:S01]  /*72d0*/  IMAD.X R11, RZ, RZ, R11, P5 ;  /* 0x000000ffff0b7224 */ /* 0x000fe200028e060b */
[----:B0-----:R-:W-:-:S04]  /*72e0*/  LEA R10, P5, R12, UR8, 0x2 ;  /* 0x000000080c0a7c11 */ /* 0x001fc8000f8a10ff */
[----:B------:R-:W-:-:S05]  /*72f0*/  LEA.HI.X R11, R12, UR9, R11, 0x2, P5 ;  /* 0x000000090c0b7c11 */ /* 0x000fca000a8f140b */
[----:B------:R0:W-:Y:S04]  /*7300*/  STG.E desc[UR6][R10.64+0x1800], R13 ;  /* 0x0018000d0a007986 */ /* 0x0001e8000c101906 */
.L_x_87:
[----:B------:R-:W-:Y:S05]  /*7310*/  BSYNC.RECONVERGENT B0 ;  /* 0x0000000000007941 */ /* 0x000fea0003800200 */
.L_x_86:
        /* <DEDUP_REMOVED lines=9> */
[----:B01234-:R-:W-:Y:S02]  /*73b0*/  LOP3.LUT R13, R0, 0x80000000, RZ, 0x3c, !PT ;  /* 0x80000000000d7812 */ /* 0x01ffe400078e3cff */
[----:B------:R-:W-:-:S05]  /*73c0*/  LOP3.LUT R6, R6, UR4, RZ, 0x30, !PT ;  /* 0x0000000406067c12 */ /* 0x000fca000f8e30ff */
[----:B------:R-:W-:-:S05]  /*73d0*/  IMAD R6, R6, 0x8, R7 ;  /* 0x0000000806067824 */ /* 0x000fca00078e0207 */
[----:B------:R-:W0:Y:S02]  /*73e0*/  LDS.64 R10, [R6+0x6600] ;  /* 0x00660000060a7984 */ /* 0x000e240000000a00 */
[----:B0-----:R-:W-:-:S05]  /*73f0*/  IADD3 R12, P6, PT, R10, R3, RZ ;  /* 0x000000030a0c7210 */ /* 0x001fca0007fde0ff */
[----:B------:R-:W-:Y:S01]  /*7400*/  IMAD.X R11, RZ, RZ, R11, P6 ;  /* 0x000000ffff0b7224 */ /* 0x000fe200030e060b */
[----:B------:R-:W-:-:S04]  /*7410*/  LEA R10, P6, R12, UR8, 0x2 ;  /* 0x000000080c0a7c11 */ /* 0x000fc8000f8c10ff */
[----:B------:R-:W-:-:S05]  /*7420*/  LEA.HI.X R11, R12, UR9, R11, 0x2, P6 ;  /* 0x000000090c0b7c11 */ /* 0x000fca000b0f140b */
[----:B------:R0:W-:Y:S04]  /*7430*/  STG.E desc[UR6][R10.64+0x1e00], R13 ;  /* 0x001e000d0a007986 */ /* 0x0001e8000c101906 */
.L_x_89:
[----:B------:R-:W-:Y:S05]  /*7440*/  BSYNC.RECONVERGENT B0 ;  /* 0x0000000000007941 */ /* 0x000fea0003800200 */
.L_x_88:
        /* <DEDUP_REMOVED lines=18> */
.L_x_91:
[----:B------:R-:W-:Y:S05]  /*7570*/  BSYNC.RECONVERGENT B0 ;  /* 0x0000000000007941 */ /* 0x000fea0003800200 */
.L_x_90:
        /* <DEDUP_REMOVED lines=18> */
.L_x_93:
[----:B------:R-:W-:Y:S05]  /*76a0*/  BSYNC.RECONVERGENT B0 ;  /* 0x0000000000007941 */ /* 0x000fea0003800200 */
.L_x_92:
        /* <DEDUP_REMOVED lines=18> */
.L_x_95:
[----:B------:R-:W-:Y:S05]  /*77d0*/  BSYNC.RECONVERGENT B0 ;  /* 0x0000000000007941 */ /* 0x000fea0003800200 */
.L_x_94:
        /* <DEDUP_REMOVED lines=18> */
.L_x_97:
[----:B------:R-:W-:Y:S05]  /*7900*/  BSYNC.RECONVERGENT B0 ;  /* 0x0000000000007941 */ /* 0x000fea0003800200 */
.L_x_96:
[----:B------:R-:W-:Y:S01]  /*7910*/  NOP ;  /* 0x0000000000007918 */ /* 0x000fe20000000000 */
[----:B------:R-:W-:Y:S01]  /*7920*/  BSSY.RECONVERGENT B0, `(.L_x_98) ;  /* 0x0000011000007945 */ /* 0x000fe20003800200 */
[----:B------:R-:W-:Y:S02]  /*7930*/  ISETP.GE.AND P4, PT, R8, R9, PT ;  /* 0x000000090800720c */ /* 0x000fe40003f86270 */
[----:B------:R-:W-:Y:S01]  /*7940*/  LOP3.LUT R8, R3, 0x1800, RZ, 0xfc, !PT ;  /* 0x0000180003087812 */ /* 0x000fe200078efcff */
        /* <DEDUP_REMOVED lines=14> */
.L_x_99:
[----:B------:R-:W-:Y:S05]  /*7a30*/  BSYNC.RECONVERGENT B0 ;  /* 0x0000000000007941 */ /* 0x000fea0003800200 */
.L_x_98:
[----:B------:R-:W-:Y:S01]  /*7a40*/  NOP ;  /* 0x0000000000007918 */ /* 0x000fe20000000000 */
[----:B------:R-:W-:Y:S01]  /*7a50*/  BSSY.RECONVERGENT B0, `(.L_x_100) ;  /* 0x0000010000007945 */ /* 0x000fe20003800200 */
[----:B------:R-:W-:-:S03]  /*7a60*/  ISETP.GE.AND P5, PT, R8, R9, PT ;  /* 0x000000090800720c */ /* 0x000fc60003fa6270 */
        /* <DEDUP_REMOVED lines=14> */
.L_x_101:
[----:B------:R-:W-:Y:S05]  /*7b50*/  BSYNC.RECONVERGENT B0 ;  /* 0x0000000000007941 */ /* 0x000fea0003800200 */
.L_x_100:
[----:B------:R-:W-:Y:S01]  /*7b60*/  NOP ;  /* 0x0000000000007918 */ /* 0x000fe20000000000 */
[----:B------:R-:W-:Y:S04]  /*7b70*/  BSSY.RECONVERGENT B0, `(.L_x_102) ;  /* 0x000000f000007945 */ /* 0x000fe80003800200 */
[----:B------:R-:W-:Y:S05]  /*7b80*/  @P1 BRA `(.L_x_103) ;  /* 0x0000000000341947 */ /* 0x000fea0003800000 */
        /* <DEDUP_REMOVED lines=13> */
.L_x_103:
[----:B------:R-:W-:Y:S05]  /*7c60*/  BSYNC.RECONVERGENT B0 ;  /* 0x0000000000007941 */ /* 0x000fea0003800200 */
.L_x_102:
        /* <DEDUP_REMOVED lines=16> */
.L_x_105:
[----:B------:R-:W-:Y:S05]  /*7d70*/  BSYNC.RECONVERGENT B0 ;  /* 0x0000000000007941 */ /* 0x000fea0003800200 */
.L_x_104:
        /* <DEDUP_REMOVED lines=16> */
.L_x_107:
[----:B------:R-:W-:Y:S05]  /*7e80*/  BSYNC.RECONVERGENT B0 ;  /* 0x0000000000007941 */ /* 0x000fea0003800200 */
.L_x_106:
        /* <DEDUP_REMOVED lines=16> */
.L_x_109:
[----:B------:R-:W-:Y:S05]  /*7f90*/  BSYNC.RECONVERGENT B0 ;  /* 0x0000000000007941 */ /* 0x000fea0003800200 */
.L_x_108:
[----:B------:R-:W-:Y:S01]  /*7fa0*/  NOP ;  /* 0x0000000000007918 */ /* 0x000fe20000000000 */
[----:B------:R-:W-:Y:S04]  /*7fb0*/  BSSY.RECONVERGENT B0, `(.L_x_110) ;  /* 0x000000f000007945 */ /* 0x000fe80003800200 */
[----:B------:R-:W-:Y:S05]  /*7fc0*/  @P5 BRA `(.L_x_111) ;  /* 0x0000000000345947 */ /* 0x000fea0003800000 */
[----:B------:R-:W5:Y:S01]  /*7fd0*/  LDS R0, [R22+0x6000] ;  /* 0x0060000016007984 */ /* 0x000f620000000800 */
[----:B------:R-:W5:Y:S01]  /*7fe0*/  LDCU UR5, c[0x0][0x3c4] ;  /* 0x00007880ff0577ac */ /* 0x000f620008000800 */
[----:B------:R-:W1:Y:S01]  /*7ff0*/  LDCU.64 UR8, c[0x0][0x3a0] ;  /* 0x00007400ff0877ac */ /* 0x000e620008000a00 */
[----:B-----5:R-:W-:-:S04]  /*8000*/  SHF.R.U32.HI R6, RZ, UR5, R0 ;  /* 0x00000005ff067c19 */ /* 0x020fc80008011600 */
[----:B------:R-:W-:-:S05]  /*8010*/  LOP3.LUT R6, R6, UR4, RZ, 0x30, !PT ;  /* 0x0000000406067c12 */ /* 0x000fca000f8e30ff */
[----:B0-----:R-:W-:-:S05]  /*8020*/  IMAD R8, R6, 0x8, R7 ;  /* 0x0000000806087824 */ /* 0x001fca00078e0207 */
[----:B------:R-:W0:Y:S02]  /*8030*/  LDS.64 R6, [R8+0x6600] ;  /* 0x0066000008067984 */ /* 0x000e240000000a00 */
[----:B0-----:R-:W-:-:S05]  /*8040*/  IADD3 R9, P1, PT, R6, R3, RZ ;  /* 0x0000000306097210 */ /* 0x001fca0007f3e0ff */
[----:B-1234-:R-:W-:Y:S01]  /*8050*/  IMAD.X R10, RZ, RZ, R7, P1 ;  /* 0x000000ffff0a7224 */ /* 0x01efe200008e0607 */
[----:B------:R-:W-:-:S04]  /*8060*/  LEA R6, P1, R9, UR8, 0x2 ;  /* 0x0000000809067c11 */ /* 0x000fc8000f8210ff */
[----:B------:R-:W-:Y:S02]  /*8070*/  LEA.HI.X R7, R9, UR9, R10, 0x2, P1 ;  /* 0x0000000909077c11 */ /* 0x000fe400088f140a */
[----:B------:R-:W-:-:S05]  /*8080*/  LOP3.LUT R9, R0, 0x80000000, RZ, 0x3c, !PT ;  /* 0x8000000000097812 */ /* 0x000fca00078e3cff */
[----:B------:R0:W-:Y:S02]  /*8090*/  STG.E desc[UR6][R6.64+0x6000], R9 ;  /* 0x0060000906007986 */ /* 0x0001e4000c101906 */
.L_x_111:
[----:B------:R-:W-:Y:S05]  /*80a0*/  BSYNC.RECONVERGENT B0 ;  /* 0x0000000000007941 */ /* 0x000fea0003800200 */
.L_x_110:
[----:B------:R-:W-:Y:S01]  /*80b0*/  NOP ;  /* 0x0000000000007918 */ /* 0x000fe20000000000 */
.L_x_77:
[----:B------:R-:W5:Y:S01]  /*80c0*/  LDS R0, [R22] ;  /* 0x0000000016007984 */ /* 0x000f620000000800 */
[----:B------:R-:W5:Y:S03]  /*80d0*/  LDCU UR5, c[0x0][0x3c4] ;  /* 0x00007880ff0577ac */ /* 0x000f660008000800 */
[----:B01----:R-:W0:Y:S04]  /*80e0*/  LDS R6, [R22+0x600] ;  /* 0x0006000016067984 */ /* 0x003e280000000800 */
[----:B------:R-:W1:Y:S04]  /*80f0*/  LDS R7, [R22+0xc00] ;  /* 0x000c000016077984 */ /* 0x000e680000000800 */
[----:B------:R-:W1:Y:S04]  /*8100*/  LDS R8, [R22+0x1200] ;  /* 0x0012000016087984 */ /* 0x000e680000000800 */
[----:B------:R-:W1:Y:S04]  /*8110*/  LDS R9, [R22+0x1800] ;  /* 0x0018000016097984 */ /* 0x000e680000000800 */
[----:B--234-:R-:W2:Y:S04]  /*8120*/  LDS R10, [R22+0x1e00] ;  /* 0x001e0000160a7984 */ /* 0x01cea80000000800 */
[----:B------:R-:W3:Y:S04]  /*8130*/  LDS R11, [R22+0x2400] ;  /* 0x00240000160b7984 */ /* 0x000ee80000000800 */
[----:B------:R-:W4:Y:S04]  /*8140*/  LDS R12, [R22+0x2a00] ;  /* 0x002a0000160c7984 */ /* 0x000f280000000800 */
[----:B------:R-:W4:Y:S04]  /*8150*/  LDS R13, [R22+0x3000] ;  /* 0x00300000160d7984 */ /* 0x000f280000000800 */
[----:B------:R-:W4:Y:S04]  /*8160*/  LDS R14, [R22+0x3600] ;  /* 0x00360000160e7984 */ /* 0x000f280000000800 */
[----:B------:R-:W4:Y:S01]  /*8170*/  LDS R15, [R22+0x3c00] ;  /* 0x003c0000160f7984 */ /* 0x000f220000000800 */
[----:B-----5:R-:W-:-:S03]  /*8180*/  SHF.R.U32.HI R0, RZ, UR5, R0 ;  /* 0x00000005ff007c19 */ /* 0x020fc60008011600 */
[----:B------:R-:W5:Y:S01]  /*8190*/  LDS R16, [R22+0x4200] ;  /* 0x0042000016107984 */ /* 0x000f620000000800 */
[----:B0-----:R-:W-:-:S03]  /*81a0*/  SHF.R.U32.HI R6, RZ, UR5, R6 ;  /* 0x00000005ff067c19 */ /* 0x001fc60008011606 */
[----:B------:R-:W0:Y:S01]  /*81b0*/  LDS R17, [R22+0x4800] ;  /* 0x0048000016117984 */ /* 0x000e220000000800 */
[----:B-1----:R-:W-:-:S03]  /*81c0*/  SHF.R.U32.HI R7, RZ, UR5, R7 ;  /* 0x00000005ff077c19 */ /* 0x002fc60008011607 */
[----:B------:R-:W1:Y:S01]  /*81d0*/  LDS R18, [R22+0x4e00] ;  /* 0x004e000016127984 */ /* 0x000e620000000800 */
[----:B------:R-:W-:-:S03]  /*81e0*/  SHF.R.U32.HI R8, RZ, UR5, R8 ;  /* 0x00000005ff087c19 */ /* 0x000fc60008011608 */
[----:B------:R-:W1:Y:S01]  /*81f0*/  LDS R19, [R22+0x5400] ;  /* 0x0054000016137984 */ /* 0x000e620000000800 */
[----:B------:R-:W-:-:S03]  /*8200*/  SHF.R.U32.HI R9, RZ, UR5, R9 ;  /* 0x00000005ff097c19 */ /* 0x000fc60008011609 */
[----:B------:R-:W1:Y:S01]  /*8210*/  LDS R20, [R22+0x5a00] ;  /* 0x005a000016147984 */ /* 0x000e620000000800 */
[----:B--2---:R-:W-:-:S03]  /*8220*/  SHF.R.U32.HI R10, RZ, UR5, R10 ;  /* 0x00000005ff0a7c19 */ /* 0x004fc6000801160a */
[----:B------:R-:W2:Y:S01]  /*8230*/  LDS R21, [R22+0x6000] ;  /* 0x0060000016157984 */ /* 0x000ea20000000800 */
[----:B---3--:R-:W-:Y:S02]  /*8240*/  SHF.R.U32.HI R11, RZ, UR5, R11 ;  /* 0x00000005ff0b7c19 */ /* 0x008fe4000801160b */
[----:B----4-:R-:W-:Y:S02]  /*8250*/  SHF.R.U32.HI R12, RZ, UR5, R12 ;  /* 0x00000005ff0c7c19 */ /* 0x010fe4000801160c */
[----:B------:R-:W-:Y:S02]  /*8260*/  SHF.R.U32.HI R13, RZ, UR5, R13 ;  /* 0x00000005ff0d7c19 */ /* 0x000fe4000801160d */
[----:B------:R-:W-:Y:S02]  /*8270*/  SHF.R.U32.HI R43, RZ, UR5, R14 ;  /* 0x00000005ff2b7c19 */ /* 0x000fe4000801160e */
[----:B------:R-:W-:Y:S02]  /*8280*/  LOP3.LUT R14, R12, UR4, RZ, 0x30, !PT ;  /* 0x000000040c0e7c12 */ /* 0x000fe4000f8e30ff */
[----:B------:R-:W-:-:S02]  /*8290*/  SHF.R.U32.HI R44, RZ, UR5, R15 ;  /* 0x00000005ff2c7c19 */ /* 0x000fc4000801160f */
[----:B------:R-:W-:Y:S02]  /*82a0*/  LOP3.LUT R15, R11, UR4, RZ, 0x30, !PT ;  /* 0x000000040b0f7c12 */ /* 0x000fe4000f8e30ff */
[----:B-----5:R-:W-:Y:S02]  /*82b0*/  SHF.R.U32.HI R45, RZ, UR5, R16 ;  /* 0x00000005ff2d7c19 */ /* 0x020fe40008011610 */
[----:B------:R-:W-:Y:S02]  /*82c0*/  LOP3.LUT R16, R10, UR4, RZ, 0x30, !PT ;  /* 0x000000040a107c12 */ /* 0x000fe4000f8e30ff */
[----:B0-----:R-:W-:Y:S02]  /*82d0*/  SHF.R.U32.HI R46, RZ, UR5, R17 ;  /* 0x00000005ff2e7c19 */ /* 0x001fe40008011611 */
[----:B------:R-:W-:Y:S02]  /*82e0*/  LOP3.LUT R17, R9, UR4, RZ, 0x30, !PT ;  /* 0x0000000409117c12 */ /* 0x000fe4000f8e30ff */
[----:B-1----:R-:W-:-:S02]  /*82f0*/  SHF.R.U32.HI R47, RZ, UR5, R18 ;  /* 0x00000005ff2f7c19 */ /* 0x002fc40008011612 */
[----:B------:R-:W-:Y:S02]  /*8300*/  LOP3.LUT R18, R8, UR4, RZ, 0x30, !PT ;  /* 0x0000000408127c12 */ /* 0x000fe4000f8e30ff */
[----:B------:R-:W-:Y:S02]  /*8310*/  SHF.R.U32.HI R48, RZ, UR5, R19 ;  /* 0x00000005ff307c19 */ /* 0x000fe40008011613 */
[----:B------:R-:W-:Y:S02]  /*8320*/  LOP3.LUT R19, R7, UR4, RZ, 0x30, !PT ;  /* 0x0000000407137c12 */ /* 0x000fe4000f8e30ff */
[----:B------:R-:W-:Y:S02]  /*8330*/  SHF.R.U32.HI R49, RZ, UR5, R20 ;  /* 0x00000005ff317c19 */ /* 0x000fe40008011614 */
[----:B------:R-:W-:Y:S02]  /*8340*/  LOP3.LUT R20, R6, UR4, RZ, 0x30, !PT ;  /* 0x0000000406147c12 */ /* 0x000fe4000f8e30ff */
[----:B--2---:R-:W-:-:S02]  /*8350*/  SHF.R.U32.HI R50, RZ, UR5, R21 ;  /* 0x00000005ff327c19 */ /* 0x004fc40008011615 */
[----:B------:R-:W-:Y:S02]  /*8360*/  LOP3.LUT R21, R0, UR4, RZ, 0x30, !PT ;  /* 0x0000000400157c12 */ /* 0x000fe4000f8e30ff */
[----:B------:R-:W-:Y:S02]  /*8370*/  LOP3.LUT R13, R13, UR4, RZ, 0x30, !PT ;  /* 0x000000040d0d7c12 */ /* 0x000fe4000f8e30ff */
[----:B------:R-:W-:Y:S02]  /*8380*/  LOP3.LUT R12, R43, UR4, RZ, 0x30, !PT ;  /* 0x000000042b0c7c12 */ /* 0x000fe4000f8e30ff */
[----:B------:R-:W-:Y:S02]  /*8390*/  LOP3.LUT R11, R44, UR4, RZ, 0x30, !PT ;  /* 0x000000042c0b7c12 */ /* 0x000fe4000f8e30ff */
[----:B------:R-:W-:Y:S02]  /*83a0*/  LOP3.LUT R10, R45, UR4, RZ, 0x30, !PT ;  /* 0x000000042d0a7c12 */ /* 0x000fe4000f8e30ff */
[----:B------:R-:W-:-:S02]  /*83b0*/  LOP3.LUT R9, R46, UR4, RZ, 0x30, !PT ;  /* 0x000000042e097c12 */ /* 0x000fc4000f8e30ff */
[----:B------:R-:W-:Y:S02]  /*83c0*/  LOP3.LUT R8, R47, UR4, RZ, 0x30, !PT ;  /* 0x000000042f087c12 */ /* 0x000fe4000f8e30ff */
[----:B------:R-:W-:Y:S02]  /*83d0*/  LOP3.LUT R7, R48, UR4, RZ, 0x30, !PT ;  /* 0x0000000430077c12 */ /* 0x000fe4000f8e30ff */
[----:B------:R-:W-:Y:S02]  /*83e0*/  LOP3.LUT R6, R49, UR4, RZ, 0x30, !PT ;  /* 0x0000000431067c12 */ /* 0x000fe4000f8e30ff */
[----:B------:R-:W-:Y:S01]  /*83f0*/  LOP3.LUT R0, R50, UR4, RZ, 0x30, !PT ;  /* 0x0000000432007c12 */ /* 0x000fe2000f8e30ff */
[----:B------:R-:W-:Y:S06]  /*8400*/  @P0 BRA `(.L_x_112) ;  /* 0x0000000000640947 */ /* 0x000fec0003800000 */
[----:B------:R-:W0:Y:S01]  /*8410*/  LDCU.64 UR4, c[0x0][0x3b8] ;  /* 0x00007700ff0477ac */ /* 0x000e220008000a00 */
[----:B------:R-:W-:Y:S01]  /*8420*/  IMAD R5, R42, 0x1980, RZ ;  /* 0x000019802a057824 */ /* 0x000fe200078e02ff */
[----:B------:R-:W-:-:S04]  /*8430*/  LOP3.LUT R2, R41, 0x1f, R3, 0xf8, !PT ;  /* 0x0000001f29027812 */ /* 0x000fc800078ef803 */
[----:B------:R-:W-:-:S04]  /*8440*/  IADD3 R3, P1, PT, R5, R2, RZ ;  /* 0x0000000205037210 */ /* 0x000fc80007f3e0ff */
[----:B------:R-:W-:Y:S02]  /*8450*/  LEA.HI.X.SX32 R4, R5, RZ, 0x1, P1 ;  /* 0x000000ff05047211 */ /* 0x000fe400008f0eff */
[----:B0-----:R-:W-:-:S04]  /*8460*/  LEA R2, P1, R3, UR4, 0x2 ;  /* 0x0000000403027c11 */ /* 0x001fc8000f8210ff */
        /* <DEDUP_REMOVED lines=19> */
.L_x_112:
[----:B------:R-:W-:Y:S01]  /*85a0*/  IMAD.IADD R60, R23, 0x1, -R54 ;  /* 0x00000001173c7824 */ /* 0x000fe200078e0a36 */
[----:B------:R-:W0:Y:S01]  /*85b0*/  LDCU.64 UR4, c[0x0][0x3b8] ;  /* 0x00007700ff0477ac */ /* 0x000e220008000a00 */
[----:B------:R-:W-:-:S03]  /*85c0*/  VIADD R3, R57, 0x20 ;  /* 0x0000002039037836 */ /* 0x000fc60000000000 */
[-C--:B------:R-:W-:Y:S02]  /*85d0*/  ISETP.GE.AND P2, PT, R57, R60.reuse, PT ;  /* 0x0000003c3900720c */ /* 0x080fe40003f46270 */
[----:B------:R-:W-:Y:S01]  /*85e0*/  ISETP.GE.AND P1, PT, R3, R60, PT ;  /* 0x0000003c0300720c */ /* 0x000fe20003f26270 */
[----:B------:R-:W-:-:S05]  /*85f0*/  VIADD R3, R57, 0x40 ;  /* 0x0000004039037836 */ /* 0x000fca0000000000 */
[----:B------:R-:W-:Y:S01]  /*8600*/  ISETP.GE.AND P5, PT, R3, R60, PT ;  /* 0x0000003c0300720c */ /* 0x000fe20003fa6270 */
[----:B------:R-:W-:-:S05]  /*8610*/  VIADD R3, R57, 0x60 ;  /* 0x0000006039037836 */ /* 0x000fca0000000000 */
[----:B------:R-:W-:Y:S01]  /*8620*/  ISETP.GE.AND P4, PT, R3, R60, PT ;  /* 0x0000003c0300720c */ /* 0x000fe20003f86270 */
[----:B------:R-:W-:Y:S01]  /*8630*/  VIADD R3, R57, 0x80 ;  /* 0x0000008039037836 */ /* 0x000fe20000000000 */
[----:B0-----:R-:W-:Y:S01]  /*8640*/  IADD3 R2, P6, PT, R5, UR4, RZ ;  /* 0x0000000405027c10 */ /* 0x001fe2000ffde0ff */
[----:B------:R-:W-:-:S03]  /*8650*/  VIADD R5, R57, 0xa0 ;  /* 0x000000a039057836 */ /* 0x000fc60000000000 */
[-C--:B------:R-:W-:Y:S02]  /*8660*/  ISETP.GE.AND P3, PT, R3, R60.reuse, PT ;  /* 0x0000003c0300720c */ /* 0x080fe40003f66270 */
[----:B------:R-:W-:Y:S02]  /*8670*/  IADD3.X R3, PT, PT, R4, UR5, RZ, P6, !PT ;  /* 0x0000000504037c10 */ /* 0x000fe4000b7fe4ff */
[-C--:B------:R-:W-:Y:S01]  /*8680*/  ISETP.GE.AND P6, PT, R5, R60.reuse, PT ;  /* 0x0000003c0500720c */ /* 0x080fe20003fc6270 */
[----:B------:R-:W-:Y:S02]  /*8690*/  VIADD R5, R57, 0xc0 ;  /* 0x000000c039057836 */ /* 0x000fe40000000000 */
[----:B------:R-:W5:Y:S03]  /*86a0*/  @!P2 LDG.E R41, desc[UR6][R2.64] ;  /* 0x000000060229a981 */ /* 0x000f66000c1e1900 */
[-C--:B------:R-:W-:Y:S01]  /*86b0*/  ISETP.GE.AND P2, PT, R5, R60.reuse, PT ;  /* 0x0000003c0500720c */ /* 0x080fe20003f46270 */
[----:B------:R-:W-:Y:S01]  /*86c0*/  VIADD R5, R57, 0xe0 ;  /* 0x000000e039057836 */ /* 0x000fe20000000000 */
[----:B------:R-:W5:Y:S04]  /*86d0*/  @!P1 LDG.E R44, desc[UR6][R2.64+0x80] ;  /* 0x00008006022c9981 */ /* 0x000f68000c1e1900 */
[----:B------:R-:W-:Y:S01]  /*86e0*/  ISETP.GE.AND P1, PT, R5, R60, PT ;  /* 0x0000003c0500720c */ /* 0x000fe20003f26270 */
[----:B------:R-:W-:Y:S01]  /*86f0*/  VIADD R59, R57, 0x100 ;  /* 0x00000100393b7836 */ /* 0x000fe20000000000 */
[----:B------:R-:W5:Y:S04]  /*8700*/  @!P5 LDG.E R43, desc[UR6][R2.64+0x100] ;  /* 0x00010006022bd981 */ /* 0x000f68000c1e1900 */
[----:B------:R-:W5:Y:S04]  /*8710*/  @!P4 LDG.E R46, desc[UR6][R2.64+0x180] ;  /* 0x00018006022ec981 */ /* 0x000f68000c1e1900 */
[----:B------:R-:W5:Y:S03]  /*8720*/  @!P2 LDG.E R47, desc[UR6][R2.64+0x300] ;  /* 0x00030006022fa981 */ /* 0x000f66000c1e1900 */
[C---:B------:R-:W-:Y:S01]  /*8730*/  @!P1 IADD3 R5, P2, PT, R54.reuse, R57, RZ ;  /* 0x0000003936059210 */ /* 0x040fe20007f5e0ff */
[----:B------:R-:W5:Y:S03]  /*8740*/  @!P3 LDG.E R45, desc[UR6][R2.64+0x200] ;  /* 0x00020006022db981 */ /* 0x000f66000c1e1900 */
[----:B------:R-:W-:Y:S01]  /*8750*/  @!P1 LEA.HI.X.SX32 R62, R54, RZ, 0x1, P2 ;  /* 0x000000ff363e9211 */ /* 0x000fe200010f0eff */
[----:B------:R0:W5:Y:S01]  /*8760*/  @!P6 LDG.E R48, desc[UR6][R2.64+0x280] ;  /* 0x000280060230e981 */ /* 0x000162000c1e1900 */
[----:B------:R-:W-:-:S04]  /*8770*/  @!P1 LEA R4, P2, R5, UR4, 0x2 ;  /* 0x0000000405049c11 */ /* 0x000fc8000f8410ff */
[----:B------:R-:W-:-:S05]  /*8780*/  @!P1 LEA.HI.X R5, R5, UR5, R62, 0x2, P2 ;  /* 0x0000000505059c11 */ /* 0x000fca00090f143e */
[----:B------:R1:W5:Y:S01]  /*8790*/  @!P1 LDG.E R50, desc[UR6][R4.64+0x380] ;  /* 0x0003800604329981 */ /* 0x000362000c1e1900 */
[----:B------:R-:W-:-:S13]  /*87a0*/  ISETP.GE.AND P1, PT, R59, R60, PT ;  /* 0x0000003c3b00720c */ /* 0x000fda0003f26270 */
[----:B------:R-:W-:-:S04]  /*87b0*/  @!P1 IADD3 R59, P2, PT, R54, R57, RZ ;  /* 0x00000039363b9210 */ /* 0x000fc80007f5e0ff */
[----:B------:R-:W-:Y:S02]  /*87c0*/  @!P1 LEA.HI.X.SX32 R62, R54, RZ, 0x1, P2 ;  /* 0x000000ff363e9211 */ /* 0x000fe400010f0eff */
[----:B0-----:R-:W-:-:S04]  /*87d0*/  @!P1 LEA R2, P2, R59, UR4, 0x2 ;  /* 0x000000043b029c11 */ /* 0x001fc8000f8410ff */
[----:B------:R-:W-:Y:S01]  /*87e0*/  @!P1 LEA.HI.X R3, R59, UR5, R62, 0x2, P2 ;  /* 0x000000053b039c11 */ /* 0x000fe200090f143e */
[----:B------:R-:W-:-:S04]  /*87f0*/  VIADD R59, R57, 0x120 ;  /* 0x00000120393b7836 */ /* 0x000fc80000000000 */
[----:B------:R0:W5:Y:S01]  /*8800*/  @!P1 LDG.E R49, desc[UR6][R2.64+0x400] ;  /* 0x0004000602319981 */ /* 0x000162000c1e1900 */
[----:B------:R-:W-:-:S13]  /*8810*/  ISETP.GE.AND P1, PT, R59, R60, PT ;  /* 0x0000003c3b00720c */ /* 0x000fda0003f26270 */
[----:B------:R-:W-:-:S04]  /*8820*/  @!P1 IADD3 R59, P2, PT, R54, R57, RZ ;  /* 0x00000039363b9210 */ /* 0x000fc80007f5e0ff */
[----:B------:R-:W-:Y:S02]  /*8830*/  @!P1 LEA.HI.X.SX32 R62, R54, RZ, 0x1, P2 ;  /* 0x000000ff363e9211 */ /* 0x000fe400010f0eff */
[----:B-1----:R-:W-:-:S04]  /*8840*/  @!P1 LEA R4, P2, R59, UR4, 0x2 ;  /* 0x000000043b049c11 */ /* 0x002fc8000f8410ff */
[----:B------:R-:W-:Y:S01]  /*8850*/  @!P1 LEA.HI.X R5, R59, UR5, R62, 0x2, P2 ;  /* 0x000000053b059c11 */ /* 0x000fe200090f143e */
[----:B------:R-:W-:-:S04]  /*8860*/  VIADD R59, R57, 0x140 ;  /* 0x00000140393b7836 */ /* 0x000fc80000000000 */
        /* <DEDUP_REMOVED lines=9> */
[----:B------:R-:W-:-:S05]  /*8900*/  @!P1 IMAD R62, R42, 0x1980, RZ ;  /* 0x000019802a3e9824 */ /* 0x000fca00078e02ff */
[----:B-1----:R-:W-:-:S04]  /*8910*/  @!P1 IADD3 R5, P2, PT, R62, R57, RZ ;  /* 0x000000393e059210 */ /* 0x002fc80007f5e0ff */
[----:B------:R-:W-:Y:S02]  /*8920*/  @!P1 LEA.HI.X.SX32 R62, R62, RZ, 0x1, P2 ;  /* 0x000000ff3e3e9211 */ /* 0x000fe400010f0eff */
[----:B------:R-:W-:Y:S01]  /*8930*/  @!P1 LEA R4, P2, R5, UR4, 0x2 ;  /* 0x0000000405049c11 */ /* 0x000fe2000f8410ff */
[----:B------:R-:W-:-:S03]  /*8940*/  VIADD R59, R57, 0x180 ;  /* 0x00000180393b7836 */ /* 0x000fc60000000000 */
[----:B------:R-:W-:-:S05]  /*8950*/  @!P1 LEA.HI.X R5, R5, UR5, R62, 0x2, P2 ;  /* 0x0000000505059c11 */ /* 0x000fca00090f143e */
[----:B------:R1:W5:Y:S01]  /*8960*/  @!P1 LDG.E R56, desc[UR6][R4.64+0x580] ;  /* 0x0005800604389981 */ /* 0x000362000c1e1900 */
[----:B------:R-:W-:-:S13]  /*8970*/  ISETP.GE.AND P1, PT, R59, R60, PT ;  /* 0x0000003c3b00720c */ /* 0x000fda0003f26270 */
[----:B0-----:R-:W-:-:S05]  /*8980*/  @!P1 IMAD R2, R42, 0x1980, RZ ;  /* 0x000019802a029824 */ /* 0x001fca00078e02ff */
[----:B------:R-:W-:-:S04]  /*8990*/  @!P1 IADD3 R3, P2, PT, R2, R57, RZ ;  /* 0x0000003902039210 */ /* 0x000fc80007f5e0ff */
[----:B------:R-:W-:Y:S02]  /*89a0*/  @!P1 LEA.HI.X.SX32 R62, R2, RZ, 0x1, P2 ;  /* 0x000000ff023e9211 */ /* 0x000fe400010f0eff */
[----:B------:R-:W-:Y:S01]  /*89b0*/  @!P1 LEA R2, P2, R3, UR4, 0x2 ;  /* 0x0000000403029c11 */ /* 0x000fe2000f8410ff */
[----:B------:R-:W-:-:S03]  /*89c0*/  VIADD R59, R57, 0x1a0 ;  /* 0x000001a0393b7836 */ /* 0x000fc60000000000 */
[----:B------:R-:W-:-:S05]  /*89d0*/  @!P1 LEA.HI.X R3, R3, UR5, R62, 0x2, P2 ;  /* 0x0000000503039c11 */ /* 0x000fca00090f143e */
[----:B------:R0:W5:Y:S01]  /*89e0*/  @!P1 LDG.E R53, desc[UR6][R2.64+0x600] ;  /* 0x0006000602359981 */ /* 0x000162000c1e1900 */
[----:B------:R-:W-:-:S13]  /*89f0*/  ISETP.GE.AND P1, PT, R59, R60, PT ;  /* 0x0000003c3b00720c */ /* 0x000fda0003f26270 */
[----:B-1----:R-:W-:-:S05]  /*8a00*/  @!P1 IMAD R4, R42, 0x1980, RZ ;  /* 0x000019802a049824 */ /* 0x002fca00078e02ff */
[----:B------:R-:W-:-:S04]  /*8a10*/  @!P1 IADD3 R5, P2, PT, R4, R57, RZ ;  /* 0x0000003904059210 */ /* 0x000fc80007f5e0ff */
[----:B------:R-:W-:Y:S02]  /*8a20*/  @!P1 LEA.HI.X.SX32 R62, R4, RZ, 0x1, P2 ;  /* 0x000000ff043e9211 */ /* 0x000fe400010f0eff */
[----:B------:R-:W-:Y:S01]  /*8a30*/  @!P1 LEA R4, P2, R5, UR4, 0x2 ;  /* 0x0000000405049c11 */ /* 0x000fe2000f8410ff */
[----:B------:R-:W-:-:S03]  /*8a40*/  VIADD R59, R57, 0x1c0 ;  /* 0x000001c0393b7836 */ /* 0x000fc60000000000 */
[----:B------:R-:W-:-:S05]  /*8a50*/  @!P1 LEA.HI.X R5, R5, UR5, R62, 0x2, P2 ;  /* 0x0000000505059c11 */ /* 0x000fca00090f143e */
[----:B------:R1:W5:Y:S01]  /*8a60*/  @!P1 LDG.E R54, desc[UR6][R4.64+0x680] ;  /* 0x0006800604369981 */ /* 0x000362000c1e1900 */
[----:B------:R-:W-:Y:S01]  /*8a70*/  ISETP.GE.AND P1, PT, R59, R60, PT ;  /* 0x0000003c3b00720c */ /* 0x000fe20003f26270 */
[----:B------:R-:W-:-:S05]  /*8a80*/  VIADD R59, R57, 0x200 ;  /* 0x00000200393b7836 */ /* 0x000fca0000000000 */
[----:B------:R-:W-:-:S07]  /*8a90*/  ISETP.GE.AND P3, PT, R59, R60, PT ;  /* 0x0000003c3b00720c */ /* 0x000fce0003f66270 */
[----:B0-----:R-:W-:-:S05]  /*8aa0*/  @!P1 IMAD R2, R42, 0x1980, RZ ;  /* 0x000019802a029824 */ /* 0x001fca00078e02ff */
[C---:B------:R-:W-:Y:S01]  /*8ab0*/  @!P1 IADD3 R3, P2, PT, R2.reuse, R57, RZ ;  /* 0x0000003902039210 */ /* 0x040fe20007f5e0ff */
[----:B------:R-:W0:Y:S03]  /*8ac0*/  @!P3 S2R R59, SR_TID.X ;  /* 0x00000000003bb919 */ /* 0x000e260000002100 */
[----:B------:R-:W-:Y:S02]  /*8ad0*/  @!P1 LEA.HI.X.SX32 R62, R2, RZ, 0x1, P2 ;  /* 0x000000ff023e9211 */ /* 0x000fe400010f0eff */
[----:B------:R-:W-:Y:S01]  /*8ae0*/  @!P1 LEA R2, P2, R3, UR4, 0x2 ;  /* 0x0000000403029c11 */ /* 0x000fe2000f8410ff */
[----:B-1----:R-:W-:-:S03]  /*8af0*/  VIADD R5, R57, 0x1e0 ;  /* 0x000001e039057836 */ /* 0x002fc60000000000 */
[----:B------:R-:W-:-:S05]  /*8b00*/  @!P1 LEA.HI.X R3, R3, UR5, R62, 0x2, P2 ;  /* 0x0000000503039c11 */ /* 0x000fca00090f143e */
[----:B------:R0:W5:Y:S01]  /*8b10*/  @!P1 LDG.E R51, desc[UR6][R2.64+0x700] ;  /* 0x0007000602339981 */ /* 0x000162000c1e1900 */
[----:B------:R-:W-:-:S13]  /*8b20*/  ISETP.GE.AND P1, PT, R5, R60, PT ;  /* 0x0000003c0500720c */ /* 0x000fda0003f26270 */
[----:B------:R-:W-:-:S05]  /*8b30*/  @!P1 IMAD R4, R42, 0x1980, RZ ;  /* 0x000019802a049824 */ /* 0x000fca00078e02ff */
[C---:B------:R-:W-:Y:S02]  /*8b40*/  @!P1 IADD3 R5, P2, PT, R4.reuse, R57, RZ ;  /* 0x0000003904059210 */ /* 0x040fe40007f5e0ff */
[----:B0-----:R-:W-:Y:S02]  /*8b50*/  @!P3 LOP3.LUT R2, R59, 0x3e0, RZ, 0xc0, !PT ;  /* 0x000003e03b02b812 */ /* 0x001fe400078ec0ff */
[----:B------:R-:W-:Y:S02]  /*8b60*/  @!P1 LEA.HI.X.SX32 R60, R4, RZ, 0x1, P2 ;  /* 0x000000ff043c9211 */ /* 0x000fe400010f0eff */
[----:B------:R-:W-:Y:S02]  /*8b70*/  @!P1 LEA R4, P2, R5, UR4, 0x2 ;  /* 0x0000000405049c11 */ /* 0x000fe4000f8410ff */
[----:B------:R-:W-:Y:S01]  /*8b80*/  @!P3 LOP3.LUT R59, R59, 0x1f, RZ, 0xc0, !PT ;  /* 0x0000001f3b3bb812 */ /* 0x000fe200078ec0ff */
[----:B------:R-:W-:Y:S01]  /*8b90*/  @!P3 IMAD R3, R42, 0x1980, RZ ;  /* 0x000019802a03b824 */ /* 0x000fe200078e02ff */
[----:B------:R-:W-:-:S03]  /*8ba0*/  @!P1 LEA.HI.X R5, R5, UR5, R60, 0x2, P2 ;  /* 0x0000000505059c11 */ /* 0x000fc600090f143c */
[----:B------:R-:W-:Y:S02]  /*8bb0*/  @!P3 IMAD R2, R2, 0x11, R59 ;  /* 0x000000110202b824 */ /* 0x000fe400078e023b */
[----:B------:R1:W5:Y:S03]  /*8bc0*/  @!P1 LDG.E R58, desc[UR6][R4.64+0x780] ;  /* 0x00078006043a9981 */ /* 0x000366000c1e1900 */
[----:B------:R-:W-:-:S04]  /*8bd0*/  @!P3 IADD3 R59, P1, PT, R3, R2, RZ ;  /* 0x00000002033bb210 */ /* 0x000fc80007f3e0ff */
[----:B------:R-:W-:Y:S02]  /*8be0*/  @!P3 LEA.HI.X.SX32 R60, R3, RZ, 0x1, P1 ;  /* 0x000000ff033cb211 */ /* 0x000fe400008f0eff */
[----:B------:R-:W-:-:S04]  /*8bf0*/  @!P3 LEA R2, P1, R59, UR4, 0x2 ;  /* 0x000000043b02bc11 */ /* 0x000fc8000f8210ff */
[----:B------:R-:W-:-:S05]  /*8c00*/  @!P3 LEA.HI.X R3, R59, UR5, R60, 0x2, P1 ;  /* 0x000000053b03bc11 */ /* 0x000fca00088f143c */
[----:B------:R1:W5:Y:S04]  /*8c10*/  @!P3 LDG.E R57, desc[UR6][R2.64+0x800] ;  /* 0x000800060239b981 */ /* 0x000368000c1e1900 */
.L_x_113:
[----:B------:R-:W-:Y:S08]  /*8c20*/  BAR.SYNC.DEFER_BLOCKING 0x0 ;  /* 0x0000000000007b1d */ /* 0x000ff00000010000 */
[----:B------:R-:W2:Y:S01]  /*8c30*/  S2UR UR5, SR_CgaCtaId ;  /* 0x00000000000579c3 */ /* 0x000ea20000008800 */
[----:B------:R-:W-:Y:S01]  /*8c40*/  UMOV UR4, 0x400 ;  /* 0x0000040000047882 */ /* 0x000fe20000000000 */
[----:B01----:R-:W0:Y:S01]  /*8c50*/  S2R R2, SR_TID.X ;  /* 0x0000000000027919 */ /* 0x003e220000002100 */
[----:B-----5:R1:W-:Y:S04]  /*8c60*/  STS [R40+-0x4], R41 ;  /* 0xfffffc2928007388 */ /* 0x0203e80000000800 */
[----:B------:R1:W-:Y:S01]  /*8c70*/  STS [R39+-0x4], R44 ;  /* 0xfffffc2c27007388 */ /* 0x0003e20000000800 */
[----:B--2---:R-:W-:-:S03]  /*8c80*/  ULEA UR4, UR5, UR4, 0x18 ;  /* 0x0000000405047291 */ /* 0x004fc6000f8ec0ff */
[----:B------:R1:W-:Y:S04]  /*8c90*/  STS [R38+-0x4], R43 ;  /* 0xfffffc2b26007388 */ /* 0x0003e80000000800 */
        /* <DEDUP_REMOVED lines=13> */
[----:B------:R1:W-:Y:S01]  /*8d70*/  STS [R24+-0x4], R57 ;  /* 0xfffffc3918007388 */ /* 0x0003e20000000800 */
[----:B------:R-:W-:Y:S06]  /*8d80*/  BAR.SYNC.DEFER_BLOCKING 0x0 ;  /* 0x0000000000007b1d */ /* 0x000fec0000010000 */
[----:B0-----:R-:W-:Y:S05]  /*8d90*/  @P0 BRA `(.L_x_114) ;  /* 0x00000008006c0947 */ /* 0x001fea0003800000 */
[----:B------:R-:W-:Y:S01]  /*8da0*/  LEA R21, R21, UR4, 0x3 ;  /* 0x0000000415157c11 */ /* 0x000fe2000f8e18ff */
[----:B------:R-:W-:Y:S01]  /*8db0*/  LDS R3, [R22] ;  /* 0x0000000016037984 */ /* 0x000fe20000000800 */
[----:B------:R-:W0:Y:S01]  /*8dc0*/  LDCU.64 UR8, c[0x0][0x3b0] ;  /* 0x00007600ff0877ac */ /* 0x000e220008000a00 */
[----:B-1----:R-:W-:Y:S02]  /*8dd0*/  LEA R26, R20, UR4, 0x3 ;  /* 0x00000004141a7c11 */ /* 0x002fe4000f8e18ff */
[----:B------:R-:W1:Y:S01]  /*8de0*/  LDS.64 R4, [R21+0x6600] ;  /* 0x0066000015047984 */ /* 0x000e620000000a00 */
[----:B------:R-:W-:Y:S02]  /*8df0*/  LEA R19, R19, UR4, 0x3 ;  /* 0x0000000413137c11 */ /* 0x000fe4000f8e18ff */
[----:B------:R-:W-:Y:S02]  /*8e00*/  LEA R17, R17, UR4, 0x3 ;  /* 0x0000000411117c11 */ /* 0x000fe4000f8e18ff */
[----:B------:R-:W-:-:S02]  /*8e10*/  LEA R15, R15, UR4, 0x3 ;  /* 0x000000040f0f7c11 */ /* 0x000fc4000f8e18ff */
[----:B------:R-:W-:Y:S02]  /*8e20*/  LEA R13, R13, UR4, 0x3 ;  /* 0x000000040d0d7c11 */ /* 0x000fe4000f8e18ff */
[----:B------:R-:W-:Y:S02]  /*8e30*/  LEA R11, R11, UR4, 0x3 ;  /* 0x000000040b0b7c11 */ /* 0x000fe4000f8e18ff */
[----:B------:R-:W-:Y:S02]  /*8e40*/  LEA R9, R9, UR4, 0x3 ;  /* 0x0000000409097c11 */ /* 0x000fe4000f8e18ff */
[----:B------:R-:W-:Y:S02]  /*8e50*/  LEA R7, R7, UR4, 0x3 ;  /* 0x0000000407077c11 */ /* 0x000fe4000f8e18ff */
[----:B-1----:R-:W-:-:S05]  /*8e60*/  IADD3 R4, P0, PT, R4, R2, RZ ;  /* 0x0000000204047210 */ /* 0x002fca0007f1e0ff */
[----:B------:R-:W-:Y:S01]  /*8e70*/  IMAD.X R5, RZ, RZ, R5, P0 ;  /* 0x000000ffff057224 */ /* 0x000fe200000e0605 */
[----:B0-----:R-:W-:-:S04]  /*8e80*/  LEA R24, P0, R4, UR8, 0x2 ;  /* 0x0000000804187c11 */ /* 0x001fc8000f8010ff */
[----:B------:R-:W-:-:S05]  /*8e90*/  LEA.HI.X R25, R4, UR9, R5, 0x2, P0 ;  /* 0x0000000904197c11 */ /* 0x000fca00080f1405 */
[----:B------:R-:W-:Y:S01]  /*8ea0*/  STG.E desc[UR6][R24.64], R3 ;  /* 0x0000000318007986 */ /* 0x000fe2000c101906 */
[----:B------:R-:W-:-:S03]  /*8eb0*/  NOP ;  /* 0x0000000000007918 */ /* 0x000fc60000000000 */
[----:B------:R0:W1:Y:S04]  /*8ec0*/  LDS.64 R4, [R26+0x6600] ;  /* 0x006600001a047984 */ /* 0x0000680000000a00 */
[----:B------:R-:W2:Y:S01]  /*8ed0*/  LDS R23, [R22+0x600] ;  /* 0x0006000016177984 */ /* 0x000ea20000000800 */
[----:B0-----:R-:W-:Y:S02]  /*8ee0*/  LEA R26, R18, UR4, 0x3 ;  /* 0x00000004121a7c11 */ /* 0x001fe4000f8e18ff */
[----:B-1----:R-:W-:-:S05]  /*8ef0*/  IADD3 R4, P0, PT, R4, R2, RZ ;  /* 0x0000000204047210 */ /* 0x002fca0007f1e0ff */
[----:B------:R-:W-:Y:S01]  /*8f00*/  IMAD.X R5, RZ, RZ, R5, P0 ;  /* 0x000000ffff057224 */ /* 0x000fe200000e0605 */
[----:B------:R-:W-:-:S04]  /*8f10*/  LEA R20, P0, R4, UR8, 0x2 ;  /* 0x0000000804147c11 */ /* 0x000fc8000f8010ff */
[----:B------:R-:W-:-:S05]  /*8f20*/  LEA.HI.X R21, R4, UR9, R5, 0x2, P0 ;  /* 0x0000000904157c11 */ /* 0x000fca00080f1405 */
[----:B--2---:R-:W-:Y:S01]  /*8f30*/  STG.E desc[UR6][R20.64+0x600], R23 ;  /* 0x0006001714007986 */ /* 0x004fe2000c101906 */
[----:B------:R-:W-:-:S03]  /*8f40*/  NOP ;  /* 0x0000000000007918 */ /* 0x000fc60000000000 */
[----:B------:R-:W0:Y:S04]  /*8f50*/  LDS.64 R4, [R19+0x6600] ;  /* 0x0066000013047984 */ /* 0x000e280000000a00 */
[----:B------:R-:W1:Y:S01]  /*8f60*/  LDS R3, [R22+0xc00] ;  /* 0x000c000016037984 */ /* 0x000e620000000800 */
[----:B0-----:R-:W-:-:S05]  /*8f70*/  IADD3 R4, P0, PT, R4, R2, RZ ;  /* 0x0000000204047210 */ /* 0x001fca0007f1e0ff */
[----:B------:R-:W-:Y:S01]  /*8f80*/  IMAD.X R5, RZ, RZ, R5, P0 ;  /* 0x000000ffff057224 */ /* 0x000fe200000e0605 */
[----:B------:R-:W-:-:S04]  /*8f90*/  LEA R24, P0, R4, UR8, 0x2 ;  /* 0x0000000804187c11 */ /* 0x000fc8000f8010ff */
[----:B------:R-:W-:-:S05]  /*8fa0*/  LEA.HI.X R25, R4, UR9, R5, 0x2, P0 ;  /* 0x0000000904197c11 */ /* 0x000fca00080f1405 */
[----:B-1----:R0:W-:Y:S01]  /*8fb0*/  STG.E desc[UR6][R24.64+0xc00], R3 ;  /* 0x000c000318007986 */ /* 0x0021e2000c101906 */
[----:B------:R-:W-:-:S03]  /*8fc0*/  NOP ;  /* 0x0000000000007918 */ /* 0x000fc60000000000 */
[----:B------:R-:W1:Y:S04]  /*8fd0*/  LDS.64 R4, [R26+0x6600] ;  /* 0x006600001a047984 */ /* 0x000e680000000a00 */
        /* <DEDUP_REMOVED lines=99> */
[----:B-1----:R-:W-:Y:S01]  /*9610*/  STG.E desc[UR6][R10.64+0x5400], R3 ;  /* 0x005400030a007986 */ /* 0x002fe2000c101906 */
[----:B------:R-:W-:-:S03]  /*9620*/  NOP ;  /* 0x0000000000007918 */ /* 0x000fc60000000000 */
[----:B------:R-:W0:Y:S04]  /*9630*/  LDS.64 R4, [R12+0x6600] ;  /* 0x006600000c047984 */ /* 0x000e280000000a00 */
[----:B------:R-:W1:Y:S01]  /*9640*/  LDS R9, [R22+0x5a00] ;  /* 0x005a000016097984 */ /* 0x000e620000000800 */
[----:B0-----:R-:W-:-:S05]  /*9650*/  IADD3 R4, P0, PT, R4, R2, RZ ;  /* 0x0000000204047210 */ /* 0x001fca0007f1e0ff */
[----:B------:R-:W-:Y:S01]  /*9660*/  IMAD.X R5, RZ, RZ, R5, P0 ;  /* 0x000000ffff057224 */ /* 0x000fe200000e0605 */
[----:B------:R-:W-:-:S04]  /*9670*/  LEA R6, P0, R4, UR8, 0x2 ;  /* 0x0000000804067c11 */ /* 0x000fc8000f8010ff */
[----:B------:R-:W-:Y:S02]  /*9680*/  LEA.HI.X R7, R4, UR9, R5, 0x2, P0 ;  /* 0x0000000904077c11 */ /* 0x000fe400080f1405 */
[----:B------:R-:W-:-:S03]  /*9690*/  LEA R4, R0, UR4, 0x3 ;  /* 0x0000000400047c11 */ /* 0x000fc6000f8e18ff */
[----:B-1----:R-:W-:Y:S01]  /*96a0*/  STG.E desc[UR6][R6.64+0x5a00], R9 ;  /* 0x005a000906007986 */ /* 0x002fe2000c101906 */
        /* <DEDUP_REMOVED lines=8> */
[----:B------:R-:W-:Y:S01]  /*9730*/  NOP ;  /* 0x0000000000007918 */ /* 0x000fe20000000000 */
[----:B------:R-:W-:Y:S05]  /*9740*/  EXIT ;  /* 0x000000000000794d */ /* 0x000fea0003800000 */
.L_x_114:
[----:B------:R-:W-:Y:S01]  /*9750*/  LEA R21, R21, UR4, 0x3 ;  /* 0x0000000415157c11 */ /* 0x000fe2000f8e18ff */
[----:B------:R-:W-:Y:S01]  /*9760*/  IMAD R23, R42, -0x1980, R23 ;  /* 0xffffe6802a177824 */ /* 0x000fe200078e0217 */
[----:B-1----:R-:W-:Y:S01]  /*9770*/  LEA R26, R20, UR4, 0x3 ;  /* 0x00000004141a7c11 */ /* 0x002fe2000f8e18ff */
[C---:B------:R-:W-:Y:S01]  /*9780*/  VIADD R20, R2.reuse, 0x180 ;  /* 0x0000018002147836 */ /* 0x040fe20000000000 */
[----:B------:R-:W-:Y:S01]  /*9790*/  LEA R19, R19, UR4, 0x3 ;  /* 0x0000000413137c11 */ /* 0x000fe2000f8e18ff */
[----:B------:R-:W0:Y:S01]  /*97a0*/  LDS.64 R4, [R21+0x6600] ;  /* 0x0066000015047984 */ /* 0x000e220000000a00 */
[----:B------:R-:W-:Y:S02]  /*97b0*/  ISETP.GE.AND P1, PT, R2, R23, PT ;  /* 0x000000170200720c */ /* 0x000fe40003f26270 */
[----:B------:R-:W-:Y:S02]  /*97c0*/  LEA R17, R17, UR4, 0x3 ;  /* 0x0000000411117c11 */ /* 0x000fe4000f8e18ff */
[----:B------:R-:W-:-:S02]  /*97d0*/  LEA R15, R15, UR4, 0x3 ;  /* 0x000000040f0f7c11 */ /* 0x000fc4000f8e18ff */
[----:B------:R-:W-:Y:S02]  /*97e0*/  LEA R13, R13, UR4, 0x3 ;  /* 0x000000040d0d7c11 */ /* 0x000fe4000f8e18ff */
[----:B------:R-:W-:Y:S02]  /*97f0*/  LEA R11, R11, UR4, 0x3 ;  /* 0x000000040b0b7c11 */ /* 0x000fe4000f8e18ff */
[----:B------:R-:W-:Y:S02]  /*9800*/  LEA R9, R9, UR4, 0x3 ;  /* 0x0000000409097c11 */ /* 0x000fe4000f8e18ff */
[----:B------:R-:W-:Y:S01]  /*9810*/  LEA R7, R7, UR4, 0x3 ;  /* 0x0000000407077c11 */ /* 0x000fe2000f8e18ff */
[----:B------:R-:W1:Y:S01]  /*9820*/  @!P1 LDS R3, [R22] ;  /* 0x0000000016039984 */ /* 0x000e620000000800 */
[----:B------:R-:W2:Y:S01]  /*9830*/  @!P1 LDC.64 R24, c[0x0][0x3b0] ;  /* 0x0000ec00ff189b82 */ /* 0x000ea20000000a00 */
[----:B0-----:R-:W-:-:S05]  /*9840*/  @!P1 IADD3 R4, P0, PT, R4, R2, RZ ;  /* 0x0000000204049210 */ /* 0x001fca0007f1e0ff */
[----:B------:R-:W-:Y:S01]  /*9850*/  @!P1 IMAD.X R5, RZ, RZ, R5, P0 ;  /* 0x000000ffff059224 */ /* 0x000fe200000e0605 */
[----:B--2---:R-:W-:-:S04]  /*9860*/  @!P1 LEA R24, P0, R4, R24, 0x2 ;  /* 0x0000001804189211 */ /* 0x004fc800078010ff */
[----:B------:R-:W-:-:S05]  /*9870*/  @!P1 LEA.HI.X R25, R4, R25, R5, 0x2, P0 ;  /* 0x0000001904199211 */ /* 0x000fca00000f1405 */
[----:B-1----:R0:W-:Y:S01]  /*9880*/  @!P1 STG.E desc[UR6][R24.64], R3 ;  /* 0x0000000318009986 */ /* 0x0021e2000c101906 */
[----:B------:R-:W-:-:S03]  /*9890*/  NOP ;  /* 0x0000000000007918 */ /* 0x000fc60000000000 */
[----:B------:R1:W2:Y:S01]  /*98a0*/  LDS.64 R4, [R26+0x6600] ;  /* 0x006600001a047984 */ /* 0x0002a20000000a00 */
[----:B------:R-:W-:Y:S01]  /*98b0*/  ISETP.GE.AND P1, PT, R20, R23, PT ;  /* 0x000000171400720c */ /* 0x000fe20003f26270 */
[----:B0-----:R-:W-:Y:S01]  /*98c0*/  VIADD R24, R2, 0x300 ;  /* 0x0000030002187836 */ /* 0x001fe20000000000 */
[----:B-1----:R-:W-:Y:S01]  /*98d0*/  LEA R26, R18, UR4, 0x3 ;  /* 0x00000004121a7c11 */ /* 0x002fe2000f8e18ff */
[----:B------:R-:W-:-:S10]  /*98e0*/  VIADD R18, R2, 0x480 ;  /* 0x0000048002127836 */ /* 0x000fd40000000000 */
[----:B------:R-:W0:Y:S01]  /*98f0*/  @!P1 LDS R27, [R22+0x600] ;  /* 0x00060000161b9984 */ /* 0x000e220000000800 */
[----:B------:R-:W1:Y:S01]  /*9900*/  @!P1 LDC.64 R20, c[0x0][0x3b0] ;  /* 0x0000ec00ff149b82 */ /* 0x000e620000000a00 */
[----:B--2---:R-:W-:-:S05]  /*9910*/  @!P1 IADD3 R4, P0, PT, R4, R2, RZ ;  /* 0x0000000204049210 */ /* 0x004fca0007f1e0ff */
[----:B------:R-:W-:Y:S01]  /*9920*/  @!P1 IMAD.X R5, RZ, RZ, R5, P0 ;  /* 0x000000ffff059224 */ /* 0x000fe200000e0605 */
[----:B-1----:R-:W-:-:S04]  /*9930*/  @!P1 LEA R20, P0, R4, R20, 0x2 ;  /* 0x0000001404149211 */ /* 0x002fc800078010ff */
[----:B------:R-:W-:-:S05]  /*9940*/  @!P1 LEA.HI.X R21, R4, R21, R5, 0x2, P0 ;  /* 0x0000001504159211 */ /* 0x000fca00000f1405 */
[----:B0-----:R0:W-:Y:S01]  /*9950*/  @!P1 STG.E desc[UR6][R20.64+0x600], R27 ;  /* 0x0006001b14009986 */ /* 0x0011e2000c101906 */
[----:B------:R-:W-:-:S03]  /*9960*/  NOP ;  /* 0x0000000000007918 */ /* 0x000fc60000000000 */
[----:B------:R-:W1:Y:S01]  /*9970*/  LDS.64 R4, [R19+0x6600] ;  /* 0x0066000013047984 */ /* 0x000e620000000a00 */
[----:B------:R-:W-:Y:S01]  /*9980*/  ISETP.GE.AND P1, PT, R24, R23, PT ;  /* 0x000000171800720c */ /* 0x000fe20003f26270 */
[----:B0-----:R-:W-:-:S12]  /*9990*/  VIADD R20, R2, 0x600 ;  /* 0x0000060002147836 */ /* 0x001fd80000000000 */
[----:B------:R-:W0:Y:S01]  /*99a0*/  @!P1 LDS R3, [R22+0xc00] ;  /* 0x000c000016039984 */ /* 0x000e220000000800 */
[----:B------:R-:W2:Y:S01]  /*99b0*/  @!P1 LDC.64 R24, c[0x0][0x3b0] ;  /* 0x0000ec00ff189b82 */ /* 0x000ea20000000a00 */
[----:B-1----:R-:W-:-:S05]  /*99c0*/  @!P1 IADD3 R4, P0, PT, R4, R2, RZ ;  /* 0x0000000204049210 */ /* 0x002fca0007f1e0ff */
[----:B------:R-:W-:Y:S01]  /*99d0*/  @!P1 IMAD.X R5, RZ, RZ, R5, P0 ;  /* 0x000000ffff059224 */ /* 0x000fe200000e0605 */
[----:B--2---:R-:W-:-:S04]  /*99e0*/  @!P1 LEA R24, P0, R4, R24, 0x2 ;  /* 0x0000001804189211 */ /* 0x004fc800078010ff */
[----:B------:R-:W-:-:S05]  /*99f0*/  @!P1 LEA.HI.X R25, R4, R25, R5, 0x2, P0 ;  /* 0x0000001904199211 */ /* 0x000fca00000f1405 */
[----:B0-----:R0:W-:Y:S01]  /*9a00*/  @!P1 STG.E desc[UR6][R24.64+0xc00], R3 ;  /* 0x000c000318009986 */ /* 0x0011e2000c101906 */
[----:B------:R-:W-:-:S03]  /*9a10*/  NOP ;  /* 0x0000000000007918 */ /* 0x000fc60000000000 */
[----:B------:R-:W1:Y:S01]  /*9a20*/  LDS.64 R4, [R26+0x6600] ;  /* 0x006600001a047984 */ /* 0x000e620000000a00 */
[----:B------:R-:W-:Y:S02]  /*9a30*/  ISETP.GE.AND P1, PT, R18, R23, PT ;  /* 0x000000171200720c */ /* 0x000fe40003f26270 */
[----:B0-----:R-:W-:Y:S01]  /*9a40*/  LEA R24, R16, UR4, 0x3 ;  /* 0x0000000410187c11 */ /* 0x001fe2000f8e18ff */
[----:B------:R-:W-:-:S10]  /*9a50*/  VIADD R16, R2, 0x780 ;  /* 0x0000078002107836 */ /* 0x000fd40000000000 */
        /* <DEDUP_REMOVED lines=33> */
[----:B0-----:R-:W-:-:S11]  /*9c70*/  LOP3.LUT R16, R2, 0xc00, RZ, 0xfc, !PT ;  /* 0x00000c0002107812 */ /* 0x001fd600078efcff */
        /* <DEDUP_REMOVED lines=87> */
[----:B0-----:R-:W-:Y:S01]  /*a1f0*/  @!P1 STG.E desc[UR6][R8.64+0x4e00], R15 ;  /* 0x004e000f08009986 */ /* 0x001fe2000c101906 */
[----:B------:R-:W-:-:S03]  /*a200*/  NOP ;  /* 0x0000000000007918 */ /* 0x000fc60000000000 */
[----:B------:R-:W0:Y:S01]  /*a210*/  LDS.64 R4, [R7+0x6600] ;  /* 0x0066000007047984 */ /* 0x000e220000000a00 */
[----:B------:R-:W-:-:S13]  /*a220*/  ISETP.GE.AND P1, PT, R10, R23, PT ;  /* 0x000000170a00720c */ /* 0x000fda0003f26270 */
[----:B------:R-:W1:Y:S01]  /*a230*/  @!P1 LDS R3, [R22+0x5400] ;  /* 0x0054000016039984 */ /* 0x000e620000000800 */
[----:B------:R-:W2:Y:S01]  /*a240*/  @!P1 LDC.64 R10, c[0x0][0x3b0] ;  /* 0x0000ec00ff0a9b82 */ /* 0x000ea20000000a00 */
[----:B0-----:R-:W-:-:S05]  /*a250*/  @!P1 IADD3 R4, P0, PT, R4, R2, RZ ;  /* 0x0000000204049210 */ /* 0x001fca0007f1e0ff */
[----:B------:R-:W-:Y:S01]  /*a260*/  @!P1 IMAD.X R5, RZ, RZ, R5, P0 ;  /* 0x000000ffff059224 */ /* 0x000fe200000e0605 */
[----:B--2---:R-:W-:-:S04]  /*a270*/  @!P1 LEA R10, P0, R4, R10, 0x2 ;  /* 0x0000000a040a9211 */ /* 0x004fc800078010ff */
[----:B------:R-:W-:-:S05]  /*a280*/  @!P1 LEA.HI.X R11, R4, R11, R5, 0x2, P0 ;  /* 0x0000000b040b9211 */ /* 0x000fca00000f1405 */
[----:B-1----:R-:W-:Y:S01]  /*a290*/  @!P1 STG.E desc[UR6][R10.64+0x5400], R3 ;  /* 0x005400030a009986 */ /* 0x002fe2000c101906 */
        /* <DEDUP_REMOVED lines=8> */
[----:B------:R-:W-:Y:S02]  /*a320*/  @!P1 LEA.HI.X R7, R4, R7, R5, 0x2, P0 ;  /* 0x0000000704079211 */ /* 0x000fe400000f1405 */
[----:B------:R-:W-:Y:S02]  /*a330*/  LEA R5, R0, UR4, 0x3 ;  /* 0x0000000400057c11 */ /* 0x000fe4000f8e18ff */
[----:B------:R-:W-:Y:S01]  /*a340*/  LOP3.LUT R0, R2, 0x1800, RZ, 0xfc, !PT ;  /* 0x0000180002007812 */ /* 0x000fe200078efcff */
[----:B-1----:R-:W-:Y:S01]  /*a350*/  @!P1 STG.E desc[UR6][R6.64+0x5a00], R9 ;  /* 0x005a000906009986 */ /* 0x002fe2000c101906 */
[----:B------:R-:W-:-:S03]  /*a360*/  NOP ;  /* 0x0000000000007918 */ /* 0x000fc60000000000 */
[----:B------:R-:W0:Y:S01]  /*a370*/  LDS.64 R4, [R5+0x6600] ;  /* 0x0066000005047984 */ /* 0x000e220000000a00 */
[----:B------:R-:W-:-:S13]  /*a380*/  ISETP.GE.AND P1, PT, R0, R23, PT ;  /* 0x000000170000720c */ /* 0x000fda0003f26270 */
[----:B------:R-:W1:Y:S01]  /*a390*/  @!P1 LDS R11, [R22+0x6000] ;  /* 0x00600000160b9984 */ /* 0x000e620000000800 */
[----:B------:R-:W2:Y:S01]  /*a3a0*/  @!P1 LDC.64 R12, c[0x0][0x3b0] ;  /* 0x0000ec00ff0c9b82 */ /* 0x000ea20000000a00 */
[----:B0-----:R-:W-:-:S05]  /*a3b0*/  IADD3 R0, P0, PT, R4, R2, RZ ;  /* 0x0000000204007210 */ /* 0x001fca0007f1e0ff */
[----:B------:R-:W-:Y:S01]  /*a3c0*/  IMAD.X R4, RZ, RZ, R5, P0 ;  /* 0x000000ffff047224 */ /* 0x000fe200000e0605 */
[----:B--2---:R-:W-:-:S04]  /*a3d0*/  @!P1 LEA R2, P0, R0, R12, 0x2 ;  /* 0x0000000c00029211 */ /* 0x004fc800078010ff */
[----:B------:R-:W-:-:S05]  /*a3e0*/  @!P1 LEA.HI.X R3, R0, R13, R4, 0x2, P0 ;  /* 0x0000000d00039211 */ /* 0x000fca00000f1404 */
[----:B-1----:R-:W-:Y:S01]  /*a3f0*/  @!P1 STG.E desc[UR6][R2.64+0x6000], R11 ;  /* 0x0060000b02009986 */ /* 0x002fe2000c101906 */
[----:B------:R-:W-:Y:S01]  /*a400*/  NOP ;  /* 0x0000000000007918 */ /* 0x000fe20000000000 */
[----:B------:R-:W-:Y:S05]  /*a410*/  EXIT ;  /* 0x000000000000794d */ /* 0x000fea0003800000 */
.L_x_30:
[----:B------:R-:W-:Y:S02]  /*a420*/  IMAD.MOV.U32 R58, RZ, RZ, R39 ;  /* 0x000000ffff3a7224 */ /* 0x000fe400078e0027 */
[----:B------:R-:W-:Y:S02]  /*a430*/  IMAD.MOV.U32 R49, RZ, RZ, 0x1 ;  /* 0x00000001ff317424 */ /* 0x000fe400078e00ff */
[----:B------:R-:W-:Y:S02]  /*a440*/  IMAD.MOV.U32 R60, RZ, RZ, RZ ;  /* 0x000000ffff3c7224 */ /* 0x000fe400078e00ff */
[----:B------:R-:W-:-:S07]  /*a450*/  IMAD.MOV.U32 R47, RZ, RZ, -0x1 ;  /* 0xffffffffff2f7424 */ /* 0x000fce00078e00ff */
[----:B------:R-:W-:Y:S05]  /*a460*/  WARPSYNC.COLLECTIVE R47, `(.L_x_115) ;  /* 0x000000002f087348 */ /* 0x000fea0003c00000 */
[----:B------:R0:W1:Y:S02]  /*a470*/  SHFL.UP P0, R46, R58, R49, R60 ;  /* 0x040000313a2e7389 */ /* 0x000064000000003c */
[----:B01----:R-:W-:Y:S05]  /*a480*/  ENDCOLLECTIVE ;  /* 0x000000000000791b */ /* 0x003fea0003800000 */
.L_x_115:
[----:B------:R-:W-:Y:S02]  /*a490*/  IMAD.MOV.U32 R49, RZ, RZ, 0x2 ;  /* 0x00000002ff317424 */ /* 0x000fe400078e00ff */
[----:B------:R-:W-:-:S04]  /*a4a0*/  IMAD.MOV.U32 R40, RZ, RZ, R46 ;  /* 0x000000ffff287224 */ /* 0x000fc800078e002e */
[----:B------:R-:W-:-:S04]  /*a4b0*/  @P0 IMAD.IADD R40, R39, 0x1, R40 ;  /* 0x0000000127280824 */ /* 0x000fc800078e0228 */
[----:B------:R-:W-:-:S07]  /*a4c0*/  IMAD.MOV.U32 R58, RZ, RZ, R40 ;  /* 0x000000ffff3a7224 */ /* 0x000fce00078e0028 */
[----:B------:R-:W-:Y:S05]  /*a4d0*/  WARPSYNC.COLLECTIVE R47, `(.L_x_116) ;  /* 0x000000002f087348 */ /* 0x000fea0003c00000 */
[----:B------:R0:W1:Y:S02]  /*a4e0*/  SHFL.UP P0, R46, R58, R49, R60 ;  /* 0x040000313a2e7389 */ /* 0x000064000000003c */
[----:B01----:R-:W-:Y:S05]  /*a4f0*/  ENDCOLLECTIVE ;  /* 0x000000000000791b */ /* 0x003fea0003800000 */
.L_x_116:
[----:B------:R-:W-:Y:S02]  /*a500*/  IMAD.MOV.U32 R49, RZ, RZ, 0x4 ;  /* 0x00000004ff317424 */ /* 0x000fe400078e00ff */
[----:B------:R-:W-:-:S04]  /*a510*/  IMAD.MOV.U32 R43, RZ, RZ, R46 ;  /* 0x000000ffff2b7224 */ /* 0x000fc800078e002e */
[----:B------:R-:W-:-:S04]  /*a520*/  @P0 IMAD.IADD R43, R40, 0x1, R43 ;  /* 0x00000001282b0824 */ /* 0x000fc800078e022b */
[----:B------:R-:W-:-:S07]  /*a530*/  IMAD.MOV.U32 R58, RZ, RZ, R43 ;  /* 0x000000ffff3a7224 */ /* 0x000fce00078e002b */
[----:B------:R-:W-:Y:S05]  /*a540*/  WARPSYNC.COLLECTIVE R47, `(.L_x_117) ;  /* 0x000000002f087348 */ /* 0x000fea0003c00000 */
[----:B------:R0:W1:Y:S02]  /*a550*/  SHFL.UP P0, R46, R58, R49, R60 ;  /* 0x040000313a2e7389 */ /* 0x000064000000003c */
[----:B01----:R-:W-:Y:S05]  /*a560*/  ENDCOLLECTIVE ;  /* 0x000000000000791b */ /* 0x003fea0003800000 */
.L_x_117:
[----:B------:R-:W-:Y:S02]  /*a570*/  IMAD.MOV.U32 R49, RZ, RZ, 0x8 ;  /* 0x00000008ff317424 */ /* 0x000fe400078e00ff */
[----:B------:R-:W-:-:S04]  /*a580*/  IMAD.MOV.U32 R44, RZ, RZ, R46 ;  /* 0x000000ffff2c7224 */ /* 0x000fc800078e002e */
[----:B------:R-:W-:-:S04]  /*a590*/  @P0 IMAD.IADD R44, R43, 0x1, R44 ;  /* 0x000000012b2c0824 */ /* 0x000fc800078e022c */
[----:B------:R-:W-:-:S07]  /*a5a0*/  IMAD.MOV.U32 R58, RZ, RZ, R44 ;  /* 0x000000ffff3a7224 */ /* 0x000fce00078e002c */
[----:B------:R-:W-:Y:S05]  /*a5b0*/  WARPSYNC.COLLECTIVE R47, `(.L_x_118) ;  /* 0x000000002f087348 */ /* 0x000fea0003c00000 */
[----:B------:R0:W1:Y:S02]  /*a5c0*/  SHFL.UP P0, R46, R58, R49, R60 ;  /* 0x040000313a2e7389 */ /* 0x000064000000003c */
[----:B01----:R-:W-:Y:S05]  /*a5d0*/  ENDCOLLECTIVE ;  /* 0x000000000000791b */ /* 0x003fea0003800000 */
.L_x_118:
[----:B------:R-:W-:Y:S02]  /*a5e0*/  IMAD.MOV.U32 R49, RZ, RZ, 0x10 ;  /* 0x00000010ff317424 */ /* 0x000fe400078e00ff */
[----:B------:R-:W-:-:S04]  /*a5f0*/  IMAD.MOV.U32 R45, RZ, RZ, R46 ;  /* 0x000000ffff2d7224 */ /* 0x000fc800078e002e */
[----:B------:R-:W-:-:S04]  /*a600*/  @P0 IMAD.IADD R45, R44, 0x1, R45 ;  /* 0x000000012c2d0824 */ /* 0x000fc800078e022d */
[----:B------:R-:W-:-:S07]  /*a610*/  IMAD.MOV.U32 R58, RZ, RZ, R45 ;  /* 0x000000ffff3a7224 */ /* 0x000fce00078e002d */
[----:B------:R-:W-:Y:S05]  /*a620*/  WARPSYNC.COLLECTIVE R47, `(.L_x_119) ;  /* 0x000000002f087348 */ /* 0x000fea0003c00000 */
[----:B------:R0:W1:Y:S02]  /*a630*/  SHFL.UP P0, R46, R58, R49, R60 ;  /* 0x040000313a2e7389 */ /* 0x000064000000003c */
[----:B01----:R-:W-:Y:S05]  /*a640*/  ENDCOLLECTIVE ;  /* 0x000000000000791b */ /* 0x003fea0003800000 */
.L_x_119:
[----:B------:R-:W-:Y:S05]  /*a650*/  BRA `(.L_x_120) ;  /* 0xffffff8400407947 */ /* 0x000fea000383ffff */
.L_x_121:
[----:B------:R-:W-:-:S00]  /*a660*/  BRA `(.L_x_121) ;  /* 0xfffffffc00fc7947 */ /* 0x000fc0000383ffff */
[----:B------:R-:W-:-:S00]  /*a670*/  NOP ;  /* 0x0000000000007918 */ /* 0x000fc00000000000 */
        /* <DEDUP_REMOVED lines=8> */
.L_x_1135:


//--------------------- .text._ZN3cub18CUB_300001_SM_10006detail10radix_sort33DeviceRadixSortExclusiveSumKernelINS1_5radix10policy_hubIiiyE10Policy1000EyEEvPT0_ --------------------------
	.section	.text._ZN3cub18CUB_300001_SM_10006detail10radix_sort33DeviceRadixSortExclusiveSumKernelINS1_5radix10policy_hubIiiyE10Policy1000EyEEvPT0_,"ax",@progbits
	.align	128
        .global         _ZN3cub18CUB_300001_SM_10006detail10radix_sort33DeviceRadixSortExclusiveSumKernelINS1_5radix10policy_hubIiiyE10Policy1000EyEEvPT0_
        .type           _ZN3cub18CUB_300001_SM_10006detail10radix_sort33DeviceRadixSortExclusiveSumKernelINS1_5radix10policy_hubIiiyE10Policy1000EyEEvPT0_,@function
        .size           _ZN3cub18CUB_300001_SM_10006detail10radix_sort33DeviceRadixSortExclusiveSumKernelINS1_5radix10policy_hubIiiyE10Policy1000EyEEvPT0_,(.L_x_1136 - _ZN3cub18CUB_300001_SM_10006detail10radix_sort33DeviceRadixSortExclusiveSumKernelINS1_5radix10policy_hubIiiyE10Policy1000EyEEvPT0_)
        .other          _ZN3cub18CUB_300001_SM_10006detail10radix_sort33DeviceRadixSortExclusiveSumKernelINS1_5radix10policy_hubIiiyE10Policy1000EyEEvPT0_,@"STO_CUDA_ENTRY STV_DEFAULT"
_ZN3cub18CUB_300001_SM_10006detail10radix_sort33DeviceRadixSortExclusiveSumKernelINS1_5radix10policy_hubIiiyE10Policy1000EyEEvPT0_:
.text._ZN3cub18CUB_300001_SM_10006detail10radix_sort33DeviceRadixSortExclusiveSumKernelINS1_5radix10policy_hubIiiyE10Policy1000EyEEvPT0_:
[----:B------:R-:W-:Y:S01]  /*0000*/  LDC R1, c[0x0][0x37c] ;  /* 0x0000df00ff017b82 */ /* 0x000fe20000000800 */
[----:B------:R-:W0:Y:S07]  /*0010*/  S2R R18, SR_TID.X ;  /* 0x0000000000127919 */ /* 0x000e2e0000002100 */
[----:B------:R-:W1:Y:S01]  /*0020*/  LDC.64 R16, c[0x0][0x380] ;  /* 0x0000e000ff107b82 */ /* 0x000e620000000a00 */
[----:B------:R-:W2:Y:S01]  /*0030*/  LDCU.64 UR4, c[0x0][0x358] ;  /* 0x00006b00ff0477ac */ /* 0x000ea20008000a00 */
[----:B------:R-:W3:Y:S01]  /*0040*/  S2R R5, SR_CTAID.X ;  /* 0x0000000000057919 */ /* 0x000ee20000002500 */
[----:B0-----:R-:W-:Y:S01]  /*0050*/  ISETP.GT.U32.AND P1, PT, R18, 0xff, PT ;  /* 0x000000ff1200780c */ /* 0x001fe20003f24070 */
[----:B---3--:R-:W-:-:S04]  /*0060*/  IMAD R5, R5, 0x100, R18 ;  /* 0x0000010005057824 */ /* 0x008fc800078e0212 */
[----:B-1----:R-:W-:-:S08]  /*0070*/  IMAD.WIDE R16, R5, 0x8, R16 ;  /* 0x0000000805107825 */ /* 0x002fd000078e0210 */
[----:B--2---:R-:W2:Y:S01]  /*0080*/  @!P1 LDG.E.64 R2, desc[UR4][R16.64] ;  /* 0x0000000410029981 */ /* 0x004ea2000c1e1b00 */
[----:B------:R-:W-:Y:S02]  /*0090*/  MOV R0, 0x400 ;  /* 0x0000040000007802 */ /* 0x000fe40000000f00 */
[C---:B------:R-:W-:Y:S01]  /*00a0*/  ISETP.GT.U32.AND P0, PT, R18.reuse, 0x1f, PT ;  /* 0x0000001f1200780c */ /* 0x040fe20003f04070 */
[----:B------:R-:W0:Y:S02]  /*00b0*/  S2R R5, SR_CgaCtaId ;  /* 0x0000000000057919 */ /* 0x000e240000008800 */
[----:B0-----:R-:W-:Y:S02]  /*00c0*/  LEA R5, R5, R0, 0x18 ;  /* 0x0000000005057211 */ /* 0x001fe400078ec0ff */
[----:B------:R-:W-:-:S05]  /*00d0*/  LEA.HI R0, R18, R18, RZ, 0x1d ;  /* 0x0000001212007211 */ /* 0x000fca00078fe8ff */
[----:B------:R-:W-:-:S05]  /*00e0*/  IMAD R0, R0, 0x8, R5 ;  /* 0x0000000800007824 */ /* 0x000fca00078e0205 */
[----:B--2---:R0:W-:Y:S01]  /*00f0*/  STS.64 [R0+0x10], R2 ;  /* 0x0000100200007388 */ /* 0x0041e20000000a00 */
[----:B------:R-:W-:Y:S06]  /*0100*/  BAR.SYNC.DEFER_BLOCKING 0x0 ;  /* 0x0000000000007b1d */ /* 0x000fec0000010000 */
[----:B------:R-:W-:Y:S05]  /*0110*/  @P0 BRA `(.L_x_122) ;  /* 0x0000000400240947 */ /* 0x000fea0003800000 */
[----:B------:R-:W-:Y:S01]  /*0120*/  IMAD R18, R18, 0x48, R5 ;  /* 0x0000004812127824 */ /* 0x000fe200078e0205 */
[----:B------:R-:W-:-:S04]  /*0130*/  UMOV UR6, 0xffffffff ;  /* 0xffffffff00067882 */ /* 0x000fc80000000000 */
[----:B------:R-:W-:Y:S04]  /*0140*/  LDS.64 R14, [R18+0x10] ;  /* 0x00001000120e7984 */ /* 0x000fe80000000a00 */
[----:B------:R-:W-:Y:S04]  /*0150*/  LDS.64 R12, [R18+0x18] ;  /* 0x00001800120c7984 */ /* 0x000fe80000000a00 */
[----:B------:R-:W1:Y:S04]  /*0160*/  LDS.64 R10, [R18+0x20] ;  /* 0x00002000120a7984 */ /* 0x000e680000000a00 */
[----:B------:R-:W-:Y:S04]  /*0170*/  LDS.64 R8, [R18+0x28] ;  /* 0x0000280012087984 */ /* 0x000fe80000000a00 */
[----:B------:R-:W2:Y:S04]  /*0180*/  LDS.64 R6, [R18+0x30] ;  /* 0x0000300012067984 */ /* 0x000ea80000000a00 */
[----:B------:R-:W-:Y:S04]  /*0190*/  LDS.64 R4, [R18+0x38] ;  /* 0x0000380012047984 */ /* 0x000fe80000000a00 */
[----:B0-----:R-:W0:Y:S04]  /*01a0*/  LDS.64 R2, [R18+0x40] ;  /* 0x0000400012027984 */ /* 0x001e280000000a00 */
[----:B------:R-:W3:Y:S01]  /*01b0*/  LDS.64 R20, [R18+0x48] ;  /* 0x0000480012147984 */ /* 0x000ee20000000a00 */
[----:B-1----:R-:W-:-:S04]  /*01c0*/  IADD3 R19, P3, P4, R10, R12, R14 ;  /* 0x0000000c0a137210 */ /* 0x002fc80007c7e00e */
[----:B------:R-:W-:Y:S02]  /*01d0*/  IADD3.X R23, PT, PT, R11, R13, R15, P3, P4 ;  /* 0x0000000d0b177210 */ /* 0x000fe40001fe840f */
[----:B--2---:R-:W-:-:S04]  /*01e0*/  IADD3 R19, P0, P2, R6, R19, R8 ;  /* 0x0000001306137210 */ /* 0x004fc80007a1e008 */
[----:B------:R-:W-:Y:S02]  /*01f0*/  IADD3.X R23, PT, PT, R7, R23, R9, P0, P2 ;  /* 0x0000001707177210 */ /* 0x000fe400007e4409 */
[----:B0-----:R-:W-:-:S04]  /*0200*/  IADD3 R19, P3, P4, R2, R19, R4 ;  /* 0x0000001302137210 */ /* 0x001fc80007c7e004 */
[----:B---3--:R-:W-:Y:S02]  /*0210*/  IADD3 R20, P0, PT, R20, R19, RZ ;  /* 0x0000001314147210 */ /* 0x008fe40007f1e0ff */
[----:B------:R-:W-:-:S05]  /*0220*/  IADD3.X R19, PT, PT, R3, R23, R5, P3, P4 ;  /* 0x0000001703137210 */ /* 0x000fca0001fe8405 */
[----:B------:R-:W-:Y:S01]  /*0230*/  IMAD.X R19, R21, 0x1, R19, P0 ;  /* 0x0000000115137824 */ /* 0x000fe200000e0613 */
[----:B------:R-:W-:Y:S06]  /*0240*/  BRA.DIV UR6, `(.L_x_123) ;  /* 0x0000000206f07947 */ /* 0x000fec000b800000 */
[----:B------:R-:W0:Y:S04]  /*0250*/  SHFL.UP PT, R27, R20, 0x1, RZ ;  /* 0x04200000141b7989 */ /* 0x000e2800000e00ff */
[----:B------:R-:W1:Y:S01]  /*0260*/  SHFL.UP P0, R25, R19, 0x1, RZ ;  /* 0x0420000013197989 */ /* 0x000e6200000000ff */
[----:B0-----:R-:W-:-:S04]  /*0270*/  IADD3 R22, P2, PT, R27, R20, RZ ;  /* 0x000000141b167210 */ /* 0x001fc80007f5e0ff */
[----:B-1----:R-:W-:Y:S01]  /*0280*/  SEL R27, R22, R27, P0 ;  /* 0x0000001b161b7207 */ /* 0x002fe20000000000 */
[----:B------:R-:W-:-:S04]  /*0290*/  IMAD.X R26, R25, 0x1, R19, P2 ;  /* 0x00000001191a7824 */ /* 0x000fc800010e0613 */
[----:B------:R-:W0:Y:S01]  /*02a0*/  SHFL.UP PT, R28, R27, 0x2, RZ ;  /* 0x044000001b1c7989 */ /* 0x000e2200000e00ff */
[----:B------:R-:W-:-:S05]  /*02b0*/  SEL R26, R26, R25, P0 ;  /* 0x000000191a1a7207 */ /* 0x000fca0000000000 */
[----:B------:R-:W1:Y:S01]  /*02c0*/  SHFL.UP P0, R25, R26, 0x2, RZ ;  /* 0x044000001a197989 */ /* 0x000e6200000000ff */
[----:B0-----:R-:W-:-:S05]  /*02d0*/  IADD3 R21, P2, PT, R28, R27, RZ ;  /* 0x0000001b1c157210 */ /* 0x001fca0007f5e0ff */
[----:B-1----:R-:W-:Y:S01]  /*02e0*/  IMAD.X R22, R25, 0x1, R26, P2 ;  /* 0x0000000119167824 */ /* 0x002fe200010e061a */
[----:B------:R-:W-:-:S04]  /*02f0*/  SEL R28, R21, R28, P0 ;  /* 0x0000001c151c7207 */ /* 0x000fc80000000000 */
[----:B------:R-:W-:Y:S01]  /*0300*/  SEL R29, R22, R25, P0 ;  /* 0x00000019161d7207 */ /* 0x000fe20000000000 */
        /* <DEDUP_REMOVED lines=12> */
[----:B------:R0:W1:Y:S04]  /*03d0*/  SHFL.UP PT, R28, R27, 0x10, RZ ;  /* 0x060000001b1c7989 */ /* 0x00006800000e00ff */
[----:B------:R0:W2:Y:S02]  /*03e0*/  SHFL.UP P0, R25, R26, 0x10, RZ ;  /* 0x060000001a197989 */ /* 0x0000a400000000ff */
.L_x_134:
[----:B-1----:R-:W-:-:S04]  /*03f0*/  IADD3 R21, P2, PT, R28, R27, RZ ;  /* 0x0000001b1c157210 */ /* 0x002fc80007f5e0ff */
[----:B--2---:R-:W-:Y:S01]  /*0400*/  SEL R21, R21, R28, P0 ;  /* 0x0000001c15157207 */ /* 0x004fe20000000000 */
[----:B------:R-:W-:-:S05]  /*0410*/  IMAD.X R22, R25, 0x1, R26, P2 ;  /* 0x0000000119167824 */ /* 0x000fca00010e061a */
[----:B------:R-:W-:Y:S02]  /*0420*/  SEL R22, R22, R25, P0 ;  /* 0x0000001916167207 */ /* 0x000fe40000000000 */
[----:B------:R-:W-:-:S05]  /*0430*/  IADD3 R20, P0, PT, R21, -R20, RZ ;  /* 0x8000001415147210 */ /* 0x000fca0007f1e0ff */
[----:B------:R-:W-:Y:S01]  /*0440*/  IMAD.X R21, R22, 0x1, ~R19, P0 ;  /* 0x0000000116157824 */ /* 0x000fe200000e0e13 */
[----:B------:R-:W-:-:S04]  /*0450*/  IADD3 R14, P0, PT, R14, R20, RZ ;  /* 0x000000140e0e7210 */ /* 0x000fc80007f1e0ff */
[----:B------:R1:W-:Y:S01]  /*0460*/  STS.64 [R18+0x10], R20 ;  /* 0x0000101412007388 */ /* 0x0003e20000000a00 */
[----:B------:R-:W-:Y:S01]  /*0470*/  IMAD.X R15, R15, 0x1, R21, P0 ;  /* 0x000000010f0f7824 */ /* 0x000fe200000e0615 */
        /* <DEDUP_REMOVED lines=17> */
[----:B------:R-:W-:-:S05]  /*0590*/  IMAD.X R3, R3, 0x1, R5, P0 ;  /* 0x0000000103037824 */ /* 0x000fca00000e0605 */
[----:B------:R1:W-:Y:S03]  /*05a0*/  STS.64 [R18+0x48], R2 ;  /* 0x0000480212007388 */ /* 0x0003e60000000a00 */
.L_x_122:
[----:B------:R-:W-:Y:S05]  /*05b0*/  WARPSYNC.ALL ;  /* 0x0000000000007948 */ /* 0x000fea0003800000 */
[----:B------:R-:W-:Y:S06]  /*05c0*/  BAR.SYNC.DEFER_BLOCKING 0x0 ;  /* 0x0000000000007b1d */ /* 0x000fec0000010000 */
[----:B------:R-:W-:Y:S05]  /*05d0*/  @P1 EXIT ;  /* 0x000000000000194d */ /* 0x000fea0003800000 */
[----:B01----:R-:W0:Y:S04]  /*05e0*/  LDS.64 R2, [R0+0x10] ;  /* 0x0000100000027984 */ /* 0x003e280000000a00 */
[----:B0-----:R-:W-:Y:S01]  /*05f0*/  STG.E.64 desc[UR4][R16.64], R2 ;  /* 0x0000000210007986 */ /* 0x001fe2000c101b04 */
[----:B------:R-:W-:Y:S05]  /*0600*/  EXIT ;  /* 0x000000000000794d */ /* 0x000fea0003800000 */
.L_x_123:
[----:B------:R-:W-:Y:S02]  /*0610*/  IMAD.MOV.U32 R24, RZ, RZ, R20 ;  /* 0x000000ffff187224 */ /* 0x000fe400078e0014 */
[----:B------:R-:W-:Y:S02]  /*0620*/  IMAD.MOV.U32 R23, RZ, RZ, 0x1 ;  /* 0x00000001ff177424 */ /* 0x000fe400078e00ff */
[----:B------:R-:W-:Y:S02]  /*0630*/  IMAD.MOV.U32 R22, RZ, RZ, RZ ;  /* 0x000000ffff167224 */ /* 0x000fe400078e00ff */
[----:B------:R-:W-:-:S07]  /*0640*/  IMAD.MOV.U32 R21, RZ, RZ, -0x1 ;  /* 0xffffffffff157424 */ /* 0x000fce00078e00ff */
[----:B------:R-:W-:Y:S05]  /*0650*/  WARPSYNC.COLLECTIVE R21, `(.L_x_124) ;  /* 0x0000000015087348 */ /* 0x000fea0003c00000 */
[----:B------:R0:W1:Y:S02]  /*0660*/  SHFL.UP P0, R25, R24, R23, R22 ;  /* 0x0400001718197389 */ /* 0x0000640000000016 */
[----:B01----:R-:W-:Y:S05]  /*0670*/  ENDCOLLECTIVE ;  /* 0x000000000000791b */ /* 0x003fea0003800000 */
.L_x_124:
[----:B------:R-:W-:Y:S02]  /*0680*/  IMAD.MOV.U32 R24, RZ, RZ, R19 ;  /* 0x000000ffff187224 */ /* 0x000fe400078e0013 */
[----:B------:R-:W-:-:S07]  /*0690*/  IMAD.MOV.U32 R27, RZ, RZ, R25 ;  /* 0x000000ffff1b7224 */ /* 0x000fce00078e0019 */
[----:B------:R-:W-:Y:S05]  /*06a0*/  WARPSYNC.COLLECTIVE R21, `(.L_x_125) ;  /* 0x0000000015087348 */ /* 0x000fea0003c00000 */
[----:B------:R0:W1:Y:S02]  /*06b0*/  SHFL.UP P0, R25, R24, R23, R22 ;  /* 0x0400001718197389 */ /* 0x0000640000000016 */
[----:B01----:R-:W-:Y:S05]  /*06c0*/  ENDCOLLECTIVE ;  /* 0x000000000000791b */ /* 0x003fea0003800000 */
.L_x_125:
[----:B------:R-:W-:Y:S01]  /*06d0*/  IADD3 R26, P2, PT, R27, R20, RZ ;  /* 0x000000141b1a7210 */ /* 0x000fe20007f5e0ff */
[----:B------:R-:W-:-:S03]  /*06e0*/  IMAD.MOV.U32 R23, RZ, RZ, 0x2 ;  /* 0x00000002ff177424 */ /* 0x000fc600078e00ff */
[----:B------:R-:W-:Y:S01]  /*06f0*/  SEL R27, R26, R27, P0 ;  /* 0x0000001b1a1b7207 */ /* 0x000fe20000000000 */
[----:B------:R-:W-:-:S04]  /*0700*/  IMAD.X R26, R25, 0x1, R19, P2 ;  /* 0x00000001191a7824 */ /* 0x000fc800010e0613 */
[----:B------:R-:W-:Y:S01]  /*0710*/  IMAD.MOV.U32 R24, RZ, RZ, R27 ;  /* 0x000000ffff187224 */ /* 0x000fe200078e001b */
[----:B------:R-:W-:-:S07]  /*0720*/  SEL R26, R26, R25, P0 ;  /* 0x000000191a1a7207 */ /* 0x000fce0000000000 */
[----:B------:R-:W-:Y:S05]  /*0730*/  WARPSYNC.COLLECTIVE R21, `(.L_x_126) ;  /* 0x0000000015087348 */ /* 0x000fea0003c00000 */
[----:B------:R0:W1:Y:S02]  /*0740*/  SHFL.UP P0, R25, R24, R23, R22 ;  /* 0x0400001718197389 */ /* 0x0000640000000016 */
[----:B01----:R-:W-:Y:S05]  /*0750*/  ENDCOLLECTIVE ;  /* 0x000000000000791b */ /* 0x003fea0003800000 */
.L_x_126:
[----:B------:R-:W-:Y:S02]  /*0760*/  IMAD.MOV.U32 R24, RZ, RZ, R26 ;  /* 0x000000ffff187224 */ /* 0x000fe400078e001a */
[----:B------:R-:W-:-:S07]  /*0770*/  IMAD.MOV.U32 R28, RZ, RZ, R25 ;  /* 0x000000ffff1c7224 */ /* 0x000fce00078e0019 */
[----:B------:R-:W-:Y:S05]  /*0780*/  WARPSYNC.COLLECTIVE R21, `(.L_x_127) ;  /* 0x0000000015087348 */ /* 0x000fea0003c00000 */
[----:B------:R0:W1:Y:S02]  /*0790*/  SHFL.UP P0, R25, R24, R23, R22 ;  /* 0x0400001718197389 */ /* 0x0000640000000016 */
[----:B01----:R-:W-:Y:S05]  /*07a0*/  ENDCOLLECTIVE ;  /* 0x000000000000791b */ /* 0x003fea0003800000 */
.L_x_127:
        /* <DEDUP_REMOVED lines=9> */
.L_x_128:
[----:B------:R-:W-:Y:S02]  /*0840*/  IMAD.MOV.U32 R24, RZ, RZ, R29 ;  /* 0x000000ffff187224 */ /* 0x000fe400078e001d */
[----:B------:R-:W-:-:S07]  /*0850*/  IMAD.MOV.U32 R27, RZ, RZ, R25 ;  /* 0x000000ffff1b7224 */ /* 0x000fce00078e0019 */
[----:B------:R-:W-:Y:S05]  /*0860*/  WARPSYNC.COLLECTIVE R21, `(.L_x_129) ;  /* 0x0000000015087348 */ /* 0x000fea0003c00000 */
[----:B------:R0:W1:Y:S02]  /*0870*/  SHFL.UP P0, R25, R24, R23, R22 ;  /* 0x0400001718197389 */ /* 0x0000640000000016 */
[----:B01----:R-:W-:Y:S05]  /*0880*/  ENDCOLLECTIVE ;  /* 0x000000000000791b */ /* 0x003fea0003800000 */
.L_x_129:
        /* <DEDUP_REMOVED lines=9> */
.L_x_130:
[----:B------:R-:W-:Y:S02]  /*0920*/  IMAD.MOV.U32 R24, RZ, RZ, R29 ;  /* 0x000000ffff187224 */ /* 0x000fe400078e001d */
[----:B------:R-:W-:-:S07]  /*0930*/  IMAD.MOV.U32 R27, RZ, RZ, R25 ;  /* 0x000000ffff1b7224 */ /* 0x000fce00078e0019 */
[----:B------:R-:W-:Y:S05]  /*0940*/  WARPSYNC.COLLECTIVE R21, `(.L_x_131) ;  /* 0x0000000015087348 */ /* 0x000fea0003c00000 */
[----:B------:R0:W1:Y:S02]  /*0950*/  SHFL.UP P0, R25, R24, R23, R22 ;  /* 0x0400001718197389 */ /* 0x0000640000000016 */
[----:B01----:R-:W-:Y:S05]  /*0960*/  ENDCOLLECTIVE ;  /* 0x000000000000791b */ /* 0x003fea0003800000 */
.L_x_131:
        /* <DEDUP_REMOVED lines=9> */
.L_x_132:
[----:B------:R-:W-:Y:S02]  /*0a00*/  IMAD.MOV.U32 R24, RZ, RZ, R26 ;  /* 0x000000ffff187224 */ /* 0x000fe400078e001a */
[----:B------:R-:W-:-:S07]  /*0a10*/  IMAD.MOV.U32 R28, RZ, RZ, R25 ;  /* 0x000000ffff1c7224 */ /* 0x000fce00078e0019 */
[----:B------:R-:W-:Y:S05]  /*0a20*/  WARPSYNC.COLLECTIVE R21, `(.L_x_133) ;  /* 0x0000000015087348 */ /* 0x000fea0003c00000 */
[----:B------:R0:W1:Y:S02]  /*0a30*/  SHFL.UP P0, R25, R24, R23, R22 ;  /* 0x0400001718197389 */ /* 0x0000640000000016 */
[----:B01----:R-:W-:Y:S05]  /*0a40*/  ENDCOLLECTIVE ;  /* 0x000000000000791b */ /* 0x003fea0003800000 */
.L_x_133:
[----:B------:R-:W-:Y:S05]  /*0a50*/  BRA `(.L_x_134) ;  /* 0xfffffff800647947 */ /* 0x000fea000383ffff */
.L_x_135:
        /* <DEDUP_REMOVED lines=10> */
.L_x_1136:


//--------------------- .text._ZN3cub18CUB_300001_SM_10006detail10radix_sort30DeviceRadixSortHistogramKernelINS1_5radix10policy_hubIiiyE10Policy1000ELNS0_9SortOrderE0EiyNS1_21identity_decomposer_tEEEvPT2_PKT1_SA_iiT3_ --------------------------
	.section	.text._ZN3cub18CUB_300001_SM_10006detail10radix_sort30DeviceRadixSortHistogramKernelINS1_5radix10policy_hubIiiyE10Policy1000ELNS0_9SortOrderE0EiyNS1_21identity_decomposer_tEEEvPT2_PKT1_SA_iiT3_,"ax",@progbits
	.align	128
        .global         _ZN3cub18CUB_300001_SM_10006detail10radix_sort30DeviceRadixSortHistogramKernelINS1_5radix10policy_hubIiiyE10Policy1000ELNS0_9SortOrderE0EiyNS1_21identity_decomposer_tEEEvPT2_PKT1_SA_iiT3_
        .type           _ZN3cub18CUB_300001_SM_10006detail10radix_sort30DeviceRadixSortHistogramKernelINS1_5radix10policy_hubIiiyE10Policy1000ELNS0_9SortOrderE0EiyNS1_21identity_decomposer_tEEEvPT2_PKT1_SA_iiT3_,@function
        .size           _ZN3cub18CUB_300001_SM_10006detail10radix_sort30DeviceRadixSortHistogramKernelINS1_5radix10policy_hubIiiyE10Policy1000ELNS0_9SortOrderE0EiyNS1_21identity_decomposer_tEEEvPT2_PKT1_SA_iiT3_,(.L_x_1137 - _ZN3cub18CUB_300001_SM_10006detail10radix_sort30DeviceRadixSortHistogramKernelINS1_5radix10policy_hubIiiyE10Policy1000ELNS0_9SortOrderE0EiyNS1_21identity_decomposer_tEEEvPT2_PKT1_SA_iiT3_)
        .other          _ZN3cub18CUB_300001_SM_10006detail10radix_sort30DeviceRadixSortHistogramKernelINS1_5radix10policy_hubIiiyE10Policy1000ELNS0_9SortOrderE0EiyNS1_21identity_decomposer_tEEEvPT2_PKT1_SA_iiT3_,@"STO_CUDA_ENTRY STV_DEFAULT"
_ZN3cub18CUB_300001_SM_10006detail10radix_sort30DeviceRadixSortHistogramKernelINS1_5radix10policy_hubIiiyE10Policy1000ELNS0_9SortOrderE0EiyNS1_21identity_decomposer_tEEEvPT2_PKT1_SA_iiT3_:
.text._ZN3cub18CUB_300001_SM_10006detail10radix_sort30DeviceRadixSortHistogramKernelINS1_5radix10policy_hubIiiyE10Policy1000ELNS0_9SortOrderE0EiyNS1_21identity_decomposer_tEEEvPT2_PKT1_SA_iiT3_:
[----:B------:R-:W-:Y:S01]  /*0000*/  LDC R1, c[0x0][0x37c] ;  /* 0x0000df00ff017b82 */ /* 0x000fe20000000800 */
[----:B------:R-:W0:Y:S02]  /*0010*/  LDCU.64 UR14, c[0x0][0x390] ;  /* 0x00007200ff0e77ac */ /* 0x000e240008000a00 */
[----:B0-----:R-:W-:-:S04]  /*0020*/  ISETP.NE.U32.AND P0, PT, RZ, UR14, PT ;  /* 0x0000000eff007c0c */ /* 0x001fc8000bf05070 */
[----:B------:R-:W-:-:S13]  /*0030*/  ISETP.NE.AND.EX P0, PT, RZ, UR15, PT, P0 ;  /* 0x0000000fff007c0c */ /* 0x000fda000bf05300 */
[----:B------:R-:W-:Y:S05]  /*0040*/  @!P0 EXIT ;  /* 0x000000000000894d */ /* 0x000fea0003800000 */
[----:B------:R-:W-:Y:S01]  /*0050*/  UIADD3 UR11, UP0, UPT, UR14, -0x1, URZ ;  /* 0xffffffff0e0b7890 */ /* 0x000fe2000ff1e0ff */
[----:B------:R-:W0:Y:S01]  /*0060*/  S2R R4, SR_TID.X ;  /* 0x0000000000047919 */ /* 0x000e220000002100 */
[----:B------:R-:W1:Y:S01]  /*0070*/  LDCU.64 UR4, c[0x0][0x398] ;  /* 0x00007300ff0477ac */ /* 0x000e620008000a00 */
[----:B------:R-:W2:Y:S01]  /*0080*/  S2UR UR7, SR_CgaCtaId ;  /* 0x00000000000779c3 */ /* 0x000ea20000008800 */
[----:B------:R-:W-:Y:S01]  /*0090*/  UIADD3.X UR12, UPT, UPT, UR15, -0x1, URZ, UP0, !UPT ;  /* 0xffffffff0f0c7890 */ /* 0x000fe200087fe4ff */
[----:B------:R-:W-:Y:S01]  /*00a0*/  UMOV UR6, 0x400 ;  /* 0x0000040000067882 */ /* 0x000fe20000000000 */
[----:B------:R-:W3:Y:S05]  /*00b0*/  LDCU.64 UR20, c[0x0][0x358] ;  /* 0x00006b00ff1477ac */ /* 0x000eea0008000a00 */
[----:B------:R-:W4:Y:S01]  /*00c0*/  S2UR UR8, SR_CTAID.X ;  /* 0x00000000000879c3 */ /* 0x000f220000002500 */
[----:B------:R-:W-:Y:S01]  /*00d0*/  USHF.R.U64 UR11, UR11, 0x1e, UR12 ;  /* 0x0000001e0b0b7899 */ /* 0x000fe2000800120c */
[----:B------:R-:W0:Y:S03]  /*00e0*/  LDCU UR28, c[0x0][0x370] ;  /* 0x00006e00ff1c77ac */ /* 0x000e260008000800 */
[----:B------:R-:W-:-:S02]  /*00f0*/  UIADD3 UR11, UP0, UPT, UR11, 0x1, URZ ;  /* 0x000000010b0b7890 */ /* 0x000fc4000ff1e0ff */
[----:B-1----:R-:W-:Y:S02]  /*0100*/  UIADD3 UR4, UPT, UPT, UR5, 0x7, -UR4 ;  /* 0x0000000705047890 */ /* 0x002fe4000fffe804 */
[----:B------:R-:W-:Y:S02]  /*0110*/  ULEA.HI.X UR12, UR12, URZ, URZ, 0x2, UP0 ;  /* 0x000000ff0c0c7291 */ /* 0x000fe400080f14ff */
[----:B------:R-:W-:Y:S02]  /*0120*/  UISETP.LT.U32.AND UP0, UPT, UR11, UR14, UPT ;  /* 0x0000000e0b00728c */ /* 0x000fe4000bf01070 */
[----:B------:R-:W-:Y:S02]  /*0130*/  USHF.R.S32.HI UR5, URZ, 0x1f, UR4 ;  /* 0x0000001fff057899 */ /* 0x000fe40008011404 */
[----:B------:R-:W-:Y:S02]  /*0140*/  UISETP.LT.U32.AND.EX UP0, UPT, UR12, UR15, UPT, UP0 ;  /* 0x0000000f0c00728c */ /* 0x000fe4000bf01100 */
[----:B------:R-:W-:-:S02]  /*0150*/  ULEA.HI UR5, UR5, UR4, URZ, 0x3 ;  /* 0x0000000405057291 */ /* 0x000fc4000f8f18ff */
[----:B------:R-:W-:Y:S01]  /*0160*/  USEL UR11, UR11, UR14, UP0 ;  /* 0x0000000e0b0b7287 */ /* 0x000fe20008000000 */
[C---:B0-----:R-:W-:Y:S01]  /*0170*/  VIADD R21, R4.reuse, 0x780 ;  /* 0x0000078004157836 */ /* 0x041fe20000000000 */
[----:B------:R-:W-:Y:S02]  /*0180*/  USEL UR12, UR12, UR15, UP0 ;  /* 0x0000000f0c0c7287 */ /* 0x000fe40008000000 */
[----:B------:R-:W-:Y:S02]  /*0190*/  UISETP.GE.AND UP0, UPT, UR4, 0x8, UPT ;  /* 0x000000080400788c */ /* 0x000fe4000bf06270 */
[----:B--2---:R-:W-:Y:S02]  /*01a0*/  ULEA UR6, UR7, UR6, 0x18 ;  /* 0x0000000607067291 */ /* 0x004fe4000f8ec0ff */
[----:B------:R-:W-:Y:S02]  /*01b0*/  USHF.R.S32.HI UR5, URZ, 0x3, UR5 ;  /* 0x00000003ff057899 */ /* 0x000fe40008011405 */
[----:B------:R-:W-:Y:S01]  /*01c0*/  PLOP3.LUT P0, PT, PT, PT, UP0, 0x80, 0x8 ;  /* 0x000000000008781c */ /* 0x000fe20003f0f008 */
[----:B----4-:R-:W-:Y:S01]  /*01d0*/  USHF.L.U32 UR8, UR8, 0xb, URZ ;  /* 0x0000000b08087899 */ /* 0x010fe200080006ff */
[C---:B------:R-:W-:Y:S01]  /*01e0*/  LEA R0, R4.reuse, UR6, 0x2 ;  /* 0x0000000604007c11 */ /* 0x040fe2000f8e10ff */
[----:B------:R-:W-:Y:S01]  /*01f0*/  UIADD3 UR22, UPT, UPT, UR5, -0x1, URZ ;  /* 0xffffffff05167890 */ /* 0x000fe2000fffe0ff */
[----:B------:R-:W-:Y:S01]  /*0200*/  ISETP.GT.U32.OR P0, PT, R4, 0xff, !P0 ;  /* 0x000000ff0400780c */ /* 0x000fe20004704470 */
[----:B------:R-:W-:-:S02]  /*0210*/  ULOP3.LUT UR23, UR5, 0xf, URZ, 0xc0, !UPT ;  /* 0x0000000f05177892 */ /* 0x000fc4000f8ec0ff */
[----:B------:R-:W-:Y:S01]  /*0220*/  ULOP3.LUT UR24, UR5, 0x7, URZ, 0xc0, !UPT ;  /* 0x0000000705187892 */ /* 0x000fe2000f8ec0ff */
[----:B------:R-:W-:Y:S01]  /*0230*/  P2R R20, PR, RZ, 0x1 ;  /* 0x00000001ff147803 */ /* 0x000fe20000000000 */
[----:B------:R-:W-:Y:S02]  /*0240*/  ULOP3.LUT UR25, UR5, 0x3, URZ, 0xc0, !UPT ;  /* 0x0000000305197892 */ /* 0x000fe4000f8ec0ff */
[----:B------:R-:W-:Y:S02]  /*0250*/  ULOP3.LUT UR26, UR5, 0xffffff0, URZ, 0xc0, !UPT ;  /* 0x0ffffff0051a7892 */ /* 0x000fe4000f8ec0ff */
[----:B------:R-:W-:Y:S02]  /*0260*/  ULOP3.LUT UR27, UR5, 0xffffff8, URZ, 0xc0, !UPT ;  /* 0x0ffffff8051b7892 */ /* 0x000fe4000f8ec0ff */
[----:B------:R-:W-:Y:S01]  /*0270*/  ULOP3.LUT UR9, UR5, 0x1, URZ, 0xc0, !UPT ;  /* 0x0000000105097892 */ /* 0x000fe2000f8ec0ff */
[----:B------:R-:W-:Y:S01]  /*0280*/  UMOV UR6, URZ ;  /* 0x000000ff00067c82 */ /* 0x000fe20008000000 */
[----:B---3--:R-:W-:-:S10]  /*0290*/  UMOV UR7, URZ ;  /* 0x000000ff00077c82 */ /* 0x008fd40008000000 */
.L_x_219:
[----:B------:R-:W-:Y:S01]  /*02a0*/  ISETP.NE.AND P0, PT, R20, RZ, PT ;  /* 0x000000ff1400720c */ /* 0x000fe20003f05270 */
[----:B------:R-:W-:-:S12]  /*02b0*/  BSSY.RECONVERGENT B0, `(.L_x_136) ;  /* 0x000007c000007945 */ /* 0x000fd80003800200 */
[----:B012345:R-:W-:Y:S05]  /*02c0*/  @P0 BRA `(.L_x_137) ;  /* 0x0000000400e80947 */ /* 0x03ffea0003800000 */
[----:B------:R-:W-:Y:S02]  /*02d0*/  IMAD.U32 R2, RZ, RZ, UR22 ;  /* 0x00000016ff027e24 */ /* 0x000fe4000f8e00ff */
[----:B------:R-:W-:-:S03]  /*02e0*/  IMAD.MOV.U32 R3, RZ, RZ, RZ ;  /* 0x000000ffff037224 */ /* 0x000fc600078e00ff */
[----:B------:R-:W-:-:S13]  /*02f0*/  ISETP.GE.U32.AND P1, PT, R2, 0xf, PT ;  /* 0x0000000f0200780c */ /* 0x000fda0003f26070 */
[----:B------:R-:W-:Y:S05]  /*0300*/  @!P1 BRA `(.L_x_138) ;  /* 0x00000000005c9947 */ /* 0x000fea0003800000 */
[----:B------:R-:W-:Y:S01]  /*0310*/  VIADD R2, R0, 0x2000 ;  /* 0x0000200000027836 */ /* 0x000fe20000000000 */
[----:B------:R-:W-:-:S12]  /*0320*/  UIADD3 UR4, UPT, UPT, -UR26, URZ, URZ ;  /* 0x000000ff1a047290 */ /* 0x000fd8000fffe1ff */
.L_x_139:
[----:B------:R-:W-:Y:S01]  /*0330*/  UIADD3 UR4, UPT, UPT, UR4, 0x10, URZ ;  /* 0x0000001004047890 */ /* 0x000fe2000fffe0ff */
[----:B------:R-:W-:Y:S03]  /*0340*/  STS [R2+-0x2000], RZ ;  /* 0xffe000ff02007388 */ /* 0x000fe60000000800 */
[----:B------:R-:W-:Y:S01]  /*0350*/  UISETP.NE.AND UP0, UPT, UR4, URZ, UPT ;  /* 0x000000ff0400728c */ /* 0x000fe2000bf05270 */
        /* <DEDUP_REMOVED lines=16> */
[----:B------:R-:W-:Y:S06]  /*0460*/  BRA.U UP0, `(.L_x_139) ;  /* 0xfffffffd00b07547 */ /* 0x000fec000b83ffff */
[----:B------:R-:W-:-:S07]  /*0470*/  IMAD.U32 R3, RZ, RZ, UR26 ;  /* 0x0000001aff037e24 */ /* 0x000fce000f8e00ff */
.L_x_138:
[----:B------:R-:W-:Y:S01]  /*0480*/  ISETP.NE.AND P0, PT, RZ, UR23, PT ;  /* 0x00000017ff007c0c */ /* 0x000fe2000bf05270 */
[----:B------:R-:W-:Y:S01]  /*0490*/  IMAD.U32 R6, RZ, RZ, UR24 ;  /* 0x00000018ff067e24 */ /* 0x000fe2000f8e00ff */
[----:B------:R-:W-:-:S03]  /*04a0*/  MOV R2, UR23 ;  /* 0x0000001700027c02 */ /* 0x000fc60008000f00 */
[----:B------:R-:W-:Y:S02]  /*04b0*/  VIADD R6, R6, 0xffffffff ;  /* 0xffffffff06067836 */ /* 0x000fe40000000000 */
[----:B------:R-:W-:-:S06]  /*04c0*/  VIADD R2, R2, 0xffffffff ;  /* 0xffffffff02027836 */ /* 0x000fcc0000000000 */
[----:B------:R-:W-:Y:S05]  /*04d0*/  @!P0 BRA `(.L_x_140) ;  /* 0x00000000007c8947 */ /* 0x000fea0003800000 */
[----:B------:R-:W-:Y:S01]  /*04e0*/  ISETP.GE.U32.AND P2, PT, R2, 0x7, PT ;  /* 0x000000070200780c */ /* 0x000fe20003f46070 */
[----:B------:R-:W-:-:S12]  /*04f0*/  UISETP.NE.AND UP0, UPT, UR24, URZ, UPT ;  /* 0x000000ff1800728c */ /* 0x000fd8000bf05270 */
[----:B------:R-:W-:Y:S05]  /*0500*/  @!P2 BRA `(.L_x_141) ;  /* 0x000000000028a947 */ /* 0x000fea0003800000 */
        /* <DEDUP_REMOVED lines=10> */
.L_x_141:
[----:B------:R-:W-:Y:S05]  /*05b0*/  BRA.U !UP0, `(.L_x_140) ;  /* 0x0000000108447547 */ /* 0x000fea000b800000 */
[----:B------:R-:W-:Y:S01]  /*05c0*/  ISETP.GE.U32.AND P2, PT, R6, 0x3, PT ;  /* 0x000000030600780c */ /* 0x000fe20003f46070 */
[----:B------:R-:W-:-:S12]  /*05d0*/  UISETP.NE.AND UP0, UPT, UR25, URZ, UPT ;  /* 0x000000ff1900728c */ /* 0x000fd8000bf05270 */
[C---:B0-----:R-:W-:Y:S02]  /*05e0*/  @P2 IMAD R5, R3.reuse, 0x400, R0 ;  /* 0x0000040003052824 */ /* 0x041fe400078e0200 */
[----:B------:R-:W-:-:S03]  /*05f0*/  @P2 VIADD R3, R3, 0x4 ;  /* 0x0000000403032836 */ /* 0x000fc60000000000 */
[----:B------:R1:W-:Y:S04]  /*0600*/  @P2 STS [R5], RZ ;  /* 0x000000ff05002388 */ /* 0x0003e80000000800 */
[----:B------:R1:W-:Y:S04]  /*0610*/  @P2 STS [R5+0x400], RZ ;  /* 0x000400ff05002388 */ /* 0x0003e80000000800 */
[----:B------:R1:W-:Y:S04]  /*0620*/  @P2 STS [R5+0x800], RZ ;  /* 0x000800ff05002388 */ /* 0x0003e80000000800 */
[----:B------:R1:W-:Y:S01]  /*0630*/  @P2 STS [R5+0xc00], RZ ;  /* 0x000c00ff05002388 */ /* 0x0003e20000000800 */
[----:B------:R-:W-:Y:S05]  /*0640*/  BRA.U !UP0, `(.L_x_140) ;  /* 0x0000000108207547 */ /* 0x000fea000b800000 */
[----:B------:R-:W-:Y:S01]  /*0650*/  IMAD R3, R3, 0x400, R0 ;  /* 0x0000040003037824 */ /* 0x000fe200078e0200 */
[----:B------:R-:W-:-:S04]  /*0660*/  UISETP.NE.AND UP0, UPT, UR25, 0x1, UPT ;  /* 0x000000011900788c */ /* 0x000fc8000bf05270 */
[----:B------:R2:W-:Y:S05]  /*0670*/  STS [R3], RZ ;  /* 0x000000ff03007388 */ /* 0x0005ea0000000800 */
[----:B------:R-:W-:Y:S05]  /*0680*/  BRA.U !UP0, `(.L_x_140) ;  /* 0x0000000108107547 */ /* 0x000fea000b800000 */
[----:B------:R-:W-:Y:S01]  /*0690*/  UISETP.NE.AND UP0, UPT, UR25, 0x2, UPT ;  /* 0x000000021900788c */ /* 0x000fe2000bf05270 */
[----:B------:R3:W-:Y:S05]  /*06a0*/  STS [R3+0x400], RZ ;  /* 0x000400ff03007388 */ /* 0x0007ea0000000800 */
[----:B------:R-:W-:-:S13]  /*06b0*/  PLOP3.LUT P2, PT, PT, PT, UP0, 0x80, 0x8 ;  /* 0x000000000008781c */ /* 0x000fda0003f4f008 */
[----:B------:R3:W-:Y:S02]  /*06c0*/  @P2 STS [R3+0x800], RZ ;  /* 0x000800ff03002388 */ /* 0x0007e40000000800 */
.L_x_140:
[----:B------:R-:W-:-:S13]  /*06d0*/  ISETP.GT.U32.AND P2, PT, R4, 0x7f, PT ;  /* 0x0000007f0400780c */ /* 0x000fda0003f44070 */
[----:B------:R-:W-:Y:S05]  /*06e0*/  @P2 BRA `(.L_x_137) ;  /* 0x0000000000e02947 */ /* 0x000fea0003800000 */
[----:B--23--:R-:W-:Y:S01]  /*06f0*/  HFMA2 R3, -RZ, RZ, 0, 0 ;  /* 0x00000000ff037431 */ /* 0x00cfe200000001ff */
[----:B------:R-:W-:Y:S06]  /*0700*/  @!P1 BRA `(.L_x_142) ;  /* 0x0000000000589947 */ /* 0x000fec0003800000 */
[----:B------:R-:W-:-:S07]  /*0710*/  IMAD.MOV.U32 R3, RZ, RZ, RZ ;  /* 0x000000ffff037224 */ /* 0x000fce00078e00ff */
.L_x_143:
[C---:B012---:R-:W-:Y:S02]  /*0720*/  IMAD R5, R3.reuse, 0x400, R0 ;  /* 0x0000040003057824 */ /* 0x047fe400078e0200 */
[----:B------:R-:W-:-:S03]  /*0730*/  VIADD R3, R3, 0x10 ;  /* 0x0000001003037836 */ /* 0x000fc60000000000 */
[----:B------:R2:W-:Y:S02]  /*0740*/  STS [R5+0x200], RZ ;  /* 0x000200ff05007388 */ /* 0x0005e40000000800 */
[----:B------:R-:W-:Y:S02]  /*0750*/  ISETP.NE.AND P1, PT, R3, UR26, PT ;  /* 0x0000001a03007c0c */ /* 0x000fe4000bf25270 */
[----:B------:R2:W-:Y:S04]  /*0760*/  STS [R5+0x600], RZ ;  /* 0x000600ff05007388 */ /* 0x0005e80000000800 */
        /* <DEDUP_REMOVED lines=13> */
[----:B------:R2:W-:Y:S01]  /*0840*/  STS [R5+0x3e00], RZ ;  /* 0x003e00ff05007388 */ /* 0x0005e20000000800 */
[----:B------:R-:W-:Y:S05]  /*0850*/  @P1 BRA `(.L_x_143) ;  /* 0xfffffffc00b01947 */ /* 0x000fea000383ffff */
[----:B------:R-:W-:-:S07]  /*0860*/  IMAD.U32 R3, RZ, RZ, UR26 ;  /* 0x0000001aff037e24 */ /* 0x000fce000f8e00ff */
.L_x_142:
[----:B------:R-:W-:Y:S05]  /*0870*/  @!P0 BRA `(.L_x_137) ;  /* 0x00000000007c8947 */ /* 0x000fea0003800000 */
[----:B------:R-:W-:Y:S01]  /*0880*/  ISETP.GE.U32.AND P0, PT, R2, 0x7, PT ;  /* 0x000000070200780c */ /* 0x000fe20003f06070 */
[----:B------:R-:W-:-:S12]  /*0890*/  UISETP.NE.AND UP0, UPT, UR24, URZ, UPT ;  /* 0x000000ff1800728c */ /* 0x000fd8000bf05270 */
[----:B------:R-:W-:Y:S05]  /*08a0*/  @!P0 BRA `(.L_x_144) ;  /* 0x0000000000288947 */ /* 0x000fea0003800000 */
[C---:B------:R-:W-:Y:S02]  /*08b0*/  IMAD R2, R3.reuse, 0x400, R0 ;  /* 0x0000040003027824 */ /* 0x040fe400078e0200 */
[----:B------:R-:W-:-:S03]  /*08c0*/  VIADD R3, R3, 0x8 ;  /* 0x0000000803037836 */ /* 0x000fc60000000000 */
[----:B------:R3:W-:Y:S04]  /*08d0*/  STS [R2+0x200], RZ ;  /* 0x000200ff02007388 */ /* 0x0007e80000000800 */
[----:B------:R3:W-:Y:S04]  /*08e0*/  STS [R2+0x600], RZ ;  /* 0x000600ff02007388 */ /* 0x0007e80000000800 */
[----:B------:R3:W-:Y:S04]  /*08f0*/  STS [R2+0xa00], RZ ;  /* 0x000a00ff02007388 */ /* 0x0007e80000000800 */
[----:B------:R3:W-:Y:S04]  /*0900*/  STS [R2+0xe00], RZ ;  /* 0x000e00ff02007388 */ /* 0x0007e80000000800 */
[----:B------:R3:W-:Y:S04]  /*0910*/  STS [R2+0x1200], RZ ;  /* 0x001200ff02007388 */ /* 0x0007e80000000800 */
[----:B------:R3:W-:Y:S04]  /*0920*/  STS [R2+0x1600], RZ ;  /* 0x001600ff02007388 */ /* 0x0007e80000000800 */
[----:B------:R3:W-:Y:S04]  /*0930*/  STS [R2+0x1a00], RZ ;  /* 0x001a00ff02007388 */ /* 0x0007e80000000800 */
[----:B------:R3:W-:Y:S02]  /*0940*/  STS [R2+0x1e00], RZ ;  /* 0x001e00ff02007388 */ /* 0x0007e40000000800 */
.L_x_144:
[----:B------:R-:W-:Y:S05]  /*0950*/  BRA.U !UP0, `(.L_x_137) ;  /* 0x0000000108447547 */ /* 0x000fea000b800000 */
[----:B------:R-:W-:Y:S01]  /*0960*/  ISETP.GE.U32.AND P0, PT, R6, 0x3, PT ;  /* 0x000000030600780c */ /* 0x000fe20003f06070 */
[----:B------:R-:W-:-:S12]  /*0970*/  UISETP.NE.AND UP0, UPT, UR25, URZ, UPT ;  /* 0x000000ff1900728c */ /* 0x000fd8000bf05270 */
[C---:B---3--:R-:W-:Y:S01]  /*0980*/  @P0 IMAD R2, R3.reuse, 0x400, R0 ;  /* 0x0000040003020824 */ /* 0x048fe200078e0200 */
[----:B------:R-:W-:-:S04]  /*0990*/  @P0 IADD3 R3, PT, PT, R3, 0x4, RZ ;  /* 0x0000000403030810 */ /* 0x000fc80007ffe0ff */
[----:B------:R4:W-:Y:S04]  /*09a0*/  @P0 STS [R2+0x200], RZ ;  /* 0x000200ff02000388 */ /* 0x0009e80000000800 */
[----:B------:R4:W-:Y:S04]  /*09b0*/  @P0 STS [R2+0x600], RZ ;  /* 0x000600ff02000388 */ /* 0x0009e80000000800 */
[----:B------:R4:W-:Y:S04]  /*09c0*/  @P0 STS [R2+0xa00], RZ ;  /* 0x000a00ff02000388 */ /* 0x0009e80000000800 */
[----:B------:R4:W-:Y:S01]  /*09d0*/  @P0 STS [R2+0xe00], RZ ;  /* 0x000e00ff02000388 */ /* 0x0009e20000000800 */
[----:B------:R-:W-:Y:S05]  /*09e0*/  BRA.U !UP0, `(.L_x_137) ;  /* 0x0000000108207547 */ /* 0x000fea000b800000 */
[----:B------:R-:W-:Y:S01]  /*09f0*/  IMAD R3, R3, 0x400, R0 ;  /* 0x0000040003037824 */ /* 0x000fe200078e0200 */
[----:B------:R-:W-:-:S04]  /*0a00*/  UISETP.NE.AND UP0, UPT, UR25, 0x1, UPT ;  /* 0x000000011900788c */ /* 0x000fc8000bf05270 */
[----:B------:R3:W-:Y:S05]  /*0a10*/  STS [R3+0x200], RZ ;  /* 0x000200ff03007388 */ /* 0x0007ea0000000800 */
[----:B------:R-:W-:Y:S05]  /*0a20*/  BRA.U !UP0, `(.L_x_137) ;  /* 0x0000000108107547 */ /* 0x000fea000b800000 */
[----:B------:R-:W-:Y:S01]  /*0a30*/  UISETP.NE.AND UP0, UPT, UR25, 0x2, UPT ;  /* 0x000000021900788c */ /* 0x000fe2000bf05270 */
[----:B------:R0:W-:Y:S05]  /*0a40*/  STS [R3+0x600], RZ ;  /* 0x000600ff03007388 */ /* 0x0001ea0000000800 */
[----:B------:R-:W-:-:S13]  /*0a50*/  PLOP3.LUT P0, PT, PT, PT, UP0, 0x80, 0x8 ;  /* 0x000000000008781c */ /* 0x000fda0003f0f008 */
[----:B------:R0:W-:Y:S02]  /*0a60*/  @P0 STS [R3+0xa00], RZ ;  /* 0x000a00ff03000388 */ /* 0x0001e40000000800 */
.L_x_137:
[----:B------:R-:W-:Y:S05]  /*0a70*/  BSYNC.RECONVERGENT B0 ;  /* 0x0000000000007941 */ /* 0x000fea0003800200 */
.L_x_136:
[----:B------:R-:W5:Y:S01]  /*0a80*/  LDCU.64 UR14, c[0x0][0x390] ;  /* 0x00007200ff0e77ac */ /* 0x000f620008000a00 */
[----:B------:R-:W-:Y:S02]  /*0a90*/  USHF.L.U32 UR4, UR6, 0x1e, URZ ;  /* 0x0000001e06047899 */ /* 0x000fe400080006ff */
[----:B------:R-:W-:Y:S02]  /*0aa0*/  USHF.L.U64.HI UR5, UR6, 0x1e, UR7 ;  /* 0x0000001e06057899 */ /* 0x000fe40008010207 */
[----:B-----5:R-:W-:-:S04]  /*0ab0*/  UIADD3 UR4, UP0, UPT, -UR4, UR14, URZ ;  /* 0x0000000e04047290 */ /* 0x020fc8000ff1e1ff */
[----:B------:R-:W-:Y:S02]  /*0ac0*/  UIADD3.X UR5, UPT, UPT, ~UR5, UR15, URZ, UP0, !UPT ;  /* 0x0000000f05057290 */ /* 0x000fe400087fe5ff */
[----:B------:R-:W-:-:S04]  /*0ad0*/  UISETP.LT.U32.AND UP0, UPT, UR4, 0x40000000, UPT ;  /* 0x400000000400788c */ /* 0x000fc8000bf01070 */
[----:B------:R-:W-:-:S04]  /*0ae0*/  UISETP.LT.U32.AND.EX UP0, UPT, UR5, URZ, UPT, UP0 ;  /* 0x000000ff0500728c */ /* 0x000fc8000bf01100 */
[----:B------:R-:W-:Y:S02]  /*0af0*/  USEL UR13, UR4, 0x40000000, UP0 ;  /* 0x40000000040d7887 */ /* 0x000fe40008000000 */
[----:B------:R-:W-:Y:S02]  /*0b00*/  USEL UR14, UR5, URZ, UP0 ;  /* 0x000000ff050e7287 */ /* 0x000fe40008000000 */
[----:B------:R-:W-:-:S04]  /*0b10*/  UISETP.GT.U32.AND UP0, UPT, UR13, UR8, UPT ;  /* 0x000000080d00728c */ /* 0x000fc8000bf04070 */
[----:B------:R-:W-:Y:S01]  /*0b20*/  UISETP.GT.U32.AND.EX UP0, UPT, UR14, URZ, UPT, UP0 ;  /* 0x000000ff0e00728c */ /* 0x000fe2000bf04100 */
[----:B------:R-:W-:Y:S08]  /*0b30*/  BAR.SYNC.DEFER_BLOCKING 0x0 ;  /* 0x0000000000007b1d */ /* 0x000ff00000010000 */
[----:B------:R-:W-:Y:S06]  /*0b40*/  BAR.SYNC.DEFER_BLOCKING 0x0 ;  /* 0x0000000000007b1d */ /* 0x000fec0000010000 */
[----:B------:R-:W-:Y:S05]  /*0b50*/  BRA.U !UP0, `(.L_x_145) ;  /* 0x0000000d082c7547 */ /* 0x000fea000b800000 */
[----:B------:R-:W-:Y:S01]  /*0b60*/  UMOV UR10, UR8 ;  /* 0x00000008000a7c82 */ /* 0x000fe20008000000 */
[----:B------:R-:W-:-:S05]  /*0b70*/  UMOV UR5, URZ ;  /* 0x000000ff00057c82 */ /* 0x000fca0008000000 */
.L_x_150:
[----:B-----5:R-:W5:Y:S01]  /*0b80*/  LDCU.64 UR18, c[0x0][0x390] ;  /* 0x00007200ff1277ac */ /* 0x020f620008000a00 */
[----:B------:R-:W-:Y:S02]  /*0b90*/  USHF.L.U32 UR15, UR6, 0x1e, URZ ;  /* 0x0000001e060f7899 */ /* 0x000fe400080006ff */
[----:B------:R-:W-:Y:S02]  /*0ba0*/  USHF.L.U64.HI UR16, UR6, 0x1e, UR7 ;  /* 0x0000001e06107899 */ /* 0x000fe40008010207 */
[----:B------:R-:W-:-:S04]  /*0bb0*/  UIADD3 UR15, UP0, UPT, UR10, UR15, URZ ;  /* 0x0000000f0a0f7290 */ /* 0x000fc8000ff1e0ff */
[----:B------:R-:W-:Y:S02]  /*0bc0*/  UIADD3.X UR16, UPT, UPT, UR5, UR16, URZ, UP0, !UPT ;  /* 0x0000001005107290 */ /* 0x000fe400087fe4ff */
[----:B------:R-:W-:Y:S02]  /*0bd0*/  ULEA UR10, UP0, UR28, UR10, 0xb ;  /* 0x0000000a1c0a7291 */ /* 0x000fe4000f8058ff */
[----:B-----5:R-:W-:Y:S02]  /*0be0*/  UIADD3 UR17, UP1, UPT, -UR15, UR18, URZ ;  /* 0x000000120f117290 */ /* 0x020fe4000ff3e1ff */
[----:B------:R-:W-:Y:S02]  /*0bf0*/  UIADD3.X UR5, UPT, UPT, URZ, UR5, URZ, UP0, !UPT ;  /* 0x00000005ff057290 */ /* 0x000fe400087fe4ff */
[----:B------:R-:W-:Y:S02]  /*0c00*/  UIADD3.X UR4, UPT, UPT, ~UR16, UR19, URZ, UP1, !UPT ;  /* 0x0000001310047290 */ /* 0x000fe40008ffe5ff */
[----:B------:R-:W-:-:S02]  /*0c10*/  UISETP.GE.U32.AND UP1, UPT, UR17, 0x800, UPT ;  /* 0x000008001100788c */ /* 0x000fc4000bf26070 */
[----:B------:R-:W-:Y:S02]  /*0c20*/  UISETP.GE.U32.AND UP0, UPT, UR10, UR13, UPT ;  /* 0x0000000d0a00728c */ /* 0x000fe4000bf06070 */
[----:B------:R-:W-:Y:S02]  /*0c30*/  UISETP.GE.U32.AND.EX UP1, UPT, UR4, URZ, UPT, UP1 ;  /* 0x000000ff0400728c */ /* 0x000fe4000bf26110 */
[----:B------:R-:W-:-:S07]  /*0c40*/  UISETP.GE.U32.AND.EX UP0, UPT, UR5, UR14, UPT, UP0 ;  /* 0x0000000e0500728c */ /* 0x000fce000bf06100 */
[----:B0-----:R-:W-:Y:S05]  /*0c50*/  BRA.U !UP1, `(.L_x_146) ;  /* 0x0000000109587547 */ /* 0x001fea000b800000 */
[----:B------:R-:W4:Y:S01]  /*0c60*/  LDCU.64 UR18, c[0x0][0x388] ;  /* 0x00007100ff1277ac */ /* 0x000f220008000a00 */
[----:B0-23--:R-:W-:-:S05]  /*0c70*/  IADD3 R3, P0, PT, R4, UR15, RZ ;  /* 0x0000000f04037c10 */ /* 0x00dfca000ff1e0ff */
[----:B------:R-:W-:Y:S01]  /*0c80*/  IMAD.X R6, RZ, RZ, UR16, P0 ;  /* 0x00000010ff067e24 */ /* 0x000fe200080e06ff */
[----:B----4-:R-:W-:-:S04]  /*0c90*/  LEA R2, P0, R3, UR18, 0x2 ;  /* 0x0000001203027c11 */ /* 0x010fc8000f8010ff */
        /* <DEDUP_REMOVED lines=18> */
.L_x_146:
[----:B------:R-:W4:Y:S01]  /*0dc0*/  LDCU.64 UR18, c[0x0][0x388] ;  /* 0x00007100ff1277ac */ /* 0x000f220008000a00 */
[C---:B012---:R-:W-:Y:S01]  /*0dd0*/  VIADD R5, R4.reuse, 0x100 ;  /* 0x0000010004057836 */ /* 0x047fe20000000000 */
[C---:B---3--:R-:W-:Y:S01]  /*0de0*/  IADD3 R3, P0, PT, R4.reuse, UR15, RZ ;  /* 0x0000000f04037c10 */ /* 0x048fe2000ff1e0ff */
[C---:B----4-:R-:W-:Y:S01]  /*0df0*/  VIADD R2, R4.reuse, 0x80 ;  /* 0x0000008004027836 */ /* 0x050fe20000000000 */
[C---:B------:R-:W-:Y:S01]  /*0e00*/  ISETP.GE.AND P1, PT, R4.reuse, UR17, PT ;  /* 0x0000001104007c0c */ /* 0x040fe2000bf26270 */
[----:B------:R-:W-:Y:S01]  /*0e10*/  VIADD R7, R4, 0x180 ;  /* 0x0000018004077836 */ /* 0x000fe20000000000 */
[----:B------:R-:W-:Y:S01]  /*0e20*/  ISETP.GE.AND P3, PT, R5, UR17, PT ;  /* 0x0000001105007c0c */ /* 0x000fe2000bf66270 */
[----:B------:R-:W-:Y:S01]  /*0e30*/  IMAD.X R6, RZ, RZ, UR16, P0 ;  /* 0x00000010ff067e24 */ /* 0x000fe200080e06ff */
[----:B------:R-:W-:Y:S01]  /*0e40*/  ISETP.GE.AND P2, PT, R2, UR17, PT ;  /* 0x0000001102007c0c */ /* 0x000fe2000bf46270 */
[----:B------:R-:W-:Y:S01]  /*0e50*/  VIADD R5, R4, 0x200 ;  /* 0x0000020004057836 */ /* 0x000fe20000000000 */
[----:B------:R-:W-:Y:S01]  /*0e60*/  ISETP.GE.AND P4, PT, R7, UR17, PT ;  /* 0x0000001107007c0c */ /* 0x000fe2000bf86270 */
[----:B------:R-:W-:-:S03]  /*0e70*/  IMAD.MOV.U32 R12, RZ, RZ, 0x7fffffff ;  /* 0x7fffffffff0c7424 */ /* 0x000fc600078e00ff */
[----:B------:R-:W-:Y:S01]  /*0e80*/  ISETP.GE.AND P5, PT, R5, UR17, PT ;  /* 0x0000001105007c0c */ /* 0x000fe2000bfa6270 */
[----:B------:R-:W-:Y:S01]  /*0e90*/  VIADD R5, R4, 0x300 ;  /* 0x0000030004057836 */ /* 0x000fe20000000000 */
[----:B------:R-:W-:-:S04]  /*0ea0*/  LEA R2, P0, R3, UR18, 0x2 ;  /* 0x0000001203027c11 */ /* 0x000fc8000f8010ff */
[----:B------:R-:W-:Y:S01]  /*0eb0*/  LEA.HI.X R3, R3, UR19, R6, 0x2, P0 ;  /* 0x0000001303037c11 */ /* 0x000fe200080f1406 */
[----:B------:R-:W-:Y:S01]  /*0ec0*/  IMAD.MOV.U32 R11, RZ, RZ, 0x7fffffff ;  /* 0x7fffffffff0b7424 */ /* 0x000fe200078e00ff */
[----:B------:R-:W-:-:S03]  /*0ed0*/  IADD3 R6, PT, PT, R4, 0x280, RZ ;  /* 0x0000028004067810 */ /* 0x000fc60007ffe0ff */
[----:B------:R1:W5:Y:S01]  /*0ee0*/  @!P1 LDG.E R12, desc[UR20][R2.64] ;  /* 0x00000014020c9981 */ /* 0x000362000c1e1900 */
[----:B------:R-:W-:Y:S01]  /*0ef0*/  ISETP.GE.AND P1, PT, R5, UR17, PT ;  /* 0x0000001105007c0c */ /* 0x000fe2000bf26270 */
[----:B------:R-:W-:Y:S01]  /*0f00*/  VIADD R5, R4, 0x380 ;  /* 0x0000038004057836 */ /* 0x000fe20000000000 */
[----:B------:R-:W-:Y:S01]  /*0f10*/  ISETP.GE.AND P0, PT, R6, UR17, PT ;  /* 0x0000001106007c0c */ /* 0x000fe2000bf06270 */
[----:B------:R-:W-:Y:S01]  /*0f20*/  IMAD.MOV.U32 R9, RZ, RZ, 0x7fffffff ;  /* 0x7fffffffff097424 */ /* 0x000fe200078e00ff */
[----:B------:R1:W5:Y:S02]  /*0f30*/  @!P2 LDG.E R11, desc[UR20][R2.64+0x200] ;  /* 0x00020014020ba981 */ /* 0x000364000c1e1900 */
[----:B------:R-:W-:Y:S01]  /*0f40*/  ISETP.GE.AND P2, PT, R5, UR17, PT ;  /* 0x0000001105007c0c */ /* 0x000fe2000bf46270 */
[----:B------:R-:W-:Y:S02]  /*0f50*/  VIADD R5, R4, 0x480 ;  /* 0x0000048004057836 */ /* 0x000fe40000000000 */
[----:B------:R-:W-:Y:S01]  /*0f60*/  IMAD.MOV.U32 R10, RZ, RZ, 0x7fffffff ;  /* 0x7fffffffff0a7424 */ /* 0x000fe200078e00ff */
[----:B------:R1:W5:Y:S01]  /*0f70*/  @!P4 LDG.E R9, desc[UR20][R2.64+0x600] ;  /* 0x000600140209c981 */ /* 0x000362000c1e1900 */
[----:B------:R-:W-:-:S02]  /*0f80*/  MOV R8, 0x7fffffff ;  /* 0x7fffffff00087802 */ /* 0x000fc40000000f00 */
[C---:B------:R-:W-:Y:S02]  /*0f90*/  LOP3.LUT R6, R4.reuse, 0x400, RZ, 0xfc, !PT ;  /* 0x0000040004067812 */ /* 0x040fe400078efcff */
[----:B------:R-:W-:Y:S01]  /*0fa0*/  ISETP.GE.AND P4, PT, R5, UR17, PT ;  /* 0x0000001105007c0c */ /* 0x000fe2000bf86270 */
[----:B------:R-:W-:Y:S01]  /*0fb0*/  VIADD R5, R4, 0x500 ;  /* 0x0000050004057836 */ /* 0x000fe20000000000 */
[----:B------:R1:W5:Y:S01]  /*0fc0*/  @!P3 LDG.E R10, desc[UR20][R2.64+0x400] ;  /* 0x00040014020ab981 */ /* 0x000362000c1e1900 */
[----:B------:R-:W-:Y:S01]  /*0fd0*/  ISETP.GE.AND P3, PT, R6, UR17, PT ;  /* 0x0000001106007c0c */ /* 0x000fe2000bf66270 */
[----:B------:R-:W-:Y:S02]  /*0fe0*/  IMAD.MOV.U32 R6, RZ, RZ, 0x7fffffff ;  /* 0x7fffffffff067424 */ /* 0x000fe400078e00ff */
[----:B------:R1:W5:Y:S01]  /*0ff0*/  @!P5 LDG.E R8, desc[UR20][R2.64+0x800] ;  /* 0x000800140208d981 */ /* 0x000362000c1e1900 */
[----:B------:R-:W-:Y:S01]  /*1000*/  ISETP.GE.AND P5, PT, R5, UR17, PT ;  /* 0x0000001105007c0c */ /* 0x000fe2000bfa6270 */
[----:B------:R-:W-:-:S02]  /*1010*/  VIADD R5, R4, 0x600 ;  /* 0x0000060004057836 */ /* 0x000fc40000000000 */
[----:B------:R-:W-:Y:S01]  /*1020*/  IMAD.MOV.U32 R7, RZ, RZ, 0x7fffffff ;  /* 0x7fffffffff077424 */ /* 0x000fe200078e00ff */
[----:B------:R1:W5:Y:S01]  /*1030*/  @!P1 LDG.E R6, desc[UR20][R2.64+0xc00] ;  /* 0x000c001402069981 */ /* 0x000362000c1e1900 */
[C---:B------:R-:W-:Y:S01]  /*1040*/  VIADD R13, R4.reuse, 0x580 ;  /* 0x00000580040d7836 */ /* 0x040fe20000000000 */
[----:B------:R-:W-:Y:S01]  /*1050*/  ISETP.GE.AND P1, PT, R5, UR17, PT ;  /* 0x0000001105007c0c */ /* 0x000fe2000bf26270 */
[----:B------:R-:W-:Y:S02]  /*1060*/  IMAD.MOV.U32 R5, RZ, RZ, 0x7fffffff ;  /* 0x7fffffffff057424 */ /* 0x000fe400078e00ff */
[----:B------:R-:W-:Y:S01]  /*1070*/  IMAD.MOV.U32 R19, RZ, RZ, 0x7fffffff ;  /* 0x7fffffffff137424 */ /* 0x000fe200078e00ff */
[----:B------:R1:W5:Y:S01]  /*1080*/  @!P0 LDG.E R7, desc[UR20][R2.64+0xa00] ;  /* 0x000a001402078981 */ /* 0x000362000c1e1900 */
[----:B------:R-:W-:Y:S01]  /*1090*/  IMAD.MOV.U32 R18, RZ, RZ, 0x7fffffff ;  /* 0x7fffffffff127424 */ /* 0x000fe200078e00ff */
[----:B------:R-:W-:Y:S01]  /*10a0*/  ISETP.GE.AND P0, PT, R13, UR17, PT ;  /* 0x000000110d007c0c */ /* 0x000fe2000bf06270 */
[C---:B------:R-:W-:Y:S01]  /*10b0*/  VIADD R14, R4.reuse, 0x700 ;  /* 0x00000700040e7836 */ /* 0x040fe20000000000 */
[----:B------:R-:W-:Y:S01]  /*10c0*/  IADD3 R13, PT, PT, R4, 0x680, RZ ;  /* 0x00000680040d7810 */ /* 0x000fe20007ffe0ff */
[----:B------:R1:W5:Y:S03]  /*10d0*/  @!P2 LDG.E R5, desc[UR20][R2.64+0xe00] ;  /* 0x000e00140205a981 */ /* 0x000366000c1e1900 */
[----:B------:R-:W-:Y:S01]  /*10e0*/  ISETP.GE.AND P2, PT, R13, UR17, PT ;  /* 0x000000110d007c0c */ /* 0x000fe2000bf46270 */
[----:B------:R1:W5:Y:S01]  /*10f0*/  @!P3 LDG.E R19, desc[UR20][R2.64+0x1000] ;  /* 0x001000140213b981 */ /* 0x000362000c1e1900 */
[----:B------:R-:W-:-:S03]  /*1100*/  ISETP.GE.AND P3, PT, R14, UR17, PT ;  /* 0x000000110e007c0c */ /* 0x000fc6000bf66270 */
[----:B------:R1:W5:Y:S01]  /*1110*/  @!P4 LDG.E R18, desc[UR20][R2.64+0x1200] ;  /* 0x001200140212c981 */ /* 0x000362000c1e1900 */
[----:B------:R-:W-:Y:S01]  /*1120*/  ISETP.GE.AND P4, PT, R21, UR17, PT ;  /* 0x0000001115007c0c */ /* 0x000fe2000bf86270 */
[----:B------:R-:W-:Y:S01]  /*1130*/  IMAD.MOV.U32 R17, RZ, RZ, 0x7fffffff ;  /* 0x7fffffffff117424 */ /* 0x000fe200078e00ff */
[----:B------:R-:W-:Y:S01]  /*1140*/  MOV R14, 0x7fffffff ;  /* 0x7fffffff000e7802 */ /* 0x000fe20000000f00 */
[----:B------:R-:W-:Y:S02]  /*1150*/  IMAD.MOV.U32 R16, RZ, RZ, 0x7fffffff ;  /* 0x7fffffffff107424 */ /* 0x000fe400078e00ff */
[----:B------:R-:W-:Y:S02]  /*1160*/  IMAD.MOV.U32 R22, RZ, RZ, 0x7fffffff ;  /* 0x7fffffffff167424 */ /* 0x000fe400078e00ff */
        /* <DEDUP_REMOVED lines=8> */
.L_x_147:
[----:B01----:R-:W0:Y:S02]  /*11f0*/  LDC.64 R2, c[0x0][0x398] ;  /* 0x0000e600ff027b82 */ /* 0x003e240000000a00 */
[----:B0-----:R-:W-:-:S13]  /*1200*/  ISETP.GT.AND P0, PT, R3, R2, PT ;  /* 0x000000020300720c */ /* 0x001fda0003f04270 */
[----:B------:R-:W-:Y:S05]  /*1210*/  @!P0 BRA `(.L_x_148) ;  /* 0x0000000400788947 */ /* 0x000fea0003800000 */
[----:B------:R-:W0:Y:S01]  /*1220*/  S2UR UR15, SR_CgaCtaId ;  /* 0x00000000000f79c3 */ /* 0x000e220000008800 */
[----:B-----5:R-:W-:Y:S01]  /*1230*/  LOP3.LUT R15, R15, 0x80000000, RZ, 0x3c, !PT ;  /* 0x800000000f0f7812 */ /* 0x020fe200078e3cff */
[----:B------:R-:W-:Y:S01]  /*1240*/  UMOV UR4, 0x400 ;  /* 0x0000040000047882 */ /* 0x000fe20000000000 */
[----:B------:R-:W-:Y:S01]  /*1250*/  LOP3.LUT R14, R14, 0x80000000, RZ, 0x3c, !PT ;  /* 0x800000000e0e7812 */ /* 0x000fe200078e3cff */
[----:B------:R-:W1:Y:S01]  /*1260*/  LDCU UR16, c[0x0][0x398] ;  /* 0x00007300ff1077ac */ /* 0x000e620008000800 */
[----:B------:R-:W-:Y:S02]  /*1270*/  LOP3.LUT R13, R13, 0x80000000, RZ, 0x3c, !PT ;  /* 0x800000000d0d7812 */ /* 0x000fe400078e3cff */
[----:B------:R-:W-:Y:S02]  /*1280*/  LOP3.LUT R2, R22, 0x80000000, RZ, 0x3c, !PT ;  /* 0x8000000016027812 */ /* 0x000fe400078e3cff */
[----:B------:R-:W-:Y:S02]  /*1290*/  LOP3.LUT R16, R16, 0x80000000, RZ, 0x3c, !PT ;  /* 0x8000000010107812 */ /* 0x000fe400078e3cff */
[----:B------:R-:W-:-:S02]  /*12a0*/  LOP3.LUT R17, R17, 0x80000000, RZ, 0x3c, !PT ;  /* 0x8000000011117812 */ /* 0x000fc400078e3cff */
[----:B------:R-:W-:Y:S02]  /*12b0*/  LOP3.LUT R18, R18, 0x80000000, RZ, 0x3c, !PT ;  /* 0x8000000012127812 */ /* 0x000fe400078e3cff */
[----:B------:R-:W-:Y:S02]  /*12c0*/  LOP3.LUT R19, R19, 0x80000000, RZ, 0x3c, !PT ;  /* 0x8000000013137812 */ /* 0x000fe400078e3cff */
[----:B------:R-:W-:Y:S02]  /*12d0*/  LOP3.LUT R5, R5, 0x80000000, RZ, 0x3c, !PT ;  /* 0x8000000005057812 */ /* 0x000fe400078e3cff */
[----:B------:R-:W-:Y:S02]  /*12e0*/  LOP3.LUT R6, R6, 0x80000000, RZ, 0x3c, !PT ;  /* 0x8000000006067812 */ /* 0x000fe400078e3cff */
[----:B------:R-:W-:Y:S02]  /*12f0*/  LOP3.LUT R7, R7, 0x80000000, RZ, 0x3c, !PT ;  /* 0x8000000007077812 */ /* 0x000fe400078e3cff */
[----:B------:R-:W-:Y:S01]  /*1300*/  LOP3.LUT R8, R8, 0x80000000, RZ, 0x3c, !PT ;  /* 0x8000000008087812 */ /* 0x000fe200078e3cff */
[----:B0-----:R-:W-:Y:S01]  /*1310*/  ULEA UR15, UR15, UR4, 0x18 ;  /* 0x000000040f0f7291 */ /* 0x001fe2000f8ec0ff */
[----:B------:R-:W-:-:S02]  /*1320*/  LOP3.LUT R9, R9, 0x80000000, RZ, 0x3c, !PT ;  /* 0x8000000009097812 */ /* 0x000fc400078e3cff */
[----:B------:R-:W-:Y:S01]  /*1330*/  LOP3.LUT R10, R10, 0x80000000, RZ, 0x3c, !PT ;  /* 0x800000000a0a7812 */ /* 0x000fe200078e3cff */
[----:B------:R-:W-:Y:S01]  /*1340*/  UMOV UR4, URZ ;  /* 0x000000ff00047c82 */ /* 0x000fe20008000000 */
[----:B------:R-:W-:Y:S02]  /*1350*/  LOP3.LUT R11, R11, 0x80000000, RZ, 0x3c, !PT ;  /* 0x800000000b0b7812 */ /* 0x000fe400078e3cff */
[----:B-1----:R-:W-:-:S07]  /*1360*/  LOP3.LUT R12, R12, 0x80000000, RZ, 0x3c, !PT ;  /* 0x800000000c0c7812 */ /* 0x002fce00078e3cff */
.L_x_149:
[----:B------:R-:W-:Y:S01]  /*1370*/  IMAD R22, RZ, RZ, -UR16 ;  /* 0x80000010ff167e24 */ /* 0x000fe2000f8e02ff */
[----:B0-----:R-:W-:Y:S01]  /*1380*/  SHF.R.U32.HI R23, RZ, UR16, R12 ;  /* 0x00000010ff177c19 */ /* 0x001fe2000801160c */
[----:B------:R-:W-:Y:S01]  /*1390*/  IMAD.MOV.U32 R25, RZ, RZ, -0x1 ;  /* 0xffffffffff197424 */ /* 0x000fe200078e00ff */
[----:B------:R-:W-:Y:S01]  /*13a0*/  ULEA UR17, UR4, UR15, 0xa ;  /* 0x0000000f04117291 */ /* 0x000fe2000f8e50ff */
[----:B------:R-:W-:Y:S01]  /*13b0*/  SHF.R.U32.HI R27, RZ, UR16, R10 ;  /* 0x00000010ff1b7c19 */ /* 0x000fe2000801160a */
[----:B------:R-:W-:Y:S01]  /*13c0*/  UIADD3 UR4, UPT, UPT, UR4, 0x1, URZ ;  /* 0x0000000104047890 */ /* 0x000fe2000fffe0ff */
[----:B------:R-:W-:Y:S02]  /*13d0*/  VIADDMNMX R22, R22, R3, 0x8, PT ;  /* 0x0000000816167446 */ /* 0x000fe40003800103 */
[----:B------:R-:W-:Y:S02]  /*13e0*/  SHF.R.U32.HI R29, RZ, UR16, R9 ;  /* 0x00000010ff1d7c19 */ /* 0x000fe40008011609 */
[----:B------:R-:W-:-:S02]  /*13f0*/  SHF.L.U32 R22, R25, R22, RZ ;  /* 0x0000001619167219 */ /* 0x000fc400000006ff */
[----:B------:R-:W-:Y:S02]  /*1400*/  SHF.R.U32.HI R25, RZ, UR16, R11 ;  /* 0x00000010ff197c19 */ /* 0x000fe4000801160b */
[-C--:B------:R-:W-:Y:S02]  /*1410*/  LOP3.LUT R23, R23, R22.reuse, RZ, 0x30, !PT ;  /* 0x0000001617177212 */ /* 0x080fe400078e30ff */
[-C--:B------:R-:W-:Y:S02]  /*1420*/  LOP3.LUT R25, R25, R22.reuse, RZ, 0x30, !PT ;  /* 0x0000001619197212 */ /* 0x080fe400078e30ff */
[----:B------:R-:W-:Y:S02]  /*1430*/  LOP3.LUT R27, R27, R22, RZ, 0x30, !PT ;  /* 0x000000161b1b7212 */ /* 0x000fe400078e30ff */
[----:B------:R-:W-:Y:S02]  /*1440*/  LEA R23, R23, UR17, 0x2 ;  /* 0x0000001117177c11 */ /* 0x000fe4000f8e10ff */
[----:B------:R-:W-:-:S02]  /*1450*/  LEA R25, R25, UR17, 0x2 ;  /* 0x0000001119197c11 */ /* 0x000fc4000f8e10ff */
[----:B------:R-:W-:Y:S01]  /*1460*/  LEA R27, R27, UR17, 0x2 ;  /* 0x000000111b1b7c11 */ /* 0x000fe2000f8e10ff */
[----:B------:R0:W-:Y:S01]  /*1470*/  ATOMS.POPC.INC.32 RZ, [R23+URZ] ;  /* 0x0000000017ff7f8c */ /* 0x0001e2000d8000ff */
[----:B------:R-:W-:Y:S02]  /*1480*/  SHF.R.U32.HI R24, RZ, UR16, R8 ;  /* 0x00000010ff187c19 */ /* 0x000fe40008011608 */
[----:B------:R-:W-:Y:S01]  /*1490*/  SHF.R.U32.HI R26, RZ, UR16, R7 ;  /* 0x00000010ff1a7c19 */ /* 0x000fe20008011607 */
[----:B------:R1:W-:Y:S01]  /*14a0*/  ATOMS.POPC.INC.32 RZ, [R25+URZ] ;  /* 0x0000000019ff7f8c */ /* 0x0003e2000d8000ff */
[-C--:B------:R-:W-:Y:S02]  /*14b0*/  LOP3.LUT R29, R29, R22.reuse, RZ, 0x30, !PT ;  /* 0x000000161d1d7212 */ /* 0x080fe400078e30ff */
[----:B------:R-:W-:Y:S01]  /*14c0*/  LOP3.LUT R24, R24, R22, RZ, 0x30, !PT ;  /* 0x0000001618187212 */ /* 0x000fe200078e30ff */
[----:B------:R2:W-:Y:S01]  /*14d0*/  ATOMS.POPC.INC.32 RZ, [R27+URZ] ;  /* 0x000000001bff7f8c */ /* 0x0005e2000d8000ff */
[----:B0-----:R-:W-:-:S02]  /*14e0*/  SHF.R.U32.HI R23, RZ, UR16, R6 ;  /* 0x00000010ff177c19 */ /* 0x001fc40008011606 */
[-C--:B------:R-:W-:Y:S02]  /*14f0*/  LOP3.LUT R26, R26, R22.reuse, RZ, 0x30, !PT ;  /* 0x000000161a1a7212 */ /* 0x080fe400078e30ff */
[----:B-1----:R-:W-:Y:S02]  /*1500*/  SHF.R.U32.HI R25, RZ, UR16, R5 ;  /* 0x00000010ff197c19 */ /* 0x002fe40008011605 */
[-C--:B------:R-:W-:Y:S02]  /*1510*/  LOP3.LUT R23, R23, R22.reuse, RZ, 0x30, !PT ;  /* 0x0000001617177212 */ /* 0x080fe400078e30ff */
[----:B--2---:R-:W-:Y:S02]  /*1520*/  SHF.R.U32.HI R27, RZ, UR16, R19 ;  /* 0x00000010ff1b7c19 */ /* 0x004fe40008011613 */
[----:B------:R-:W-:Y:S02]  /*1530*/  LEA R29, R29, UR17, 0x2 ;  /* 0x000000111d1d7c11 */ /* 0x000fe4000f8e10ff */
[----:B------:R-:W-:-:S02]  /*1540*/  LOP3.LUT R25, R25, R22, RZ, 0x30, !PT ;  /* 0x0000001619197212 */ /* 0x000fc400078e30ff */
[----:B------:R-:W-:Y:S01]  /*1550*/  LEA R24, R24, UR17, 0x2 ;  /* 0x0000001118187c11 */ /* 0x000fe2000f8e10ff */
[----:B------:R0:W-:Y:S01]  /*1560*/  ATOMS.POPC.INC.32 RZ, [R29+URZ] ;  /* 0x000000001dff7f8c */ /* 0x0001e2000d8000ff */
[----:B------:R-:W-:Y:S02]  /*1570*/  LOP3.LUT R27, R27, R22, RZ, 0x30, !PT ;  /* 0x000000161b1b7212 */ /* 0x000fe400078e30ff */
[----:B------:R-:W-:Y:S01]  /*1580*/  LEA R26, R26, UR17, 0x2 ;  /* 0x000000111a1a7c11 */ /* 0x000fe2000f8e10ff */
[----:B------:R1:W-:Y:S01]  /*1590*/  ATOMS.POPC.INC.32 RZ, [R24+URZ] ;  /* 0x0000000018ff7f8c */ /* 0x0003e2000d8000ff */
[----:B------:R-:W-:Y:S02]  /*15a0*/  LEA R23, R23, UR17, 0x2 ;  /* 0x0000001117177c11 */ /* 0x000fe4000f8e10ff */
[----:B------:R-:W-:Y:S01]  /*15b0*/  LEA R25, R25, UR17, 0x2 ;  /* 0x0000001119197c11 */ /* 0x000fe2000f8e10ff */
[----:B------:R2:W-:Y:S01]  /*15c0*/  ATOMS.POPC.INC.32 RZ, [R26+URZ] ;  /* 0x000000001aff7f8c */ /* 0x0005e2000d8000ff */
[----:B------:R-:W-:-:S02]  /*15d0*/  LEA R27, R27, UR17, 0x2 ;  /* 0x000000111b1b7c11 */ /* 0x000fc4000f8e10ff */
[----:B0-----:R-:W-:Y:S01]  /*15e0*/  SHF.R.U32.HI R29, RZ, UR16, R18 ;  /* 0x00000010ff1d7c19 */ /* 0x001fe20008011612 */
[----:B------:R0:W-:Y:S01]  /*15f0*/  ATOMS.POPC.INC.32 RZ, [R23+URZ] ;  /* 0x0000000017ff7f8c */ /* 0x0001e2000d8000ff */
[----:B-1----:R-:W-:Y:S02]  /*1600*/  SHF.R.U32.HI R24, RZ, UR16, R17 ;  /* 0x00000010ff187c19 */ /* 0x002fe40008011611 */
[----:B------:R-:W-:Y:S01]  /*1610*/  SHF.R.U32.HI R28, RZ, UR16, R15 ;  /* 0x00000010ff1c7c19 */ /* 0x000fe2000801160f */
[----:B------:R1:W-:Y:S01]  /*1620*/  ATOMS.POPC.INC.32 RZ, [R25+URZ] ;  /* 0x0000000019ff7f8c */ /* 0x0003e2000d8000ff */
[----:B--2---:R-:W-:Y:S02]  /*1630*/  SHF.R.U32.HI R26, RZ, UR16, R16 ;  /* 0x00000010ff1a7c19 */ /* 0x004fe40008011610 */
[----:B------:R-:W-:Y:S01]  /*1640*/  LOP3.LUT R29, R29, R22, RZ, 0x30, !PT ;  /* 0x000000161d1d7212 */ /* 0x000fe200078e30ff */
[----:B------:R2:W-:Y:S01]  /*1650*/  ATOMS.POPC.INC.32 RZ, [R27+URZ] ;  /* 0x000000001bff7f8c */ /* 0x0005e2000d8000ff */
[----:B0-----:R-:W-:-:S02]  /*1660*/  SHF.R.U32.HI R23, RZ, UR16, R2 ;  /* 0x00000010ff177c19 */ /* 0x001fc40008011602 */
[-C--:B------:R-:W-:Y:S02]  /*1670*/  LOP3.LUT R24, R24, R22.reuse, RZ, 0x30, !PT ;  /* 0x0000001618187212 */ /* 0x080fe400078e30ff */
[----:B-1----:R-:W-:Y:S02]  /*1680*/  SHF.R.U32.HI R25, RZ, UR16, R13 ;  /* 0x00000010ff197c19 */ /* 0x002fe4000801160d */
[-C--:B------:R-:W-:Y:S02]  /*1690*/  LOP3.LUT R26, R26, R22.reuse, RZ, 0x30, !PT ;  /* 0x000000161a1a7212 */ /* 0x080fe400078e30ff */
[----:B--2---:R-:W-:Y:S01]  /*16a0*/  SHF.R.U32.HI R27, RZ, UR16, R14 ;  /* 0x00000010ff1b7c19 */ /* 0x004fe2000801160e */
[----:B------:R-:W-:Y:S01]  /*16b0*/  UIADD3 UR16, UPT, UPT, UR16, 0x8, URZ ;  /* 0x0000000810107890 */ /* 0x000fe2000fffe0ff */
[----:B------:R-:W-:Y:S02]  /*16c0*/  LOP3.LUT R23, R23, R22, RZ, 0x30, !PT ;  /* 0x0000001617177212 */ /* 0x000fe400078e30ff */
[----:B------:R-:W-:-:S02]  /*16d0*/  LEA R29, R29, UR17, 0x2 ;  /* 0x000000111d1d7c11 */ /* 0x000fc4000f8e10ff */
[-C--:B------:R-:W-:Y:S02]  /*16e0*/  LOP3.LUT R25, R25, R22.reuse, RZ, 0x30, !PT ;  /* 0x0000001619197212 */ /* 0x080fe400078e30ff */
[----:B------:R-:W-:Y:S01]  /*16f0*/  ISETP.LE.AND P0, PT, R3, UR16, PT ;  /* 0x0000001003007c0c */ /* 0x000fe2000bf03270 */
[----:B------:R0:W-:Y:S01]  /*1700*/  ATOMS.POPC.INC.32 RZ, [R29+URZ] ;  /* 0x000000001dff7f8c */ /* 0x0001e2000d8000ff */
[----:B------:R-:W-:Y:S02]  /*1710*/  LEA R24, R24, UR17, 0x2 ;  /* 0x0000001118187c11 */ /* 0x000fe4000f8e10ff */
[-C--:B------:R-:W-:Y:S02]  /*1720*/  LOP3.LUT R27, R27, R22.reuse, RZ, 0x30, !PT ;  /* 0x000000161b1b7212 */ /* 0x080fe400078e30ff */
[----:B------:R-:W-:Y:S01]  /*1730*/  LEA R26, R26, UR17, 0x2 ;  /* 0x000000111a1a7c11 */ /* 0x000fe2000f8e10ff */
[----:B------:R0:W-:Y:S01]  /*1740*/  ATOMS.POPC.INC.32 RZ, [R24+URZ] ;  /* 0x0000000018ff7f8c */ /* 0x0001e2000d8000ff */
[----:B------:R-:W-:-:S02]  /*1750*/  LOP3.LUT R28, R28, R22, RZ, 0x30, !PT ;  /* 0x000000161c1c7212 */ /* 0x000fc400078e30ff */
[----:B------:R-:W-:Y:S01]  /*1760*/  LEA R23, R23, UR17, 0x2 ;  /* 0x0000001117177c11 */ /* 0x000fe2000f8e10ff */
[----:B------:R0:W-:Y:S01]  /*1770*/  ATOMS.POPC.INC.32 RZ, [R26+URZ] ;  /* 0x000000001aff7f8c */ /* 0x0001e2000d8000ff */
[----:B------:R-:W-:Y:S02]  /*1780*/  LEA R25, R25, UR17, 0x2 ;  /* 0x0000001119197c11 */ /* 0x000fe4000f8e10ff */
[----:B------:R-:W-:Y:S01]  /*1790*/  LEA R27, R27, UR17, 0x2 ;  /* 0x000000111b1b7c11 */ /* 0x000fe2000f8e10ff */
[----:B------:R0:W-:Y:S01]  /*17a0*/  ATOMS.POPC.INC.32 RZ, [R23+URZ] ;  /* 0x0000000017ff7f8c */ /* 0x0001e2000d8000ff */
[----:B------:R-:W-:-:S03]  /*17b0*/  LEA R28, R28, UR17, 0x2 ;  /* 0x000000111c1c7c11 */ /* 0x000fc6000f8e10ff */
[----:B------:R0:W-:Y:S04]  /*17c0*/  ATOMS.POPC.INC.32 RZ, [R25+URZ] ;  /* 0x0000000019ff7f8c */ /* 0x0001e8000d8000ff */
[----:B------:R0:W-:Y:S04]  /*17d0*/  ATOMS.POPC.INC.32 RZ, [R27+URZ] ;  /* 0x000000001bff7f8c */ /* 0x0001e8000d8000ff */
[----:B------:R0:W-:Y:S01]  /*17e0*/  ATOMS.POPC.INC.32 RZ, [R28+URZ] ;  /* 0x000000001cff7f8c */ /* 0x0001e2000d8000ff */
[----:B------:R-:W-:Y:S05]  /*17f0*/  @!P0 BRA `(.L_x_149) ;  /* 0xfffffff800dc8947 */ /* 0x000fea000383ffff */
.L_x_148:
[----:B------:R-:W-:Y:S05]  /*1800*/  BRA.U !UP0, `(.L_x_150) ;  /* 0xfffffff108dc7547 */ /* 0x000fea000b83ffff */
.L_x_145:
[----:B------:R-:W-:Y:S01]  /*1810*/  BAR.SYNC.DEFER_BLOCKING 0x0 ;  /* 0x0000000000007b1d */ /* 0x000fe20000010000 */
[----:B------:R-:W-:-:S05]  /*1820*/  ISETP.NE.AND P0, PT, R20, RZ, PT ;  /* 0x000000ff1400720c */ /* 0x000fca0003f05270 */
[----:B------:R-:W-:Y:S08]  /*1830*/  BSSY.RECONVERGENT B0, `(.L_x_151) ;  /* 0x0000164000007945 */ /* 0x000ff00003800200 */
[----:B------:R-:W-:Y:S05]  /*1840*/  @P0 BRA `(.L_x_152) ;  /* 0x0000001400880947 */ /* 0x000fea0003800000 */
[----:B------:R-:W-:Y:S01]  /*1850*/  UISETP.GE.U32.AND UP0, UPT, UR22, 0x7, UPT ;  /* 0x000000071600788c */ /* 0x000fe2000bf06070 */
[----:B0-23--:R-:W-:-:S08]  /*1860*/  IMAD.MOV.U32 R3, RZ, RZ, RZ ;  /* 0x000000ffff037224 */ /* 0x00dfd000078e00ff */
[----:B------:R-:W-:Y:S05]  /*1870*/  BRA.U !UP0, `(.L_x_153) ;  /* 0x00000005085c7547 */ /* 0x000fea000b800000 */
[----:B----4-:R-:W0:Y:S01]  /*1880*/  LDC.64 R2, c[0x0][0x380] ;  /* 0x0000e000ff027b82 */ /* 0x010e220000000a00 */
[----:B-1---5:R-:W-:-:S07]  /*1890*/  IMAD.MOV.U32 R5, RZ, RZ, RZ ;  /* 0x000000ffff057224 */ /* 0x022fce00078e00ff */
.L_x_170:
[----:B----4-:R-:W-:Y:S01]  /*18a0*/  IMAD R7, R5, 0x400, R0 ;  /* 0x0000040005077824 */ /* 0x010fe200078e0200 */
[----:B------:R-:W-:Y:S04]  /*18b0*/  BSSY.RECONVERGENT B1, `(.L_x_154) ;  /* 0x000000f000017945 */ /* 0x000fe80003800200 */
[----:B01----:R-:W1:Y:S04]  /*18c0*/  LDS R18, [R7] ;  /* 0x0000000007127984 */ /* 0x003e680000000800 */
[----:B--23--:R2:W3:Y:S04]  /*18d0*/  LDS R9, [R7+0x400] ;  /* 0x0004000007097984 */ /* 0x00c4e80000000800 */
[----:B------:R2:W4:Y:S04]  /*18e0*/  LDS R22, [R7+0x800] ;  /* 0x0008000007167984 */ /* 0x0005280000000800 */
[----:B------:R2:W0:Y:S04]  /*18f0*/  LDS R14, [R7+0xc00] ;  /* 0x000c0000070e7984 */ /* 0x0004280000000800 */
[----:B------:R2:W0:Y:S04]  /*1900*/  LDS R12, [R7+0x1000] ;  /* 0x00100000070c7984 */ /* 0x0004280000000800 */
[----:B------:R2:W0:Y:S04]  /*1910*/  LDS R6, [R7+0x1400] ;  /* 0x0014000007067984 */ /* 0x0004280000000800 */
[----:B------:R2:W0:Y:S04]  /*1920*/  LDS R8, [R7+0x1800] ;  /* 0x0018000007087984 */ /* 0x0004280000000800 */
[----:B------:R2:W0:Y:S01]  /*1930*/  LDS R10, [R7+0x1c00] ;  /* 0x001c0000070a7984 */ /* 0x0004220000000800 */
[----:B-1----:R-:W-:-:S13]  /*1940*/  ISETP.NE.AND P0, PT, R18, RZ, PT ;  /* 0x000000ff1200720c */ /* 0x002fda0003f05270 */
[----:B--234-:R-:W-:Y:S05]  /*1950*/  @!P0 BRA `(.L_x_155) ;  /* 0x0000000000108947 */ /* 0x01cfea0003800000 */
[----:B------:R-:W-:Y:S01]  /*1960*/  LEA R17, R5, R4, 0x8 ;  /* 0x0000000405117211 */ /* 0x000fe200078e40ff */
[----:B------:R-:W-:-:S04]  /*1970*/  IMAD.MOV.U32 R19, RZ, RZ, RZ ;  /* 0x000000ffff137224 */ /* 0x000fc800078e00ff */
[----:B0-----:R-:W-:-:S05]  /*1980*/  IMAD.WIDE.U32 R16, R17, 0x8, R2 ;  /* 0x0000000811107825 */ /* 0x001fca00078e0002 */
[----:B------:R1:W-:Y:S02]  /*1990*/  REDG.E.ADD.64.STRONG.GPU desc[UR20][R16.64], R18 ;  /* 0x000000121000798e */ /* 0x0003e4000c12e514 */
.L_x_155:
[----:B------:R-:W-:Y:S05]  /*19a0*/  BSYNC.RECONVERGENT B1 ;  /* 0x0000000000017941 */ /* 0x000fea0003800200 */
.L_x_154:
[----:B------:R-:W-:Y:S01]  /*19b0*/  ISETP.NE.AND P6, PT, R9, RZ, PT ;  /* 0x000000ff0900720c */ /* 0x000fe20003fc5270 */
[----:B------:R-:W-:Y:S01]  /*19c0*/  BSSY.RECONVERGENT B1, `(.L_x_156) ;  /* 0x000000e000017945 */ /* 0x000fe20003800200 */
[----:B------:R-:W-:Y:S02]  /*19d0*/  ISETP.NE.AND P0, PT, R22, RZ, PT ;  /* 0x000000ff1600720c */ /* 0x000fe40003f05270 */
[----:B0-----:R-:W-:Y:S02]  /*19e0*/  ISETP.NE.AND P1, PT, R14, RZ, PT ;  /* 0x000000ff0e00720c */ /* 0x001fe40003f25270 */
[----:B------:R-:W-:Y:S02]  /*19f0*/  ISETP.NE.AND P2, PT, R12, RZ, PT ;  /* 0x000000ff0c00720c */ /* 0x000fe40003f45270 */
[----:B------:R-:W-:Y:S02]  /*1a00*/  ISETP.NE.AND P3, PT, R6, RZ, PT ;  /* 0x000000ff0600720c */ /* 0x000fe40003f65270 */
[----:B------:R-:W-:-:S02]  /*1a10*/  ISETP.NE.AND P4, PT, R8, RZ, PT ;  /* 0x000000ff0800720c */ /* 0x000fc40003f85270 */
[----:B------:R-:W-:Y:S01]  /*1a20*/  ISETP.NE.AND P5, PT, R10, RZ, PT ;  /* 0x000000ff0a00720c */ /* 0x000fe20003fa5270 */
[----:B------:R-:W-:-:S12]  /*1a30*/  @!P6 BRA `(.L_x_157) ;  /* 0x000000000018e947 */ /* 0x000fd80003800000 */
[----:B-1----:R-:W-:Y:S02]  /*1a40*/  IMAD R17, R5, 0x100, R4 ;  /* 0x0000010005117824 */ /* 0x002fe400078e0204 */
[----:B------:R-:W-:Y:S02]  /*1a50*/  IMAD.MOV.U32 R18, RZ, RZ, R9 ;  /* 0x000000ffff127224 */ /* 0x000fe400078e0009 */
[----:B------:R-:W-:Y:S02]  /*1a60*/  VIADD R17, R17, 0x100 ;  /* 0x0000010011117836 */ /* 0x000fe40000000000 */
[----:B------:R-:W-:Y:S02]  /*1a70*/  IMAD.MOV.U32 R19, RZ, RZ, RZ ;  /* 0x000000ffff137224 */ /* 0x000fe400078e00ff */
[----:B------:R-:W-:-:S05]  /*1a80*/  IMAD.WIDE.U32 R16, R17, 0x8, R2 ;  /* 0x0000000811107825 */ /* 0x000fca00078e0002 */
[----:B------:R0:W-:Y:S02]  /*1a90*/  REDG.E.ADD.64.STRONG.GPU desc[UR20][R16.64], R18 ;  /* 0x000000121000798e */ /* 0x0001e4000c12e514 */
.L_x_157:
[----:B------:R-:W-:Y:S05]  /*1aa0*/  BSYNC.RECONVERGENT B1 ;  /* 0x0000000000017941 */ /* 0x000fea0003800200 */
.L_x_156:
[----:B------:R-:W-:Y:S04]  /*1ab0*/  BSSY.RECONVERGENT B1, `(.L_x_158) ;  /* 0x0000007000017945 */ /* 0x000fe80003800200 */
[----:B------:R-:W-:Y:S05]  /*1ac0*/  @!P0 BRA `(.L_x_159) ;  /* 0x0000000000148947 */ /* 0x000fea0003800000 */
[----:B01----:R-:W-:Y:S02]  /*1ad0*/  IMAD R17, R5, 0x100, R4 ;  /* 0x0000010005117824 */ /* 0x003fe400078e0204 */
[----:B------:R-:W-:-:S03]  /*1ae0*/  IMAD.MOV.U32 R23, RZ, RZ, RZ ;  /* 0x000000ffff177224 */ /* 0x000fc600078e00ff */
[----:B------:R-:W-:-:S05]  /*1af0*/  IADD3 R17, PT, PT, R17, 0x200, RZ ;  /* 0x0000020011117810 */ /* 0x000fca0007ffe0ff */
[----:B------:R-:W-:-:S05]  /*1b00*/  IMAD.WIDE.U32 R16, R17, 0x8, R2 ;  /* 0x0000000811107825 */ /* 0x000fca00078e0002 */
[----:B------:R2:W-:Y:S02]  /*1b10*/  REDG.E.ADD.64.STRONG.GPU desc[UR20][R16.64], R22 ;  /* 0x000000161000798e */ /* 0x0005e4000c12e514 */
.L_x_159:
[----:B------:R-:W-:Y:S05]  /*1b20*/  BSYNC.RECONVERGENT B1 ;  /* 0x0000000000017941 */ /* 0x000fea0003800200 */
.L_x_158:
[----:B------:R-:W-:Y:S04]  /*1b30*/  BSSY.RECONVERGENT B1, `(.L_x_160) ;  /* 0x0000007000017945 */ /* 0x000fe80003800200 */
[----:B------:R-:W-:Y:S05]  /*1b40*/  @!P1 BRA `(.L_x_161) ;  /* 0x0000000000149947 */ /* 0x000fea0003800000 */
[----:B012---:R-:W-:Y:S02]  /*1b50*/  IMAD R17, R5, 0x100, R4 ;  /* 0x0000010005117824 */ /* 0x007fe400078e0204 */
[----:B------:R-:W-:Y:S02]  /*1b60*/  IMAD.MOV.U32 R15, RZ, RZ, RZ ;  /* 0x000000ffff0f7224 */ /* 0x000fe400078e00ff */
[----:B------:R-:W-:-:S04]  /*1b70*/  VIADD R17, R17, 0x300 ;  /* 0x0000030011117836 */ /* 0x000fc80000000000 */
[----:B------:R-:W-:-:S05]  /*1b80*/  IMAD.WIDE.U32 R16, R17, 0x8, R2 ;  /* 0x0000000811107825 */ /* 0x000fca00078e0002 */
[----:B------:R3:W-:Y:S02]  /*1b90*/  REDG.E.ADD.64.STRONG.GPU desc[UR20][R16.64], R14 ;  /* 0x0000000e1000798e */ /* 0x0007e4000c12e514 */
.L_x_161:
[----:B------:R-:W-:Y:S05]  /*1ba0*/  BSYNC.RECONVERGENT B1 ;  /* 0x0000000000017941 */ /* 0x000fea0003800200 */
.L_x_160:
[----:B------:R-:W-:Y:S04]  /*1bb0*/  BSSY.RECONVERGENT B1, `(.L_x_162) ;  /* 0x0000007000017945 */ /* 0x000fe80003800200 */
[----:B------:R-:W-:Y:S05]  /*1bc0*/  @!P2 BRA `(.L_x_163) ;  /* 0x000000000014a947 */ /* 0x000fea0003800000 */
[----:B---3--:R-:W-:Y:S02]  /*1bd0*/  IMAD R15, R5, 0x100, R4 ;  /* 0x00000100050f7824 */ /* 0x008fe400078e0204 */
[----:B------:R-:W-:Y:S02]  /*1be0*/  HFMA2 R13, -RZ, RZ, 0, 0 ;  /* 0x00000000ff0d7431 */ /* 0x000fe400000001ff */
[----:B------:R-:W-:-:S04]  /*1bf0*/  VIADD R15, R15, 0x400 ;  /* 0x000004000f0f7836 */ /* 0x000fc80000000000 */
[----:B------:R-:W-:-:S05]  /*1c00*/  IMAD.WIDE.U32 R14, R15, 0x8, R2 ;  /* 0x000000080f0e7825 */ /* 0x000fca00078e0002 */
[----:B------:R4:W-:Y:S02]  /*1c10*/  REDG.E.ADD.64.STRONG.GPU desc[UR20][R14.64], R12 ;  /* 0x0000000c0e00798e */ /* 0x0009e4000c12e514 */
.L_x_163:
[----:B------:R-:W-:Y:S05]  /*1c20*/  BSYNC.RECONVERGENT B1 ;  /* 0x0000000000017941 */ /* 0x000fea0003800200 */
.L_x_162:
[----:B------:R-:W-:Y:S04]  /*1c30*/  BSSY.RECONVERGENT B1, `(.L_x_164) ;  /* 0x0000007000017945 */ /* 0x000fe80003800200 */
[----:B------:R-:W-:Y:S05]  /*1c40*/  @!P3 BRA `(.L_x_165) ;  /* 0x000000000014b947 */ /* 0x000fea0003800000 */
[----:B----4-:R-:W-:Y:S02]  /*1c50*/  IMAD R13, R5, 0x100, R4 ;  /* 0x00000100050d7824 */ /* 0x010fe400078e0204 */
[----:B------:R-:W-:Y:S02]  /*1c60*/  IMAD.MOV.U32 R7, RZ, RZ, RZ ;  /* 0x000000ffff077224 */ /* 0x000fe400078e00ff */
[----:B------:R-:W-:-:S04]  /*1c70*/  VIADD R13, R13, 0x500 ;  /* 0x000005000d0d7836 */ /* 0x000fc80000000000 */
[----:B------:R-:W-:-:S05]  /*1c80*/  IMAD.WIDE.U32 R12, R13, 0x8, R2 ;  /* 0x000000080d0c7825 */ /* 0x000fca00078e0002 */
[----:B------:R4:W-:Y:S02]  /*1c90*/  REDG.E.ADD.64.STRONG.GPU desc[UR20][R12.64], R6 ;  /* 0x000000060c00798e */ /* 0x0009e4000c12e514 */
.L_x_165:
[----:B------:R-:W-:Y:S05]  /*1ca0*/  BSYNC.RECONVERGENT B1 ;  /* 0x0000000000017941 */ /* 0x000fea0003800200 */
.L_x_164:
[----:B------:R-:W-:Y:S04]  /*1cb0*/  BSSY.RECONVERGENT B1, `(.L_x_166) ;  /* 0x0000007000017945 */ /* 0x000fe80003800200 */
[----:B------:R-:W-:Y:S05]  /*1cc0*/  @!P4 BRA `(.L_x_167) ;  /* 0x000000000014c947 */ /* 0x000fea0003800000 */
[----:B----4-:R-:W-:Y:S02]  /*1cd0*/  IMAD R7, R5, 0x100, R4 ;  /* 0x0000010005077824 */ /* 0x010fe400078e0204 */
[----:B------:R-:W-:Y:S02]  /*1ce0*/  IMAD.MOV.U32 R9, RZ, RZ, RZ ;  /* 0x000000ffff097224 */ /* 0x000fe400078e00ff */
[----:B------:R-:W-:-:S04]  /*1cf0*/  VIADD R7, R7, 0x600 ;  /* 0x0000060007077836 */ /* 0x000fc80000000000 */
[----:B------:R-:W-:-:S05]  /*1d00*/  IMAD.WIDE.U32 R6, R7, 0x8, R2 ;  /* 0x0000000807067825 */ /* 0x000fca00078e0002 */
[----:B------:R4:W-:Y:S02]  /*1d10*/  REDG.E.ADD.64.STRONG.GPU desc[UR20][R6.64], R8 ;  /* 0x000000080600798e */ /* 0x0009e4000c12e514 */
.L_x_167:
[----:B------:R-:W-:Y:S05]  /*1d20*/  BSYNC.RECONVERGENT B1 ;  /* 0x0000000000017941 */ /* 0x000fea0003800200 */
.L_x_166:
[----:B------:R-:W-:Y:S04]  /*1d30*/  BSSY.RECONVERGENT B1, `(.L_x_168) ;  /* 0x0000007000017945 */ /* 0x000fe80003800200 */
[----:B------:R-:W-:Y:S05]  /*1d40*/  @!P5 BRA `(.L_x_169) ;  /* 0x000000000014d947 */ /* 0x000fea0003800000 */
[----:B----4-:R-:W-:Y:S01]  /*1d50*/  LEA R7, R5, R4, 0x8 ;  /* 0x0000000405077211 */ /* 0x010fe200078e40ff */
[----:B------:R-:W-:-:S04]  /*1d60*/  IMAD.MOV.U32 R11, RZ, RZ, RZ ;  /* 0x000000ffff0b7224 */ /* 0x000fc800078e00ff */
[----:B------:R-:W-:-:S04]  /*1d70*/  VIADD R7, R7, 0x700 ;  /* 0x0000070007077836 */ /* 0x000fc80000000000 */
[----:B------:R-:W-:-:S05]  /*1d80*/  IMAD.WIDE.U32 R6, R7, 0x8, R2 ;  /* 0x0000000807067825 */ /* 0x000fca00078e0002 */
[----:B------:R4:W-:Y:S02]  /*1d90*/  REDG.E.ADD.64.STRONG.GPU desc[UR20][R6.64], R10 ;  /* 0x0000000a0600798e */ /* 0x0009e4000c12e514 */
.L_x_169:
[----:B------:R-:W-:Y:S05]  /*1da0*/  BSYNC.RECONVERGENT B1 ;  /* 0x0000000000017941 */ /* 0x000fea0003800200 */
.L_x_168:
[----:B------:R-:W-:-:S05]  /*1db0*/  VIADD R5, R5, 0x8 ;  /* 0x0000000805057836 */ /* 0x000fca0000000000 */
[----:B------:R-:W-:-:S13]  /*1dc0*/  ISETP.NE.AND P0, PT, R5, UR27, PT ;  /* 0x0000001b05007c0c */ /* 0x000fda000bf05270 */
[----:B------:R-:W-:Y:S05]  /*1dd0*/  @P0 BRA `(.L_x_170) ;  /* 0xfffffff800b00947 */ /* 0x000fea000383ffff */
[----:B------:R-:W-:-:S07]  /*1de0*/  IMAD.U32 R3, RZ, RZ, UR27 ;  /* 0x0000001bff037e24 */ /* 0x000fce000f8e00ff */
.L_x_153:
[----:B------:R-:W-:Y:S02]  /*1df0*/  UISETP.NE.AND UP0, UPT, UR24, URZ, UPT ;  /* 0x000000ff1800728c */ /* 0x000fe4000bf05270 */
[----:B----45:R-:W-:Y:S02]  /*1e00*/  IMAD.U32 R8, RZ, RZ, UR24 ;  /* 0x00000018ff087e24 */ /* 0x030fe4000f8e00ff */
[----:B-1----:R-:W-:-:S03]  /*1e10*/  IMAD.U32 R5, RZ, RZ, UR25 ;  /* 0x00000019ff057e24 */ /* 0x002fc6000f8e00ff */
[----:B------:R-:W-:Y:S01]  /*1e20*/  IADD3 R8, PT, PT, R8, -0x1, RZ ;  /* 0xffffffff08087810 */ /* 0x000fe20007ffe0ff */
[----:B------:R-:W-:Y:S01]  /*1e30*/  VIADD R5, R5, 0xffffffff ;  /* 0xffffffff05057836 */ /* 0x000fe20000000000 */
[----:B------:R-:W-:Y:S06]  /*1e40*/  BRA.U !UP0, `(.L_x_171) ;  /* 0x0000000508707547 */ /* 0x000fec000b800000 */
[----:B------:R-:W-:-:S13]  /*1e50*/  ISETP.GE.U32.AND P0, PT, R8, 0x3, PT ;  /* 0x000000030800780c */ /* 0x000fda0003f06070 */
[----:B------:R-:W-:Y:S05]  /*1e60*/  @!P0 BRA `(.L_x_172) ;  /* 0x0000000000bc8947 */ /* 0x000fea0003800000 */
[----:B------:R-:W-:Y:S01]  /*1e70*/  IMAD R7, R3, 0x400, R0 ;  /* 0x0000040003077824 */ /* 0x000fe200078e0200 */
[----:B------:R-:W-:Y:S04]  /*1e80*/  BSSY.RECONVERGENT B1, `(.L_x_173) ;  /* 0x000000f000017945 */ /* 0x000fe80003800200 */
[----:B------:R-:W1:Y:S04]  /*1e90*/  LDS R12, [R7] ;  /* 0x00000000070c7984 */ /* 0x000e680000000800 */
[----:B------:R-:W4:Y:S04]  /*1ea0*/  LDS R9, [R7+0x400] ;  /* 0x0004000007097984 */ /* 0x000f280000000800 */
[----:B------:R-:W5:Y:S04]  /*1eb0*/  LDS R6, [R7+0x800] ;  /* 0x0008000007067984 */ /* 0x000f680000000800 */
[----:B------:R-:W0:Y:S01]  /*1ec0*/  LDS R2, [R7+0xc00] ;  /* 0x000c000007027984 */ /* 0x000e220000000800 */
[----:B-1----:R-:W-:-:S02]  /*1ed0*/  ISETP.NE.AND P0, PT, R12, RZ, PT ;  /* 0x000000ff0c00720c */ /* 0x002fc40003f05270 */
[----:B----4-:R-:W-:Y:S02]  /*1ee0*/  ISETP.NE.AND P1, PT, R9, RZ, PT ;  /* 0x000000ff0900720c */ /* 0x010fe40003f25270 */
[----:B-----5:R-:W-:Y:S02]  /*1ef0*/  ISETP.NE.AND P2, PT, R6, RZ, PT ;  /* 0x000000ff0600720c */ /* 0x020fe40003f45270 */
[----:B0-----:R-:W-:-:S07]  /*1f00*/  ISETP.NE.AND P3, PT, R2, RZ, PT ;  /* 0x000000ff0200720c */ /* 0x001fce0003f65270 */
[----:B------:R-:W-:Y:S06]  /*1f10*/  @!P0 BRA `(.L_x_174) ;  /* 0x0000000000148947 */ /* 0x000fec0003800000 */
[----:B------:R-:W0:Y:S01]  /*1f20*/  LDC.64 R10, c[0x0][0x380] ;  /* 0x0000e000ff0a7b82 */ /* 0x000e220000000a00 */
[----:B------:R-:W-:Y:S02]  /*1f30*/  IMAD R7, R3, 0x100, R4 ;  /* 0x0000010003077824 */ /* 0x000fe400078e0204 */
[----:B------:R-:W-:Y:S02]  /*1f40*/  IMAD.MOV.U32 R13, RZ, RZ, RZ ;  /* 0x000000ffff0d7224 */ /* 0x000fe400078e00ff */
[----:B0-----:R-:W-:-:S05]  /*1f50*/  IMAD.WIDE.U32 R10, R7, 0x8, R10 ;  /* 0x00000008070a7825 */ /* 0x001fca00078e000a */
[----:B------:R0:W-:Y:S02]  /*1f60*/  REDG.E.ADD.64.STRONG.GPU desc[UR20][R10.64], R12 ;  /* 0x0000000c0a00798e */ /* 0x0001e4000c12e514 */
.L_x_174:
[----:B------:R-:W-:Y:S05]  /*1f70*/  BSYNC.RECONVERGENT B1 ;  /* 0x0000000000017941 */ /* 0x000fea0003800200 */
.L_x_173:
[----:B------:R-:W-:Y:S04]  /*1f80*/  BSSY.RECONVERGENT B1, `(.L_x_175) ;  /* 0x0000009000017945 */ /* 0x000fe80003800200 */
[----:B------:R-:W-:Y:S05]  /*1f90*/  @!P1 BRA `(.L_x_176) ;  /* 0x00000000001c9947 */ /* 0x000fea0003800000 */
[----:B0-----:R-:W0:Y:S01]  /*1fa0*/  LDC.64 R10, c[0x0][0x380] ;  /* 0x0000e000ff0a7b82 */ /* 0x001e220000000a00 */
[----:B------:R-:W-:Y:S01]  /*1fb0*/  IMAD R7, R3, 0x100, R4 ;  /* 0x0000010003077824 */ /* 0x000fe200078e0204 */
[----:B------:R-:W-:Y:S01]  /*1fc0*/  MOV R12, R9 ;  /* 0x00000009000c7202 */ /* 0x000fe20000000f00 */
[----:B------:R-:W-:Y:S02]  /*1fd0*/  IMAD.MOV.U32 R13, RZ, RZ, RZ ;  /* 0x000000ffff0d7224 */ /* 0x000fe400078e00ff */
[----:B------:R-:W-:-:S04]  /*1fe0*/  VIADD R7, R7, 0x100 ;  /* 0x0000010007077836 */ /* 0x000fc80000000000 */
[----:B0-----:R-:W-:-:S05]  /*1ff0*/  IMAD.WIDE.U32 R10, R7, 0x8, R10 ;  /* 0x00000008070a7825 */ /* 0x001fca00078e000a */
[----:B------:R1:W-:Y:S02]  /*2000*/  REDG.E.ADD.64.STRONG.GPU desc[UR20][R10.64], R12 ;  /* 0x0000000c0a00798e */ /* 0x0003e4000c12e514 */
.L_x_176:
[----:B------:R-:W-:Y:S05]  /*2010*/  BSYNC.RECONVERGENT B1 ;  /* 0x0000000000017941 */ /* 0x000fea0003800200 */
.L_x_175:
[----:B------:R-:W-:Y:S04]  /*2020*/  BSSY.RECONVERGENT B1, `(.L_x_177) ;  /* 0x0000008000017945 */ /* 0x000fe80003800200 */
[----:B------:R-:W-:Y:S05]  /*2030*/  @!P2 BRA `(.L_x_178) ;  /* 0x000000000018a947 */ /* 0x000fea0003800000 */
[----:B01----:R-:W0:Y:S01]  /*2040*/  LDC.64 R10, c[0x0][0x380] ;  /* 0x0000e000ff0a7b82 */ /* 0x003e220000000a00 */
[----:B------:R-:W-:-:S04]  /*2050*/  IMAD R7, R3, 0x100, R4 ;  /* 0x0000010003077824 */ /* 0x000fc800078e0204 */
[----:B------:R-:W-:-:S04]  /*2060*/  VIADD R7, R7, 0x200 ;  /* 0x0000020007077836 */ /* 0x000fc80000000000 */
[----:B0-----:R-:W-:-:S04]  /*2070*/  IMAD.WIDE.U32 R10, R7, 0x8, R10 ;  /* 0x00000008070a7825 */ /* 0x001fc800078e000a */
[----:B------:R-:W-:-:S05]  /*2080*/  IMAD.MOV.U32 R7, RZ, RZ, RZ ;  /* 0x000000ffff077224 */ /* 0x000fca00078e00ff */
[----:B------:R4:W-:Y:S02]  /*2090*/  REDG.E.ADD.64.STRONG.GPU desc[UR20][R10.64], R6 ;  /* 0x000000060a00798e */ /* 0x0009e4000c12e514 */
.L_x_178:
[----:B------:R-:W-:Y:S05]  /*20a0*/  BSYNC.RECONVERGENT B1 ;  /* 0x0000000000017941 */ /* 0x000fea0003800200 */
.L_x_177:
[----:B------:R-:W-:Y:S04]  /*20b0*/  BSSY.RECONVERGENT B1, `(.L_x_179) ;  /* 0x0000009000017945 */ /* 0x000fe80003800200 */
[----:B------:R-:W-:Y:S05]  /*20c0*/  @!P3 BRA `(.L_x_180) ;  /* 0x00000000001cb947 */ /* 0x000fea0003800000 */
[----:B----4-:R-:W4:Y:S01]  /*20d0*/  LDC.64 R6, c[0x0][0x380] ;  /* 0x0000e000ff067b82 */ /* 0x010f220000000a00 */
[----:B------:R-:W-:Y:S01]  /*20e0*/  IMAD R9, R3, 0x100, R4 ;  /* 0x0000010003097824 */ /* 0x000fe200078e0204 */
[----:B01----:R-:W-:Y:S01]  /*20f0*/  MOV R10, R2 ;  /* 0x00000002000a7202 */ /* 0x003fe20000000f00 */
[----:B------:R-:W-:Y:S02]  /*2100*/  IMAD.MOV.U32 R11, RZ, RZ, RZ ;  /* 0x000000ffff0b7224 */ /* 0x000fe400078e00ff */
[----:B------:R-:W-:-:S04]  /*2110*/  VIADD R9, R9, 0x300 ;  /* 0x0000030009097836 */ /* 0x000fc80000000000 */
[----:B----4-:R-:W-:-:S05]  /*2120*/  IMAD.WIDE.U32 R6, R9, 0x8, R6 ;  /* 0x0000000809067825 */ /* 0x010fca00078e0006 */
[----:B------:R0:W-:Y:S02]  /*2130*/  REDG.E.ADD.64.STRONG.GPU desc[UR20][R6.64], R10 ;  /* 0x0000000a0600798e */ /* 0x0001e4000c12e514 */
.L_x_180:
[----:B------:R-:W-:Y:S05]  /*2140*/  BSYNC.RECONVERGENT B1 ;  /* 0x0000000000017941 */ /* 0x000fea0003800200 */
.L_x_179:
[----:B------:R-:W-:-:S07]  /*2150*/  VIADD R3, R3, 0x4 ;  /* 0x0000000403037836 */ /* 0x000fce0000000000 */
.L_x_172:
[----:B------:R-:W-:Y:S01]  /*2160*/  UISETP.NE.AND UP0, UPT, UR25, URZ, UPT ;  /* 0x000000ff1900728c */ /* 0x000fe2000bf05270 */
[----:B------:R-:W-:Y:S08]  /*2170*/  BSSY.RECONVERGENT B1, `(.L_x_171) ;  /* 0x0000029000017945 */ /* 0x000ff00003800200 */
[----:B------:R-:W-:Y:S05]  /*2180*/  BRA.U !UP0, `(.L_x_181) ;  /* 0x00000001089c7547 */ /* 0x000fea000b800000 */
[----:B------:R-:W-:-:S13]  /*2190*/  ISETP.NE.AND P0, PT, R5, RZ, PT ;  /* 0x000000ff0500720c */ /* 0x000fda0003f05270 */
[----:B------:R-:W-:Y:S05]  /*21a0*/  @!P0 BRA `(.L_x_182) ;  /* 0x0000000000648947 */ /* 0x000fea0003800000 */
[----:B0---4-:R-:W-:Y:S01]  /*21b0*/  IMAD R6, R3, 0x400, R0 ;  /* 0x0000040003067824 */ /* 0x011fe200078e0200 */
[----:B------:R-:W-:Y:S04]  /*21c0*/  BSSY.RECONVERGENT B2, `(.L_x_183) ;  /* 0x000000c000027945 */ /* 0x000fe80003800200 */
[----:B------:R-:W0:Y:S04]  /*21d0*/  LDS R2, [R6] ;  /* 0x0000000006027984 */ /* 0x000e280000000800 */
[----:B------:R-:W4:Y:S01]  /*21e0*/  LDS R9, [R6+0x400] ;  /* 0x0004000006097984 */ /* 0x000f220000000800 */
[----:B0-----:R-:W-:-:S02]  /*21f0*/  ISETP.NE.AND P0, PT, R2, RZ, PT ;  /* 0x000000ff0200720c */ /* 0x001fc40003f05270 */
[----:B----4-:R-:W-:-:S11]  /*2200*/  ISETP.NE.AND P1, PT, R9, RZ, PT ;  /* 0x000000ff0900720c */ /* 0x010fd60003f25270 */
[----:B------:R-:W-:Y:S05]  /*2210*/  @!P0 BRA `(.L_x_184) ;  /* 0x0000000000188947 */ /* 0x000fea0003800000 */
[----:B------:R-:W0:Y:S01]  /*2220*/  LDC.64 R6, c[0x0][0x380] ;  /* 0x0000e000ff067b82 */ /* 0x000e220000000a00 */
[----:B-1----:R-:W-:-:S04]  /*2230*/  IMAD R11, R3, 0x100, R4 ;  /* 0x00000100030b7824 */ /* 0x002fc800078e0204 */
[----:B0-----:R-:W-:-:S04]  /*2240*/  IMAD.WIDE.U32 R10, R11, 0x8, R6 ;  /* 0x000000080b0a7825 */ /* 0x001fc800078e0006 */
[----:B------:R-:W-:Y:S02]  /*2250*/  IMAD.MOV.U32 R6, RZ, RZ, R2 ;  /* 0x000000ffff067224 */ /* 0x000fe400078e0002 */
[----:B------:R-:W-:-:S05]  /*2260*/  IMAD.MOV.U32 R7, RZ, RZ, RZ ;  /* 0x000000ffff077224 */ /* 0x000fca00078e00ff */
[----:B------:R0:W-:Y:S02]  /*2270*/  REDG.E.ADD.64.STRONG.GPU desc[UR20][R10.64], R6 ;  /* 0x000000060a00798e */ /* 0x0001e4000c12e514 */
.L_x_184:
[----:B------:R-:W-:Y:S05]  /*2280*/  BSYNC.RECONVERGENT B2 ;  /* 0x0000000000027941 */ /* 0x000fea0003800200 */
.L_x_183:
[----:B------:R-:W-:Y:S04]  /*2290*/  BSSY.RECONVERGENT B2, `(.L_x_185) ;  /* 0x0000009000027945 */ /* 0x000fe80003800200 */
[----:B------:R-:W-:Y:S05]  /*22a0*/  @!P1 BRA `(.L_x_186) ;  /* 0x00000000001c9947 */ /* 0x000fea0003800000 */
[----:B0-----:R-:W0:Y:S01]  /*22b0*/  LDC.64 R6, c[0x0][0x380] ;  /* 0x0000e000ff067b82 */ /* 0x001e220000000a00 */
[----:B------:R-:W-:-:S05]  /*22c0*/  LEA R2, R3, R4, 0x8 ;  /* 0x0000000403027211 */ /* 0x000fca00078e40ff */
[----:B-1----:R-:W-:-:S04]  /*22d0*/  VIADD R11, R2, 0x100 ;  /* 0x00000100020b7836 */ /* 0x002fc80000000000 */
[----:B0-----:R-:W-:-:S04]  /*22e0*/  IMAD.WIDE.U32 R10, R11, 0x8, R6 ;  /* 0x000000080b0a7825 */ /* 0x001fc800078e0006 */
[----:B------:R-:W-:Y:S02]  /*22f0*/  IMAD.MOV.U32 R6, RZ, RZ, R9 ;  /* 0x000000ffff067224 */ /* 0x000fe400078e0009 */
[----:B------:R-:W-:-:S05]  /*2300*/  IMAD.MOV.U32 R7, RZ, RZ, RZ ;  /* 0x000000ffff077224 */ /* 0x000fca00078e00ff */
[----:B------:R4:W-:Y:S02]  /*2310*/  REDG.E.ADD.64.STRONG.GPU desc[UR20][R10.64], R6 ;  /* 0x000000060a00798e */ /* 0x0009e4000c12e514 */
.L_x_186:
[----:B------:R-:W-:Y:S05]  /*2320*/  BSYNC.RECONVERGENT B2 ;  /* 0x0000000000027941 */ /* 0x000fea0003800200 */
.L_x_185:
[----:B------:R-:W-:-:S07]  /*2330*/  VIADD R3, R3, 0x2 ;  /* 0x0000000203037836 */ /* 0x000fce0000000000 */
.L_x_182:
[----:B------:R-:W-:-:S09]  /*2340*/  UISETP.NE.AND UP0, UPT, UR9, URZ, UPT ;  /* 0x000000ff0900728c */ /* 0x000fd2000bf05270 */
[----:B------:R-:W-:Y:S05]  /*2350*/  BRA.U !UP0, `(.L_x_181) ;  /* 0x0000000108287547 */ /* 0x000fea000b800000 */
[----:B------:R-:W-:-:S05]  /*2360*/  IMAD R2, R3, 0x400, R0 ;  /* 0x0000040003027824 */ /* 0x000fca00078e0200 */
[----:B------:R-:W5:Y:S02]  /*2370*/  LDS R9, [R2] ;  /* 0x0000000002097984 */ /* 0x000f640000000800 */
[----:B-----5:R-:W-:-:S13]  /*2380*/  ISETP.NE.AND P0, PT, R9, RZ, PT ;  /* 0x000000ff0900720c */ /* 0x020fda0003f05270 */
[----:B------:R-:W-:Y:S05]  /*2390*/  @!P0 BRA `(.L_x_181) ;  /* 0x0000000000188947 */ /* 0x000fea0003800000 */
[----:B0---4-:R-:W0:Y:S01]  /*23a0*/  LDC.64 R6, c[0x0][0x380] ;  /* 0x0000e000ff067b82 */ /* 0x011e220000000a00 */
[----:B------:R-:W-:-:S04]  /*23b0*/  IMAD R3, R3, 0x100, R4 ;  /* 0x0000010003037824 */ /* 0x000fc800078e0204 */
[----:B0-----:R-:W-:Y:S01]  /*23c0*/  IMAD.WIDE.U32 R2, R3, 0x8, R6 ;  /* 0x0000000803027825 */ /* 0x001fe200078e0006 */
[----:B------:R-:W-:-:S03]  /*23d0*/  MOV R6, R9 ;  /* 0x0000000900067202 */ /* 0x000fc60000000f00 */
[----:B------:R-:W-:-:S05]  /*23e0*/  IMAD.MOV.U32 R7, RZ, RZ, RZ ;  /* 0x000000ffff077224 */ /* 0x000fca00078e00ff */
[----:B------:R0:W-:Y:S02]  /*23f0*/  REDG.E.ADD.64.STRONG.GPU desc[UR20][R2.64], R6 ;  /* 0x000000060200798e */ /* 0x0001e4000c12e514 */
.L_x_181:
[----:B------:R-:W-:Y:S05]  /*2400*/  BSYNC.RECONVERGENT B1 ;  /* 0x0000000000017941 */ /* 0x000fea0003800200 */
.L_x_171:
[----:B------:R-:W-:-:S13]  /*2410*/  ISETP.GT.U32.AND P0, PT, R4, 0x7f, PT ;  /* 0x0000007f0400780c */ /* 0x000fda0003f04070 */
[----:B------:R-:W-:Y:S05]  /*2420*/  @P0 BRA `(.L_x_152) ;  /* 0x0000000800900947 */ /* 0x000fea0003800000 */
[----:B------:R-:W-:Y:S01]  /*2430*/  UISETP.GE.U32.AND UP0, UPT, UR22, 0x7, UPT ;  /* 0x000000071600788c */ /* 0x000fe2000bf06070 */
[----:B0-----:R-:W-:-:S08]  /*2440*/  IMAD.MOV.U32 R3, RZ, RZ, RZ ;  /* 0x000000ffff037224 */ /* 0x001fd000078e00ff */
[----:B------:R-:W-:Y:S05]  /*2450*/  BRA.U !UP0, `(.L_x_187) ;  /* 0x0000000508147547 */ /* 0x000fea000b800000 */
[----:B------:R-:W0:Y:S01]  /*2460*/  LDC.64 R2, c[0x0][0x380] ;  /* 0x0000e000ff027b82 */ /* 0x000e220000000a00 */
[----:B------:R-:W-:-:S07]  /*2470*/  IMAD.MOV.U32 R9, RZ, RZ, RZ ;  /* 0x000000ffff097224 */ /* 0x000fce00078e00ff */
.L_x_204:
[C---:B01--4-:R-:W-:Y:S01]  /*2480*/  IMAD R11, R9.reuse, 0x400, R0 ;  /* 0x00000400090b7824 */ /* 0x053fe200078e0200 */
[----:B------:R-:W-:Y:S01]  /*2490*/  BSSY.RECONVERGENT B1, `(.L_x_188) ;  /* 0x0000011000017945 */ /* 0x000fe20003800200 */
[C---:B--23--:R-:W-:Y:S02]  /*24a0*/  IMAD R7, R9.reuse, 0x100, R4 ;  /* 0x0000010009077824 */ /* 0x04cfe400078e0204 */
[----:B------:R-:W-:Y:S01]  /*24b0*/  VIADD R9, R9, 0x8 ;  /* 0x0000000809097836 */ /* 0x000fe20000000000 */
[----:B---3--:R-:W1:Y:S01]  /*24c0*/  LDS R14, [R11+0x200] ;  /* 0x000200000b0e7984 */ /* 0x008e620000000800 */
[----:B0-----:R-:W-:-:S03]  /*24d0*/  IMAD.WIDE.U32 R6, R7, 0x8, R2 ;  /* 0x0000000807067825 */ /* 0x001fc600078e0002 */
[----:B------:R-:W0:Y:S04]  /*24e0*/  LDS R13, [R11+0x600] ;  /* 0x000600000b0d7984 */ /* 0x000e280000000800 */
[----:B--2---:R2:W3:Y:S04]  /*24f0*/  LDS R17, [R11+0xa00] ;  /* 0x000a00000b117984 */ /* 0x0044e80000000800 */
[----:B------:R2:W4:Y:S04]  /*2500*/  LDS R18, [R11+0xe00] ;  /* 0x000e00000b127984 */ /* 0x0005280000000800 */
[----:B------:R2:W2:Y:S04]  /*2510*/  LDS R19, [R11+0x1200] ;  /* 0x001200000b137984 */ /* 0x0004a80000000800 */
[----:B------:R0:W2:Y:S04]  /*2520*/  LDS R16, [R11+0x1600] ;  /* 0x001600000b107984 */ /* 0x0000a80000000800 */
[----:B------:R0:W2:Y:S04]  /*2530*/  LDS R12, [R11+0x1a00] ;  /* 0x001a00000b0c7984 */ /* 0x0000a80000000800 */
[----:B------:R0:W2:Y:S01]  /*2540*/  LDS R10, [R11+0x1e00] ;  /* 0x001e00000b0a7984 */ /* 0x0000a20000000800 */
[----:B-1----:R-:W-:-:S02]  /*2550*/  ISETP.NE.AND P0, PT, R14, RZ, PT ;  /* 0x000000ff0e00720c */ /* 0x002fc40003f05270 */
[----:B0-----:R-:W-:-:S11]  /*2560*/  ISETP.NE.AND P1, PT, R13, RZ, PT ;  /* 0x000000ff0d00720c */ /* 0x001fd60003f25270 */
[----:B---34-:R-:W-:Y:S05]  /*2570*/  @!P0 BRA `(.L_x_189) ;  /* 0x0000000000088947 */ /* 0x018fea0003800000 */
[----:B------:R-:W-:-:S05]  /*2580*/  HFMA2 R15, -RZ, RZ, 0, 0 ;  /* 0x00000000ff0f7431 */ /* 0x000fca00000001ff */
[----:B------:R0:W-:Y:S02]  /*2590*/  REDG.E.ADD.64.STRONG.GPU desc[UR20][R6.64+0x400], R14 ;  /* 0x0004000e0600798e */ /* 0x0001e4000c12e514 */
.L_x_189:
[----:B------:R-:W-:Y:S05]  /*25a0*/  BSYNC.RECONVERGENT B1 ;  /* 0x0000000000017941 */ /* 0x000fea0003800200 */
.L_x_188:
[----:B------:R-:W-:Y:S04]  /*25b0*/  BSSY.RECONVERGENT B1, `(.L_x_190) ;  /* 0x0000005000017945 */ /* 0x000fe80003800200 */
[----:B------:R-:W-:Y:S05]  /*25c0*/  @!P1 BRA `(.L_x_191) ;  /* 0x00000000000c9947 */ /* 0x000fea0003800000 */
[----:B0-----:R-:W-:Y:S02]  /*25d0*/  IMAD.MOV.U32 R14, RZ, RZ, R13 ;  /* 0x000000ffff0e7224 */ /* 0x001fe400078e000d */
[----:B------:R-:W-:-:S05]  /*25e0*/  IMAD.MOV.U32 R15, RZ, RZ, RZ ;  /* 0x000000ffff0f7224 */ /* 0x000fca00078e00ff */
[----:B------:R1:W-:Y:S02]  /*25f0*/  REDG.E.ADD.64.STRONG.GPU desc[UR20][R6.64+0xc00], R14 ;  /* 0x000c000e0600798e */ /* 0x0003e4000c12e514 */
.L_x_191:
[----:B------:R-:W-:Y:S05]  /*2600*/  BSYNC.RECONVERGENT B1 ;  /* 0x0000000000017941 */ /* 0x000fea0003800200 */
.L_x_190:
[----:B------:R-:W-:Y:S01]  /*2610*/  ISETP.NE.AND P6, PT, R17, RZ, PT ;  /* 0x000000ff1100720c */ /* 0x000fe20003fc5270 */
[----:B------:R-:W-:Y:S01]  /*2620*/  BSSY.RECONVERGENT B1, `(.L_x_192) ;  /* 0x000000b000017945 */ /* 0x000fe20003800200 */
[----:B------:R-:W-:Y:S02]  /*2630*/  ISETP.NE.AND P0, PT, R9, UR27, PT ;  /* 0x0000001b09007c0c */ /* 0x000fe4000bf05270 */
[----:B------:R-:W-:Y:S02]  /*2640*/  ISETP.NE.AND P1, PT, R18, RZ, PT ;  /* 0x000000ff1200720c */ /* 0x000fe40003f25270 */
[----:B--2---:R-:W-:Y:S02]  /*2650*/  ISETP.NE.AND P2, PT, R19, RZ, PT ;  /* 0x000000ff1300720c */ /* 0x004fe40003f45270 */
[----:B------:R-:W-:Y:S02]  /*2660*/  ISETP.NE.AND P3, PT, R16, RZ, PT ;  /* 0x000000ff1000720c */ /* 0x000fe40003f65270 */
[----:B------:R-:W-:-:S02]  /*2670*/  ISETP.NE.AND P4, PT, R12, RZ, PT ;  /* 0x000000ff0c00720c */ /* 0x000fc40003f85270 */
[----:B------:R-:W-:Y:S01]  /*2680*/  ISETP.NE.AND P5, PT, R10, RZ, PT ;  /* 0x000000ff0a00720c */ /* 0x000fe20003fa5270 */
[----:B------:R-:W-:-:S12]  /*2690*/  @!P6 BRA `(.L_x_193) ;  /* 0x00000000000ce947 */ /* 0x000fd80003800000 */
[----:B01----:R-:W-:Y:S02]  /*26a0*/  IMAD.MOV.U32 R14, RZ, RZ, R17 ;  /* 0x000000ffff0e7224 */ /* 0x003fe400078e0011 */
[----:B------:R-:W-:-:S05]  /*26b0*/  IMAD.MOV.U32 R15, RZ, RZ, RZ ;  /* 0x000000ffff0f7224 */ /* 0x000fca00078e00ff */
[----:B------:R2:W-:Y:S02]  /*26c0*/  REDG.E.ADD.64.STRONG.GPU desc[UR20][R6.64+0x1400], R14 ;  /* 0x0014000e0600798e */ /* 0x0005e4000c12e514 */
.L_x_193:
[----:B------:R-:W-:Y:S05]  /*26d0*/  BSYNC.RECONVERGENT B1 ;  /* 0x0000000000017941 */ /* 0x000fea0003800200 */
.L_x_192:
[----:B------:R-:W-:Y:S04]  /*26e0*/  BSSY.RECONVERGENT B1, `(.L_x_194) ;  /* 0x0000005000017945 */ /* 0x000fe80003800200 */
[----:B------:R-:W-:Y:S05]  /*26f0*/  @!P1 BRA `(.L_x_195) ;  /* 0x00000000000c9947 */ /* 0x000fea0003800000 */
[----:B012---:R-:W-:Y:S02]  /*2700*/  IMAD.MOV.U32 R14, RZ, RZ, R18 ;  /* 0x000000ffff0e7224 */ /* 0x007fe400078e0012 */
[----:B------:R-:W-:-:S05]  /*2710*/  IMAD.MOV.U32 R15, RZ, RZ, RZ ;  /* 0x000000ffff0f7224 */ /* 0x000fca00078e00ff */
[----:B------:R3:W-:Y:S02]  /*2720*/  REDG.E.ADD.64.STRONG.GPU desc[UR20][R6.64+0x1c00], R14 ;  /* 0x001c000e0600798e */ /* 0x0007e4000c12e514 */
.L_x_195:
[----:B------:R-:W-:Y:S05]  /*2730*/  BSYNC.RECONVERGENT B1 ;  /* 0x0000000000017941 */ /* 0x000fea0003800200 */
.L_x_194:
[----:B------:R-:W-:Y:S04]  /*2740*/  BSSY.RECONVERGENT B1, `(.L_x_196) ;  /* 0x0000005000017945 */ /* 0x000fe80003800200 */
[----:B------:R-:W-:Y:S05]  /*2750*/  @!P2 BRA `(.L_x_197) ;  /* 0x00000000000ca947 */ /* 0x000fea0003800000 */
[----:B0123--:R-:W-:Y:S01]  /*2760*/  MOV R14, R19 ;  /* 0x00000013000e7202 */ /* 0x00ffe20000000f00 */
[----:B------:R-:W-:-:S05]  /*2770*/  IMAD.MOV.U32 R15, RZ, RZ, RZ ;  /* 0x000000ffff0f7224 */ /* 0x000fca00078e00ff */
[----:B------:R4:W-:Y:S02]  /*2780*/  REDG.E.ADD.64.STRONG.GPU desc[UR20][R6.64+0x2400], R14 ;  /* 0x0024000e0600798e */ /* 0x0009e4000c12e514 */
.L_x_197:
[----:B------:R-:W-:Y:S05]  /*2790*/  BSYNC.RECONVERGENT B1 ;  /* 0x0000000000017941 */ /* 0x000fea0003800200 */
.L_x_196:
[----:B------:R-:W-:Y:S04]  /*27a0*/  BSSY.RECONVERGENT B1, `(.L_x_198) ;  /* 0x0000004000017945 */ /* 0x000fe80003800200 */
[----:B------:R-:W-:Y:S05]  /*27b0*/  @!P3 BRA `(.L_x_199) ;  /* 0x000000000008b947 */ /* 0x000fea0003800000 */
[----:B------:R-:W-:-:S05]  /*27c0*/  IMAD.MOV.U32 R17, RZ, RZ, RZ ;  /* 0x000000ffff117224 */ /* 0x000fca00078e00ff */
[----:B------:R0:W-:Y:S02]  /*27d0*/  REDG.E.ADD.64.STRONG.GPU desc[UR20][R6.64+0x2c00], R16 ;  /* 0x002c00100600798e */ /* 0x0001e4000c12e514 */
.L_x_199:
[----:B------:R-:W-:Y:S05]  /*27e0*/  BSYNC.RECONVERGENT B1 ;  /* 0x0000000000017941 */ /* 0x000fea0003800200 */
.L_x_198:
[----:B------:R-:W-:Y:S04]  /*27f0*/  BSSY.RECONVERGENT B1, `(.L_x_200) ;  /* 0x0000004000017945 */ /* 0x000fe80003800200 */
[----:B------:R-:W-:Y:S05]  /*2800*/  @!P4 BRA `(.L_x_201) ;  /* 0x000000000008c947 */ /* 0x000fea0003800000 */
[----:B------:R-:W-:-:S05]  /*2810*/  IMAD.MOV.U32 R13, RZ, RZ, RZ ;  /* 0x000000ffff0d7224 */ /* 0x000fca00078e00ff */
[----:B------:R0:W-:Y:S02]  /*2820*/  REDG.E.ADD.64.STRONG.GPU desc[UR20][R6.64+0x3400], R12 ;  /* 0x0034000c0600798e */ /* 0x0001e4000c12e514 */
.L_x_201:
[----:B------:R-:W-:Y:S05]  /*2830*/  BSYNC.RECONVERGENT B1 ;  /* 0x0000000000017941 */ /* 0x000fea0003800200 */
.L_x_200:
[----:B------:R-:W-:Y:S04]  /*2840*/  BSSY.RECONVERGENT B1, `(.L_x_202) ;  /* 0x0000004000017945 */ /* 0x000fe80003800200 */
[----:B------:R-:W-:Y:S05]  /*2850*/  @!P5 BRA `(.L_x_203) ;  /* 0x000000000008d947 */ /* 0x000fea0003800000 */
[----:B------:R-:W-:-:S05]  /*2860*/  IMAD.MOV.U32 R11, RZ, RZ, RZ ;  /* 0x000000ffff0b7224 */ /* 0x000fca00078e00ff */
[----:B------:R0:W-:Y:S02]  /*2870*/  REDG.E.ADD.64.STRONG.GPU desc[UR20][R6.64+0x3c00], R10 ;  /* 0x003c000a0600798e */ /* 0x0001e4000c12e514 */
.L_x_203:
[----:B------:R-:W-:Y:S05]  /*2880*/  BSYNC.RECONVERGENT B1 ;  /* 0x0000000000017941 */ /* 0x000fea0003800200 */
.L_x_202:
[----:B------:R-:W-:Y:S05]  /*2890*/  @P0 BRA `(.L_x_204) ;  /* 0xfffffff800f80947 */ /* 0x000fea000383ffff */
[----:B------:R-:W-:-:S07]  /*28a0*/  IMAD.U32 R3, RZ, RZ, UR27 ;  /* 0x0000001bff037e24 */ /* 0x000fce000f8e00ff */
.L_x_187:
[----:B------:R-:W-:-:S09]  /*28b0*/  UISETP.NE.AND UP0, UPT, UR24, URZ, UPT ;  /* 0x000000ff1800728c */ /* 0x000fd2000bf05270 */
[----:B------:R-:W-:Y:S05]  /*28c0*/  BRA.U !UP0, `(.L_x_152) ;  /* 0x0000000508687547 */ /* 0x000fea000b800000 */
[----:B------:R-:W-:-:S13]  /*28d0*/  ISETP.GE.U32.AND P0, PT, R8, 0x3, PT ;  /* 0x000000030800780c */ /* 0x000fda0003f06070 */
[----:B------:R-:W-:Y:S05]  /*28e0*/  @!P0 BRA `(.L_x_205) ;  /* 0x0000000000bc8947 */ /* 0x000fea0003800000 */
[----:B01234-:R-:W-:Y:S01]  /*28f0*/  IMAD R7, R3, 0x400, R0 ;  /* 0x0000040003077824 */ /* 0x01ffe200078e0200 */
[----:B------:R-:W-:Y:S04]  /*2900*/  BSSY.RECONVERGENT B1, `(.L_x_206) ;  /* 0x000000f000017945 */ /* 0x000fe80003800200 */
[----:B------:R-:W0:Y:S04]  /*2910*/  LDS R10, [R7+0x200] ;  /* 0x00020000070a7984 */ /* 0x000e280000000800 */
[----:B------:R-:W1:Y:S04]  /*2920*/  LDS R12, [R7+0x600] ;  /* 0x00060000070c7984 */ /* 0x000e680000000800 */
[----:B------:R-:W2:Y:S04]  /*2930*/  LDS R6, [R7+0xa00] ;  /* 0x000a000007067984 */ /* 0x000ea80000000800 */
[----:B------:R-:W3:Y:S01]  /*2940*/  LDS R2, [R7+0xe00] ;  /* 0x000e000007027984 */ /* 0x000ee20000000800 */
[----:B0-----:R-:W-:-:S02]  /*2950*/  ISETP.NE.AND P0, PT, R10, RZ, PT ;  /* 0x000000ff0a00720c */ /* 0x001fc40003f05270 */
[----:B-1----:R-:W-:Y:S02]  /*2960*/  ISETP.NE.AND P1, PT, R12, RZ, PT ;  /* 0x000000ff0c00720c */ /* 0x002fe40003f25270 */
[----:B--2---:R-:W-:Y:S02]  /*2970*/  ISETP.NE.AND P2, PT, R6, RZ, PT ;  /* 0x000000ff0600720c */ /* 0x004fe40003f45270 */
[----:B---3--:R-:W-:-:S07]  /*2980*/  ISETP.NE.AND P3, PT, R2, RZ, PT ;  /* 0x000000ff0200720c */ /* 0x008fce0003f65270 */
[----:B------:R-:W-:Y:S06]  /*2990*/  @!P0 BRA `(.L_x_207) ;  /* 0x0000000000148947 */ /* 0x000fec0003800000 */
[----:B------:R-:W0:Y:S01]  /*29a0*/  LDC.64 R8, c[0x0][0x380] ;  /* 0x0000e000ff087b82 */ /* 0x000e220000000a00 */
[----:B------:R-:W-:Y:S01]  /*29b0*/  LEA R7, R3, R4, 0x8 ;  /* 0x0000000403077211 */ /* 0x000fe200078e40ff */
[----:B------:R-:W-:-:S04]  /*29c0*/  IMAD.MOV.U32 R11, RZ, RZ, RZ ;  /* 0x000000ffff0b7224 */ /* 0x000fc800078e00ff */
[----:B0-----:R-:W-:-:S05]  /*29d0*/  IMAD.WIDE.U32 R8, R7, 0x8, R8 ;  /* 0x0000000807087825 */ /* 0x001fca00078e0008 */
[----:B------:R0:W-:Y:S02]  /*29e0*/  REDG.E.ADD.64.STRONG.GPU desc[UR20][R8.64+0x400], R10 ;  /* 0x0004000a0800798e */ /* 0x0001e4000c12e514 */
.L_x_207:
[----:B------:R-:W-:Y:S05]  /*29f0*/  BSYNC.RECONVERGENT B1 ;  /* 0x0000000000017941 */ /* 0x000fea0003800200 */
.L_x_206:
[----:B------:R-:W-:Y:S04]  /*2a00*/  BSSY.RECONVERGENT B1, `(.L_x_208) ;  /* 0x0000009000017945 */ /* 0x000fe80003800200 */
[----:B------:R-:W-:Y:S05]  /*2a10*/  @!P1 BRA `(.L_x_209) ;  /* 0x00000000001c9947 */ /* 0x000fea0003800000 */
[----:B0-----:R-:W0:Y:S01]  /*2a20*/  LDC.64 R8, c[0x0][0x380] ;  /* 0x0000e000ff087b82 */ /* 0x001e220000000a00 */
[----:B------:R-:W-:Y:S02]  /*2a30*/  IMAD R7, R3, 0x100, R4 ;  /* 0x0000010003077824 */ /* 0x000fe400078e0204 */
[----:B------:R-:W-:Y:S02]  /*2a40*/  IMAD.MOV.U32 R10, RZ, RZ, R12 ;  /* 0x000000ffff0a7224 */ /* 0x000fe400078e000c */
[----:B------:R-:W-:Y:S02]  /*2a50*/  VIADD R7, R7, 0x100 ;  /* 0x0000010007077836 */ /* 0x000fe40000000000 */
[----:B------:R-:W-:Y:S02]  /*2a60*/  IMAD.MOV.U32 R11, RZ, RZ, RZ ;  /* 0x000000ffff0b7224 */ /* 0x000fe400078e00ff */
[----:B0-----:R-:W-:-:S05]  /*2a70*/  IMAD.WIDE.U32 R8, R7, 0x8, R8 ;  /* 0x0000000807087825 */ /* 0x001fca00078e0008 */
[----:B------:R1:W-:Y:S02]  /*2a80*/  REDG.E.ADD.64.STRONG.GPU desc[UR20][R8.64+0x400], R10 ;  /* 0x0004000a0800798e */ /* 0x0003e4000c12e514 */
.L_x_209:
[----:B------:R-:W-:Y:S05]  /*2a90*/  BSYNC.RECONVERGENT B1 ;  /* 0x0000000000017941 */ /* 0x000fea0003800200 */
.L_x_208:
[----:B------:R-:W-:Y:S04]  /*2aa0*/  BSSY.RECONVERGENT B1, `(.L_x_210) ;  /* 0x0000008000017945 */ /* 0x000fe80003800200 */
[----:B------:R-:W-:Y:S05]  /*2ab0*/  @!P2 BRA `(.L_x_211) ;  /* 0x000000000018a947 */ /* 0x000fea0003800000 */
[----:B01----:R-:W0:Y:S01]  /*2ac0*/  LDC.64 R8, c[0x0][0x380] ;  /* 0x0000e000ff087b82 */ /* 0x003e220000000a00 */
[----:B------:R-:W-:-:S05]  /*2ad0*/  IMAD R7, R3, 0x100, R4 ;  /* 0x0000010003077824 */ /* 0x000fca00078e0204 */
[----:B------:R-:W-:-:S05]  /*2ae0*/  IADD3 R7, PT, PT, R7, 0x200, RZ ;  /* 0x0000020007077810 */ /* 0x000fca0007ffe0ff */
[----:B0-----:R-:W-:-:S04]  /*2af0*/  IMAD.WIDE.U32 R8, R7, 0x8, R8 ;  /* 0x0000000807087825 */ /* 0x001fc800078e0008 */
[----:B------:R-:W-:-:S05]  /*2b00*/  IMAD.MOV.U32 R7, RZ, RZ, RZ ;  /* 0x000000ffff077224 */ /* 0x000fca00078e00ff */
[----:B------:R2:W-:Y:S02]  /*2b10*/  REDG.E.ADD.64.STRONG.GPU desc[UR20][R8.64+0x400], R6 ;  /* 0x000400060800798e */ /* 0x0005e4000c12e514 */
.L_x_211:
[----:B------:R-:W-:Y:S05]  /*2b20*/  BSYNC.RECONVERGENT B1 ;  /* 0x0000000000017941 */ /* 0x000fea0003800200 */
.L_x_210:
[----:B------:R-:W-:Y:S04]  /*2b30*/  BSSY.RECONVERGENT B1, `(.L_x_212) ;  /* 0x0000009000017945 */ /* 0x000fe80003800200 */
[----:B------:R-:W-:Y:S05]  /*2b40*/  @!P3 BRA `(.L_x_213) ;  /* 0x00000000001cb947 */ /* 0x000fea0003800000 */
[----:B--2---:R-:W2:Y:S01]  /*2b50*/  LDC.64 R6, c[0x0][0x380] ;  /* 0x0000e000ff067b82 */ /* 0x004ea20000000a00 */
[----:B01----:R-:W-:Y:S02]  /*2b60*/  IMAD R9, R3, 0x100, R4 ;  /* 0x0000010003097824 */ /* 0x003fe400078e0204 */
[----:B------:R-:W-:Y:S02]  /*2b70*/  IMAD.MOV.U32 R8, RZ, RZ, R2 ;  /* 0x000000ffff087224 */ /* 0x000fe400078e0002 */
[----:B------:R-:W-:-:S04]  /*2b80*/  VIADD R9, R9, 0x300 ;  /* 0x0000030009097836 */ /* 0x000fc80000000000 */
[----:B--2---:R-:W-:-:S04]  /*2b90*/  IMAD.WIDE.U32 R6, R9, 0x8, R6 ;  /* 0x0000000809067825 */ /* 0x004fc800078e0006 */
[----:B------:R-:W-:-:S05]  /*2ba0*/  IMAD.MOV.U32 R9, RZ, RZ, RZ ;  /* 0x000000ffff097224 */ /* 0x000fca00078e00ff */
[----:B------:R3:W-:Y:S02]  /*2bb0*/  REDG.E.ADD.64.STRONG.GPU desc[UR20][R6.64+0x400], R8 ;  /* 0x000400080600798e */ /* 0x0007e4000c12e514 */
.L_x_213:
[----:B------:R-:W-:Y:S05]  /*2bc0*/  BSYNC.RECONVERGENT B1 ;  /* 0x0000000000017941 */ /* 0x000fea0003800200 */
.L_x_212:
[----:B------:R-:W-:-:S07]  /*2bd0*/  VIADD R3, R3, 0x4 ;  /* 0x0000000403037836 */ /* 0x000fce0000000000 */
.L_x_205:
[----:B------:R-:W-:-:S09]  /*2be0*/  UISETP.NE.AND UP0, UPT, UR25, URZ, UPT ;  /* 0x000000ff1900728c */ /* 0x000fd2000bf05270 */
[----:B------:R-:W-:Y:S05]  /*2bf0*/  BRA.U !UP0, `(.L_x_152) ;  /* 0x00000001089c7547 */ /* 0x000fea000b800000 */
[----:B------:R-:W-:-:S13]  /*2c00*/  ISETP.NE.AND P0, PT, R5, RZ, PT ;  /* 0x000000ff0500720c */ /* 0x000fda0003f05270 */
[----:B------:R-:W-:Y:S05]  /*2c10*/  @!P0 BRA `(.L_x_214) ;  /* 0x0000000000648947 */ /* 0x000fea0003800000 */
[----:B01234-:R-:W-:Y:S01]  /*2c20*/  LEA R6, R3, R0, 0xa ;  /* 0x0000000003067211 */ /* 0x01ffe200078e50ff */
[----:B------:R-:W-:Y:S04]  /*2c30*/  BSSY.RECONVERGENT B1, `(.L_x_215) ;  /* 0x000000c000017945 */ /* 0x000fe80003800200 */
[----:B------:R-:W0:Y:S04]  /*2c40*/  LDS R2, [R6+0x200] ;  /* 0x0002000006027984 */ /* 0x000e280000000800 */
[----:B------:R-:W1:Y:S01]  /*2c50*/  LDS R5, [R6+0x600] ;  /* 0x0006000006057984 */ /* 0x000e620000000800 */
[----:B0-----:R-:W-:-:S02]  /*2c60*/  ISETP.NE.AND P0, PT, R2, RZ, PT ;  /* 0x000000ff0200720c */ /* 0x001fc40003f05270 */
[----:B-1----:R-:W-:-:S11]  /*2c70*/  ISETP.NE.AND P1, PT, R5, RZ, PT ;  /* 0x000000ff0500720c */ /* 0x002fd60003f25270 */
[----:B------:R-:W-:Y:S05]  /*2c80*/  @!P0 BRA `(.L_x_216) ;  /* 0x0000000000188947 */ /* 0x000fea0003800000 */
[----:B------:R-:W0:Y:S01]  /*2c90*/  LDC.64 R6, c[0x0][0x380] ;  /* 0x0000e000ff067b82 */ /* 0x000e220000000a00 */
[----:B------:R-:W-:-:S04]  /*2ca0*/  IMAD R9, R3, 0x100, R4 ;  /* 0x0000010003097824 */ /* 0x000fc800078e0204 */
[----:B0-----:R-:W-:-:S04]  /*2cb0*/  IMAD.WIDE.U32 R8, R9, 0x8, R6 ;  /* 0x0000000809087825 */ /* 0x001fc800078e0006 */
[----:B------:R-:W-:Y:S02]  /*2cc0*/  IMAD.MOV.U32 R6, RZ, RZ, R2 ;  /* 0x000000ffff067224 */ /* 0x000fe400078e0002 */
[----:B------:R-:W-:-:S05]  /*2cd0*/  IMAD.MOV.U32 R7, RZ, RZ, RZ ;  /* 0x000000ffff077224 */ /* 0x000fca00078e00ff */
[----:B------:R0:W-:Y:S02]  /*2ce0*/  REDG.E.ADD.64.STRONG.GPU desc[UR20][R8.64+0x400], R6 ;  /* 0x000400060800798e */ /* 0x0001e4000c12e514 */
.L_x_216:
[----:B------:R-:W-:Y:S05]  /*2cf0*/  BSYNC.RECONVERGENT B1 ;  /* 0x0000000000017941 */ /* 0x000fea0003800200 */
.L_x_215:
[----:B------:R-:W-:Y:S04]  /*2d00*/  BSSY.RECONVERGENT B1, `(.L_x_217) ;  /* 0x0000009000017945 */ /* 0x000fe80003800200 */
[----:B------:R-:W-:Y:S05]  /*2d10*/  @!P1 BRA `(.L_x_218) ;  /* 0x00000000001c9947 */ /* 0x000fea0003800000 */
[----:B0-----:R-:W0:Y:S01]  /*2d20*/  LDC.64 R6, c[0x0][0x380] ;  /* 0x0000e000ff067b82 */ /* 0x001e220000000a00 */
[----:B------:R-:W-:-:S04]  /*2d30*/  IMAD R2, R3, 0x100, R4 ;  /* 0x0000010003027824 */ /* 0x000fc800078e0204 */
[----:B------:R-:W-:-:S04]  /*2d40*/  VIADD R9, R2, 0x100 ;  /* 0x0000010002097836 */ /* 0x000fc80000000000 */
[----:B0-----:R-:W-:-:S04]  /*2d50*/  IMAD.WIDE.U32 R8, R9, 0x8, R6 ;  /* 0x0000000809087825 */ /* 0x001fc800078e0006 */
[----:B------:R-:W-:Y:S02]  /*2d60*/  HFMA2 R7, -RZ, RZ, 0, 0 ;  /* 0x00000000ff077431 */ /* 0x000fe400000001ff */
[----:B------:R-:W-:-:S05]  /*2d70*/  IMAD.MOV.U32 R6, RZ, RZ, R5 ;  /* 0x000000ffff067224 */ /* 0x000fca00078e0005 */
[----:B------:R1:W-:Y:S02]  /*2d80*/  REDG.E.ADD.64.STRONG.GPU desc[UR20][R8.64+0x400], R6 ;  /* 0x000400060800798e */ /* 0x0003e4000c12e514 */
.L_x_218:
[----:B------:R-:W-:Y:S05]  /*2d90*/  BSYNC.RECONVERGENT B1 ;  /* 0x0000000000017941 */ /* 0x000fea0003800200 */
.L_x_217:
[----:B------:R-:W-:-:S07]  /*2da0*/  VIADD R3, R3, 0x2 ;  /* 0x0000000203037836 */ /* 0x000fce0000000000 */
.L_x_214:
[----:B------:R-:W-:-:S09]  /*2db0*/  UISETP.NE.AND UP0, UPT, UR9, URZ, UPT ;  /* 0x000000ff0900728c */ /* 0x000fd2000bf05270 */
[----:B------:R-:W-:Y:S05]  /*2dc0*/  BRA.U !UP0, `(.L_x_152) ;  /* 0x0000000108287547 */ /* 0x000fea000b800000 */
[----:B------:R-:W-:-:S05]  /*2dd0*/  IMAD R2, R3, 0x400, R0 ;  /* 0x0000040003027824 */ /* 0x000fca00078e0200 */
[----:B------:R-:W5:Y:S02]  /*2de0*/  LDS R5, [R2+0x200] ;  /* 0x0002000002057984 */ /* 0x000f640000000800 */
[----:B-----5:R-:W-:-:S13]  /*2df0*/  ISETP.NE.AND P0, PT, R5, RZ, PT ;  /* 0x000000ff0500720c */ /* 0x020fda0003f05270 */
[----:B------:R-:W-:Y:S05]  /*2e00*/  @!P0 BRA `(.L_x_152) ;  /* 0x0000000000188947 */ /* 0x000fea0003800000 */
[----:B01234-:R-:W0:Y:S01]  /*2e10*/  LDC.64 R6, c[0x0][0x380] ;  /* 0x0000e000ff067b82 */ /* 0x01fe220000000a00 */
[----:B------:R-:W-:-:S04]  /*2e20*/  IMAD R3, R3, 0x100, R4 ;  /* 0x0000010003037824 */ /* 0x000fc800078e0204 */
[----:B0-----:R-:W-:-:S04]  /*2e30*/  IMAD.WIDE.U32 R2, R3, 0x8, R6 ;  /* 0x0000000803027825 */ /* 0x001fc800078e0006 */
[----:B------:R-:W-:Y:S02]  /*2e40*/  IMAD.MOV.U32 R6, RZ, RZ, R5 ;  /* 0x000000ffff067224 */ /* 0x000fe400078e0005 */
[----:B------:R-:W-:-:S05]  /*2e50*/  IMAD.MOV.U32 R7, RZ, RZ, RZ ;  /* 0x000000ffff077224 */ /* 0x000fca00078e00ff */
[----:B------:R0:W-:Y:S02]  /*2e60*/  REDG.E.ADD.64.STRONG.GPU desc[UR20][R2.64+0x400], R6 ;  /* 0x000400060200798e */ /* 0x0001e4000c12e514 */
.L_x_152:
[----:B------:R-:W-:Y:S05]  /*2e70*/  BSYNC.RECONVERGENT B0 ;  /* 0x0000000000007941 */ /* 0x000fea0003800200 */
.L_x_151:
[----:B------:R-:W-:Y:S01]  /*2e80*/  BAR.SYNC.DEFER_BLOCKING 0x0 ;  /* 0x0000000000007b1d */ /* 0x000fe20000010000 */
[----:B------:R-:W-:-:S04]  /*2e90*/  UIADD3 UR6, UP0, UPT, UR6, 0x1, URZ ;  /* 0x0000000106067890 */ /* 0x000fc8000ff1e0ff */
[----:B------:R-:W-:Y:S02]  /*2ea0*/  UIADD3.X UR7, UPT, UPT, URZ, UR7, URZ, UP0, !UPT ;  /* 0x00000007ff077290 */ /* 0x000fe400087fe4ff */
[----:B------:R-:W-:-:S04]  /*2eb0*/  UISETP.NE.U32.AND UP0, UPT, UR6, UR11, UPT ;  /* 0x0000000b0600728c */ /* 0x000fc8000bf05070 */
[----:B------:R-:W-:-:S09]  /*2ec0*/  UISETP.NE.AND.EX UP0, UPT, UR7, UR12, UPT, UP0 ;  /* 0x0000000c0700728c */ /* 0x000fd2000bf05300 */
[----:B------:R-:W-:Y:S05]  /*2ed0*/  BRA.U UP0, `(.L_x_219) ;  /* 0xffffffd100f07547 */ /* 0x000fea000b83ffff */
[----:B------:R-:W-:Y:S05]  /*2ee0*/  EXIT ;  /* 0x000000000000794d */ /* 0x000fea0003800000 */
.L_x_220:
        /* <DEDUP_REMOVED lines=9> */
.L_x_1137:


//--------------------- .text._ZN3cub18CUB_300001_SM_10006detail10radix_sort31DeviceRadixSortSingleTileKernelINS1_5radix10policy_hubIiiyE10Policy1000ELNS0_9SortOrderE0EiiyNS1_21identity_decomposer_tEEEvPKT1_PSA_PKT2_PSE_T3_iiT4_ --------------------------
	.section	.text._ZN3cub18CUB_300001_SM_10006detail10radix_sort31DeviceRadixSortSingleTileKernelINS1_5radix10policy_hubIiiyE10Policy1000ELNS0_9SortOrderE0EiiyNS1_21identity_decomposer_tEEEvPKT1_PSA_PKT2_PSE_T3_iiT4_,"ax",@progbits
	.align	128
        .global         _ZN3cub18CUB_300001_SM_10006detail10radix_sort31DeviceRadixSortSingleTileKernelINS1_5radix10policy_hubIiiyE10Policy1000ELNS0_9SortOrderE0EiiyNS1_21identity_decomposer_tEEEvPKT1_PSA_PKT2_PSE_T3_iiT4_
        .type           _ZN3cub18CUB_300001_SM_10006detail10radix_sort31DeviceRadixSortSingleTileKernelINS1_5radix10policy_hubIiiyE10Policy1000ELNS0_9SortOrderE0EiiyNS1_21identity_decomposer_tEEEvPKT1_PSA_PKT2_PSE_T3_iiT4_,@function
        .size           _ZN3cub18CUB_300001_SM_10006detail10radix_sort31DeviceRadixSortSingleTileKernelINS1_5radix10policy_hubIiiyE10Policy1000ELNS0_9SortOrderE0EiiyNS1_21identity_decomposer_tEEEvPKT1_PSA_PKT2_PSE_T3_iiT4_,(.L_x_1138 - _ZN3cub18CUB_300001_SM_10006detail10radix_sort31DeviceRadixSortSingleTileKernelINS1_5radix10policy_hubIiiyE10Policy1000ELNS0_9SortOrderE0EiiyNS1_21identity_decomposer_tEEEvPKT1_PSA_PKT2_PSE_T3_iiT4_)
        .other          _ZN3cub18CUB_300001_SM_10006detail10radix_sort31DeviceRadixSortSingleTileKernelINS1_5radix10policy_hubIiiyE10Policy1000ELNS0_9SortOrderE0EiiyNS1_21identity_decomposer_tEEEvPKT1_PSA_PKT2_PSE_T3_iiT4_,@"STO_CUDA_ENTRY STV_DEFAULT"
_ZN3cub18CUB_300001_SM_10006detail10radix_sort31DeviceRadixSortSingleTileKernelINS1_5radix10policy_hubIiiyE10Policy1000ELNS0_9SortOrderE0EiiyNS1_21identity_decomposer_tEEEvPKT1_PSA_PKT2_PSE_T3_iiT4_:
.text._ZN3cub18CUB_300001_SM_10006detail10radix_sort31DeviceRadixSortSingleTileKernelINS1_5radix10policy_hubIiiyE10Policy1000ELNS0_9SortOrderE0EiiyNS1_21identity_decomposer_tEEEvPKT1_PSA_PKT2_PSE_T3_iiT4_:
[----:B------:R-:W-:Y:S01]  /*0000*/  LDC R1, c[0x0][0x37c] ;  /* 0x0000df00ff017b82 */ /* 0x000fe20000000800 */
[----:B------:R-:W0:Y:S01]  /*0010*/  S2R R0, SR_TID.X ;  /* 0x0000000000007919 */ /* 0x000e220000002100 */
[----:B------:R-:W1:Y:S06]  /*0020*/  LDCU UR4, c[0x0][0x3a0] ;  /* 0x00007400ff0477ac */ /* 0x000e6c0008000800 */
[----:B------:R-:W2:Y:S01]  /*0030*/  LDC.64 R6, c[0x0][0x380] ;  /* 0x0000e000ff067b82 */ /* 0x000ea20000000a00 */
[----:B------:R-:W3:Y:S01]  /*0040*/  LDCU.64 UR8, c[0x0][0x358] ;  /* 0x00006b00ff0877ac */ /* 0x000ee20008000a00 */
[----:B------:R-:W4:Y:S01]  /*0050*/  LDCU UR10, c[0x0][0x3ac] ;  /* 0x00007580ff0a77ac */ /* 0x000f220008000800 */
[----:B0-----:R-:W-:-:S04]  /*0060*/  IMAD R9, R0, 0x13, RZ ;  /* 0x0000001300097824 */ /* 0x001fc800078e02ff */
[C---:B------:R-:W-:Y:S01]  /*0070*/  VIADD R4, R9.reuse, 0x1 ;  /* 0x0000000109047836 */ /* 0x040fe20000000000 */
[C---:B-1----:R-:W-:Y:S01]  /*0080*/  ISETP.GE.AND P6, PT, R9.reuse, UR4, PT ;  /* 0x0000000409007c0c */ /* 0x042fe2000bfc6270 */
[C---:B------:R-:W-:Y:S02]  /*0090*/  VIADD R8, R9.reuse, 0x5 ;  /* 0x0000000509087836 */ /* 0x040fe40000000000 */
[C---:B--2---:R-:W-:Y:S01]  /*00a0*/  IMAD.WIDE.U32 R6, R9.reuse, 0x4, R6 ;  /* 0x0000000409067825 */ /* 0x044fe200078e0006 */
[----:B------:R-:W-:Y:S02]  /*00b0*/  ISETP.GE.AND P5, PT, R4, UR4, PT ;  /* 0x0000000404007c0c */ /* 0x000fe4000bfa6270 */
[----:B------:R-:W-:Y:S01]  /*00c0*/  ISETP.GE.AND P1, PT, R8, UR4, PT ;  /* 0x0000000408007c0c */ /* 0x000fe2000bf26270 */
[C---:B------:R-:W-:Y:S01]  /*00d0*/  VIADD R5, R9.reuse, 0x2 ;  /* 0x0000000209057836 */ /* 0x040fe20000000000 */
[----:B------:R-:W-:Y:S01]  /*00e0*/  P2R R46, PR, RZ, 0x20 ;  /* 0x00000020ff2e7803 */ /* 0x000fe20000000000 */
[C---:B------:R-:W-:Y:S01]  /*00f0*/  VIADD R10, R9.reuse, 0x6 ;  /* 0x00000006090a7836 */ /* 0x040fe20000000000 */
[----:B------:R-:W-:Y:S01]  /*0100*/  P2R R49, PR, RZ, 0x2 ;  /* 0x00000002ff317803 */ /* 0x000fe20000000000 */
[----:B------:R-:W-:Y:S01]  /*0110*/  VIADD R4, R9, 0x3 ;  /* 0x0000000309047836 */ /* 0x000fe20000000000 */
[----:B------:R-:W-:Y:S01]  /*0120*/  ISETP.GE.AND P4, PT, R5, UR4, PT ;  /* 0x0000000405007c0c */ /* 0x000fe2000bf86270 */
[C---:B------:R-:W-:Y:S01]  /*0130*/  VIADD R5, R9.reuse, 0x4 ;  /* 0x0000000409057836 */ /* 0x040fe20000000000 */
[----:B------:R-:W-:Y:S01]  /*0140*/  ISETP.GE.AND P0, PT, R10, UR4, PT ;  /* 0x000000040a007c0c */ /* 0x000fe2000bf06270 */
[----:B------:R-:W-:Y:S01]  /*0150*/  VIADD R29, R9, 0x9 ;  /* 0x00000009091d7836 */ /* 0x000fe20000000000 */
[----:B------:R-:W-:Y:S01]  /*0160*/  ISETP.GE.AND P3, PT, R4, UR4, PT ;  /* 0x0000000404007c0c */ /* 0x000fe2000bf66270 */
[----:B---3--:R-:W2:Y:S01]  /*0170*/  @!P5 LDG.E R8, desc[UR8][R6.64+0x4] ;  /* 0x000004080608d981 */ /* 0x008ea2000c1e1900 */
[----:B------:R-:W-:Y:S01]  /*0180*/  ISETP.GE.AND P2, PT, R5, UR4, PT ;  /* 0x0000000405007c0c */ /* 0x000fe2000bf46270 */
[C---:B------:R-:W-:Y:S01]  /*0190*/  VIADD R4, R9.reuse, 0x7 ;  /* 0x0000000709047836 */ /* 0x040fe20000000000 */
[----:B------:R-:W-:Y:S01]  /*01a0*/  P2R R50, PR, RZ, 0x1 ;  /* 0x00000001ff327803 */ /* 0x000fe20000000000 */
[----:B------:R-:W3:Y:S01]  /*01b0*/  @!P1 LDG.E R35, desc[UR8][R6.64+0x14] ;  /* 0x0000140806239981 */ /* 0x000ee2000c1e1900 */
[C---:B------:R-:W-:Y:S01]  /*01c0*/  VIADD R5, R9.reuse, 0x8 ;  /* 0x0000000809057836 */ /* 0x040fe20000000000 */
[----:B------:R-:W-:Y:S01]  /*01d0*/  P2R R47, PR, RZ, 0x8 ;  /* 0x00000008ff2f7803 */ /* 0x000fe20000000000 */
[C---:B------:R-:W-:Y:S01]  /*01e0*/  VIADD R30, R9.reuse, 0xa ;  /* 0x0000000a091e7836 */ /* 0x040fe20000000000 */
[----:B------:R-:W4:Y:S01]  /*01f0*/  @!P4 LDG.E R10, desc[UR8][R6.64+0x8] ;  /* 0x00000808060ac981 */ /* 0x000f22000c1e1900 */
[C---:B------:R-:W-:Y:S01]  /*0200*/  VIADD R31, R9.reuse, 0xb ;  /* 0x0000000b091f7836 */ /* 0x040fe20000000000 */
[----:B------:R-:W-:Y:S01]  /*0210*/  P2R R48, PR, RZ, 0x4 ;  /* 0x00000004ff307803 */ /* 0x000fe20000000000 */
[C---:B------:R-:W-:Y:S01]  /*0220*/  VIADD R32, R9.reuse, 0xc ;  /* 0x0000000c09207836 */ /* 0x040fe20000000000 */
[----:B------:R-:W3:Y:S01]  /*0230*/  @!P3 LDG.E R11, desc[UR8][R6.64+0xc] ;  /* 0x00000c08060bb981 */ /* 0x000ee2000c1e1900 */
[----:B------:R-:W-:Y:S01]  /*0240*/  VIADD R33, R9, 0x10 ;  /* 0x0000001009217836 */ /* 0x000fe20000000000 */
[----:B------:R-:W-:-:S02]  /*0250*/  P2R R45, PR, RZ, 0x10 ;  /* 0x00000010ff2d7803 */ /* 0x000fc40000000000 */
[----:B------:R-:W3:Y:S04]  /*0260*/  @!P2 LDG.E R34, desc[UR8][R6.64+0x10] ;  /* 0x000010080622a981 */ /* 0x000ee8000c1e1900 */
[----:B------:R-:W3:Y:S01]  /*0270*/  @!P0 LDG.E R36, desc[UR8][R6.64+0x18] ;  /* 0x0000180806248981 */ /* 0x000ee2000c1e1900 */
[----:B------:R-:W-:-:S03]  /*0280*/  ISETP.GE.AND P0, PT, R4, UR4, PT ;  /* 0x0000000404007c0c */ /* 0x000fc6000bf06270 */
[----:B------:R-:W3:Y:S01]  /*0290*/  @!P6 LDG.E R61, desc[UR8][R6.64] ;  /* 0x00000008063de981 */ /* 0x000ee2000c1e1900 */
[----:B------:R-:W-:-:S09]  /*02a0*/  P2R R51, PR, RZ, 0x1 ;  /* 0x00000001ff337803 */ /* 0x000fd20000000000 */
[----:B------:R-:W3:Y:S01]  /*02b0*/  @!P0 LDG.E R37, desc[UR8][R6.64+0x1c] ;  /* 0x00001c0806258981 */ /* 0x000ee2000c1e1900 */
[----:B------:R-:W-:Y:S02]  /*02c0*/  ISETP.GE.AND P0, PT, R5, UR4, PT ;  /* 0x0000000405007c0c */ /* 0x000fe4000bf06270 */
[----:B------:R-:W0:Y:S02]  /*02d0*/  LDC.64 R4, c[0x0][0x390] ;  /* 0x0000e400ff047b82 */ /* 0x000e240000000a00 */
[----:B------:R-:W-:-:S09]  /*02e0*/  P2R R52, PR, RZ, 0x1 ;  /* 0x00000001ff347803 */ /* 0x000fd20000000000 */
[----:B------:R-:W3:Y:S01]  /*02f0*/  @!P0 LDG.E R38, desc[UR8][R6.64+0x20] ;  /* 0x0000200806268981 */ /* 0x000ee2000c1e1900 */
[----:B------:R-:W-:-:S04]  /*0300*/  ISETP.GE.AND P0, PT, R29, UR4, PT ;  /* 0x000000041d007c0c */ /* 0x000fc8000bf06270 */
[----:B------:R-:W-:-:S09]  /*0310*/  P2R R53, PR, RZ, 0x1 ;  /* 0x00000001ff357803 */ /* 0x000fd20000000000 */
[----:B------:R-:W3:Y:S01]  /*0320*/  @!P0 LDG.E R39, desc[UR8][R6.64+0x24] ;  /* 0x0000240806278981 */ /* 0x000ee2000c1e1900 */
[----:B------:R-:W-:Y:S01]  /*0330*/  ISETP.GE.AND P0, PT, R30, UR4, PT ;  /* 0x000000041e007c0c */ /* 0x000fe2000bf06270 */
[----:B------:R-:W-:-:S05]  /*0340*/  VIADD R30, R9, 0xd ;  /* 0x0000000d091e7836 */ /* 0x000fca0000000000 */
[----:B------:R-:W-:Y:S02]  /*0350*/  ISETP.GE.AND P1, PT, R30, UR4, PT ;  /* 0x000000041e007c0c */ /* 0x000fe4000bf26270 */
[----:B------:R-:W-:Y:S02]  /*0360*/  P2R R54, PR, RZ, 0x1 ;  /* 0x00000001ff367803 */ /* 0x000fe40000000000 */
[----:B------:R-:W-:-:S03]  /*0370*/  P2R R58, PR, RZ, 0x2 ;  /* 0x00000002ff3a7803 */ /* 0x000fc60000000000 */
[----:B------:R-:W3:Y:S01]  /*0380*/  @!P0 LDG.E R40, desc[UR8][R6.64+0x28] ;  /* 0x0000280806288981 */ /* 0x000ee2000c1e1900 */
[----:B------:R-:W-:-:S05]  /*0390*/  ISETP.GE.AND P0, PT, R31, UR4, PT ;  /* 0x000000041f007c0c */ /* 0x000fca000bf06270 */
[----:B------:R-:W3:Y:S01]  /*03a0*/  @!P1 LDG.E R62, desc[UR8][R6.64+0x34] ;  /* 0x00003408063e9981 */ /* 0x000ee2000c1e1900 */
[----:B------:R-:W-:-:S04]  /*03b0*/  ISETP.NE.AND P1, PT, R54, RZ, PT ;  /* 0x000000ff3600720c */ /* 0x000fc80003f25270 */
[----:B------:R-:W-:Y:S02]  /*03c0*/  P2R R57, PR, RZ, 0x2 ;  /* 0x00000002ff397803 */ /* 0x000fe40000000000 */
[----:B------:R-:W-:Y:S01]  /*03d0*/  ISETP.NE.AND P1, PT, R53, RZ, PT ;  /* 0x000000ff3500720c */ /* 0x000fe20003f25270 */
[----:B------:R-:W3:Y:S03]  /*03e0*/  @!P0 LDG.E R41, desc[UR8][R6.64+0x2c] ;  /* 0x00002c0806298981 */ /* 0x000ee6000c1e1900 */
[----:B------:R-:W-:Y:S02]  /*03f0*/  P2R R56, PR, RZ, 0x2 ;  /* 0x00000002ff387803 */ /* 0x000fe40000000000 */
[----:B------:R-:W-:Y:S02]  /*0400*/  ISETP.NE.AND P1, PT, R52, RZ, PT ;  /* 0x000000ff3400720c */ /* 0x000fe40003f25270 */
[----:B------:R-:W-:-:S02]  /*0410*/  P2R R60, PR, RZ, 0x1 ;  /* 0x00000001ff3c7803 */ /* 0x000fc40000000000 */
[----:B------:R-:W-:Y:S02]  /*0420*/  P2R R55, PR, RZ, 0x2 ;  /* 0x00000002ff377803 */ /* 0x000fe40000000000 */
[----:B------:R-:W-:Y:S02]  /*0430*/  ISETP.GE.AND P0, PT, R32, UR4, PT ;  /* 0x0000000420007c0c */ /* 0x000fe4000bf06270 */
[----:B------:R-:W-:Y:S01]  /*0440*/  ISETP.NE.AND P1, PT, R51, RZ, PT ;  /* 0x000000ff3300720c */ /* 0x000fe20003f25270 */
[----:B------:R-:W-:-:S03]  /*0450*/  VIADD R32, R9, 0xf ;  /* 0x0000000f09207836 */ /* 0x000fc60000000000 */
[----:B------:R-:W-:Y:S02]  /*0460*/  P2R R54, PR, RZ, 0x2 ;  /* 0x00000002ff367803 */ /* 0x000fe40000000000 */
[----:B------:R-:W-:Y:S02]  /*0470*/  ISETP.NE.AND P1, PT, R50, RZ, PT ;  /* 0x000000ff3200720c */ /* 0x000fe40003f25270 */
[----:B------:R-:W-:Y:S02]  /*0480*/  ISETP.GE.AND P3, PT, R32, UR4, PT ;  /* 0x0000000420007c0c */ /* 0x000fe4000bf66270 */
[----:B------:R-:W-:Y:S01]  /*0490*/  P2R R53, PR, RZ, 0x2 ;  /* 0x00000002ff357803 */ /* 0x000fe20000000000 */
[----:B------:R-:W3:Y:S01]  /*04a0*/  @!P0 LDG.E R42, desc[UR8][R6.64+0x30] ;  /* 0x00003008062a8981 */ /* 0x000ee2000c1e1900 */
[----:B------:R-:W-:Y:S01]  /*04b0*/  ISETP.NE.AND P1, PT, R49, RZ, PT ;  /* 0x000000ff3100720c */ /* 0x000fe20003f25270 */
[----:B------:R-:W-:-:S03]  /*04c0*/  VIADD R31, R9, 0xe ;  /* 0x0000000e091f7836 */ /* 0x000fc60000000000 */
[----:B------:R-:W-:Y:S01]  /*04d0*/  P2R R51, PR, RZ, 0x2 ;  /* 0x00000002ff337803 */ /* 0x000fe20000000000 */
[C---:B------:R-:W-:Y:S01]  /*04e0*/  VIADD R43, R9.reuse, 0x11 ;  /* 0x00000011092b7836 */ /* 0x040fe20000000000 */
[----:B------:R-:W-:Y:S01]  /*04f0*/  ISETP.NE.AND P1, PT, R48, RZ, PT ;  /* 0x000000ff3000720c */ /* 0x000fe20003f25270 */
[----:B------:R-:W-:Y:S01]  /*0500*/  VIADD R44, R9, 0x12 ;  /* 0x00000012092c7836 */ /* 0x000fe20000000000 */
[----:B------:R-:W-:Y:S02]  /*0510*/  ISETP.GE.AND P2, PT, R31, UR4, PT ;  /* 0x000000041f007c0c */ /* 0x000fe4000bf46270 */
[----:B------:R-:W-:Y:S02]  /*0520*/  P2R R49, PR, RZ, 0x2 ;  /* 0x00000002ff317803 */ /* 0x000fe40000000000 */
[----:B------:R-:W-:Y:S02]  /*0530*/  ISETP.NE.AND P1, PT, R47, RZ, PT ;  /* 0x000000ff2f00720c */ /* 0x000fe40003f25270 */
[----:B------:R-:W-:Y:S01]  /*0540*/  ISETP.GE.AND P4, PT, R33, UR4, PT ;  /* 0x0000000421007c0c */ /* 0x000fe2000bf86270 */
[----:B------:R-:W3:Y:S01]  /*0550*/  @!P3 LDG.E R47, desc[UR8][R6.64+0x3c] ;  /* 0x00003c08062fb981 */ /* 0x000ee2000c1e1900 */
[----:B------:R-:W-:-:S02]  /*0560*/  ISETP.GE.AND P5, PT, R43, UR4, PT ;  /* 0x000000042b007c0c */ /* 0x000fc4000bfa6270 */
[----:B------:R-:W-:Y:S02]  /*0570*/  ISETP.GE.AND P6, PT, R44, UR4, PT ;  /* 0x000000042c007c0c */ /* 0x000fe4000bfc6270 */
[----:B------:R-:W-:Y:S02]  /*0580*/  P2R R48, PR, RZ, 0x2 ;  /* 0x00000002ff307803 */ /* 0x000fe40000000000 */
[----:B------:R-:W-:-:S04]  /*0590*/  ISETP.NE.AND P1, PT, R45, RZ, PT ;  /* 0x000000ff2d00720c */ /* 0x000fc80003f25270 */
[----:B------:R-:W-:Y:S01]  /*05a0*/  P2R R45, PR, RZ, 0x2 ;  /* 0x00000002ff2d7803 */ /* 0x000fe20000000000 */
[----:B0-----:R-:W-:Y:S01]  /*05b0*/  IMAD.WIDE.U32 R4, R9, 0x4, R4 ;  /* 0x0000000409047825 */ /* 0x001fe200078e0004 */
[----:B------:R-:W-:Y:S01]  /*05c0*/  ISETP.NE.AND P1, PT, R46, RZ, PT ;  /* 0x000000ff2e00720c */ /* 0x000fe20003f25270 */
[----:B------:R-:W3:Y:S01]  /*05d0*/  @!P4 LDG.E R50, desc[UR8][R6.64+0x40] ;  /* 0x000040080632c981 */ /* 0x000ee2000c1e1900 */
[----:B------:R-:W-:-:S03]  /*05e0*/  P2R R59, PR, RZ, 0x1 ;  /* 0x00000001ff3b7803 */ /* 0x000fc60000000000 */
[----:B------:R-:W3:Y:S01]  /*05f0*/  @!P2 LDG.E R46, desc[UR8][R6.64+0x38] ;  /* 0x00003808062ea981 */ /* 0x000ee2000c1e1900 */
[----:B------:R-:W-:Y:S01]  /*0600*/  ISETP.GE.AND P0, PT, R9, UR4, PT ;  /* 0x0000000409007c0c */ /* 0x000fe2000bf06270 */
[----:B------:R-:W-:Y:S01]  /*0610*/  IMAD.MOV.U32 R30, RZ, RZ, -0x1 ;  /* 0xffffffffff1e7424 */ /* 0x000fe200078e00ff */
[----:B------:R-:W0:Y:S01]  /*0620*/  S2UR UR6, SR_CgaCtaId ;  /* 0x00000000000679c3 */ /* 0x000e220000008800 */
[----:B------:R-:W3:Y:S01]  /*0630*/  @!P5 LDG.E R9, desc[UR8][R6.64+0x44] ;  /* 0x000044080609d981 */ /* 0x000ee2000c1e1900 */
[----:B------:R-:W-:Y:S01]  /*0640*/  IMAD.MOV.U32 R31, RZ, RZ, -0x1 ;  /* 0xffffffffff1f7424 */ /* 0x000fe200078e00ff */
[----:B------:R-:W1:Y:S02]  /*0650*/  LDCU.64 UR4, c[0x0][0x3a8] ;  /* 0x00007500ff0477ac */ /* 0x000e640008000a00 */
[----:B------:R-:W3:Y:S03]  /*0660*/  @!P6 LDG.E R52, desc[UR8][R6.64+0x48] ;  /* 0x000048080634e981 */ /* 0x000ee6000c1e1900 */
[----:B------:R-:W-:Y:S06]  /*0670*/  BAR.SYNC.DEFER_BLOCKING 0x0 ;  /* 0x0000000000007b1d */ /* 0x000fec0000010000 */
[----:B------:R0:W5:Y:S01]  /*0680*/  @!P1 LDG.E R3, desc[UR8][R4.64+0x4] ;  /* 0x0000040804039981 */ /* 0x000162000c1e1900 */
[----:B------:R-:W-:-:S02]  /*0690*/  IMAD.MOV.U32 R32, RZ, RZ, -0x1 ;  /* 0xffffffffff207424 */ /* 0x000fc400078e00ff */
[----:B------:R-:W-:Y:S01]  /*06a0*/  IMAD.MOV.U32 R33, RZ, RZ, -0x1 ;  /* 0xffffffffff217424 */ /* 0x000fe200078e00ff */
[----:B------:R0:W5:Y:S01]  /*06b0*/  @!P0 LDG.E R2, desc[UR8][R4.64] ;  /* 0x0000000804028981 */ /* 0x000162000c1e1900 */
[----:B--2---:R-:W-:Y:S01]  /*06c0*/  @!P1 LOP3.LUT R30, R8, 0x80000000, RZ, 0x3c, !PT ;  /* 0x80000000081e9812 */ /* 0x004fe200078e3cff */
[----:B------:R-:W-:Y:S01]  /*06d0*/  IMAD.MOV.U32 R29, RZ, RZ, -0x1 ;  /* 0xffffffffff1d7424 */ /* 0x000fe200078e00ff */
[----:B------:R-:W-:Y:S01]  /*06e0*/  ISETP.NE.AND P1, PT, R45, RZ, PT ;  /* 0x000000ff2d00720c */ /* 0x000fe20003f25270 */
[----:B------:R2:W5:Y:S01]  /*06f0*/  @!P2 LDG.E R24, desc[UR8][R4.64+0x38] ;  /* 0x000038080418a981 */ /* 0x000562000c1e1900 */
[----:B-1----:R-:W-:-:S03]  /*0700*/  UIADD3 UR7, UPT, UPT, UR4, 0x6, URZ ;  /* 0x0000000604077890 */ /* 0x002fc6000fffe0ff */
[----:B------:R2:W5:Y:S01]  /*0710*/  @!P3 LDG.E R25, desc[UR8][R4.64+0x3c] ;  /* 0x00003c080419b981 */ /* 0x000562000c1e1900 */
[----:B------:R-:W-:-:S03]  /*0720*/  UIADD3 UR5, UPT, UPT, -UR4, UR5, URZ ;  /* 0x0000000504057290 */ /* 0x000fc6000fffe1ff */
[----:B------:R2:W5:Y:S04]  /*0730*/  @!P4 LDG.E R26, desc[UR8][R4.64+0x40] ;  /* 0x00004008041ac981 */ /* 0x000568000c1e1900 */
[----:B----4-:R-:W-:Y:S01]  /*0740*/  @!P1 LOP3.LUT R31, R10, 0x80000000, RZ, 0x3c, !PT ;  /* 0x800000000a1f9812 */ /* 0x010fe200078e3cff */
[----:B------:R2:W5:Y:S01]  /*0750*/  @!P1 LDG.E R12, desc[UR8][R4.64+0x8] ;  /* 0x00000808040c9981 */ /* 0x000562000c1e1900 */
[----:B------:R-:W-:-:S03]  /*0760*/  ISETP.NE.AND P1, PT, R48, RZ, PT ;  /* 0x000000ff3000720c */ /* 0x000fc60003f25270 */
[----:B------:R2:W5:Y:S04]  /*0770*/  @!P5 LDG.E R27, desc[UR8][R4.64+0x44] ;  /* 0x00004408041bd981 */ /* 0x000568000c1e1900 */
[----:B------:R2:W5:Y:S06]  /*0780*/  @!P6 LDG.E R28, desc[UR8][R4.64+0x48] ;  /* 0x00004808041ce981 */ /* 0x00056c000c1e1900 */
[----:B---3--:R-:W-:Y:S01]  /*0790*/  @!P1 LOP3.LUT R32, R11, 0x80000000, RZ, 0x3c, !PT ;  /* 0x800000000b209812 */ /* 0x008fe200078e3cff */
[----:B------:R2:W5:Y:S01]  /*07a0*/  @!P1 LDG.E R13, desc[UR8][R4.64+0xc] ;  /* 0x00000c08040d9981 */ /* 0x000562000c1e1900 */
[----:B------:R-:W-:-:S13]  /*07b0*/  ISETP.NE.AND P1, PT, R49, RZ, PT ;  /* 0x000000ff3100720c */ /* 0x000fda0003f25270 */
[----:B------:R-:W-:Y:S01]  /*07c0*/  @!P1 LOP3.LUT R33, R34, 0x80000000, RZ, 0x3c, !PT ;  /* 0x8000000022219812 */ /* 0x000fe200078e3cff */
[----:B------:R2:W5:Y:S01]  /*07d0*/  @!P1 LDG.E R14, desc[UR8][R4.64+0x10] ;  /* 0x00001008040e9981 */ /* 0x000562000c1e1900 */
[----:B------:R-:W-:Y:S01]  /*07e0*/  ISETP.NE.AND P1, PT, R51, RZ, PT ;  /* 0x000000ff3300720c */ /* 0x000fe20003f25270 */
[----:B------:R-:W-:-:S12]  /*07f0*/  IMAD.MOV.U32 R34, RZ, RZ, -0x1 ;  /* 0xffffffffff227424 */ /* 0x000fd800078e00ff */
        /* <DEDUP_REMOVED lines=15> */
[----:B------:R-:W-:Y:S01]  /*08f0*/  IMAD.MOV.U32 R38, RZ, RZ, -0x1 ;  /* 0xffffffffff267424 */ /* 0x000fe200078e00ff */
[----:B------:R-:W-:Y:S02]  /*0900*/  @!P0 LOP3.LUT R29, R61, 0x80000000, RZ, 0x3c, !PT ;  /* 0x800000003d1d8812 */ /* 0x000fe400078e3cff */
[----:B------:R-:W-:-:S09]  /*0910*/  ISETP.NE.AND P0, PT, R60, RZ, PT ;  /* 0x000000ff3c00720c */ /* 0x000fd20003f05270 */
[----:B------:R-:W-:Y:S01]  /*0920*/  @!P1 LOP3.LUT R38, R39, 0x80000000, RZ, 0x3c, !PT ;  /* 0x8000000027269812 */ /* 0x000fe200078e3cff */
[----:B------:R2:W5:Y:S01]  /*0930*/  @!P1 LDG.E R19, desc[UR8][R4.64+0x24] ;  /* 0x0000240804139981 */ /* 0x000562000c1e1900 */
[----:B------:R-:W-:Y:S01]  /*0940*/  ISETP.NE.AND P1, PT, R57, RZ, PT ;  /* 0x000000ff3900720c */ /* 0x000fe20003f25270 */
[----:B------:R-:W-:Y:S02]  /*0950*/  IMAD.MOV.U32 R39, RZ, RZ, -0x1 ;  /* 0xffffffffff277424 */ /* 0x000fe400078e00ff */
[----:B------:R2:W5:Y:S10]  /*0960*/  @!P0 LDG.E R21, desc[UR8][R4.64+0x2c] ;  /* 0x00002c0804158981 */ /* 0x000574000c1e1900 */
[----:B------:R-:W-:Y:S01]  /*0970*/  @!P1 LOP3.LUT R39, R40, 0x80000000, RZ, 0x3c, !PT ;  /* 0x8000000028279812 */ /* 0x000fe200078e3cff */
[----:B------:R-:W-:Y:S01]  /*0980*/  IMAD.MOV.U32 R40, RZ, RZ, -0x1 ;  /* 0xffffffffff287424 */ /* 0x000fe200078e00ff */
[----:B------:R2:W5:Y:S01]  /*0990*/  @!P1 LDG.E R20, desc[UR8][R4.64+0x28] ;  /* 0x0000280804149981 */ /* 0x000562000c1e1900 */
[----:B------:R-:W-:-:S02]  /*09a0*/  @!P0 LOP3.LUT R40, R41, 0x80000000, RZ, 0x3c, !PT ;  /* 0x8000000029288812 */ /* 0x000fc400078e3cff */
[----:B------:R-:W-:Y:S02]  /*09b0*/  ISETP.NE.AND P1, PT, R58, RZ, PT ;  /* 0x000000ff3a00720c */ /* 0x000fe40003f25270 */
[----:B------:R-:W-:Y:S01]  /*09c0*/  ISETP.NE.AND P0, PT, R59, RZ, PT ;  /* 0x000000ff3b00720c */ /* 0x000fe20003f05270 */
[----:B------:R-:W-:Y:S01]  /*09d0*/  IMAD.MOV.U32 R41, RZ, RZ, -0x1 ;  /* 0xffffffffff297424 */ /* 0x000fe200078e00ff */
[----:B------:R-:W-:Y:S02]  /*09e0*/  UMOV UR4, 0x400 ;  /* 0x0000040000047882 */ /* 0x000fe40000000000 */
[----:B0-----:R-:W-:-:S07]  /*09f0*/  ULEA UR4, UR6, UR4, 0x18 ;  /* 0x0000000406047291 */ /* 0x001fce000f8ec0ff */
[----:B------:R2:W5:Y:S02]  /*0a00*/  @!P1 LDG.E R23, desc[UR8][R4.64+0x34] ;  /* 0x0000340804179981 */ /* 0x000564000c1e1900 */
[----:B------:R-:W-:Y:S02]  /*0a10*/  @!P0 LOP3.LUT R41, R42, 0x80000000, RZ, 0x3c, !PT ;  /* 0x800000002a298812 */ /* 0x000fe400078e3cff */
[----:B------:R2:W5:Y:S01]  /*0a20*/  @!P0 LDG.E R22, desc[UR8][R4.64+0x30] ;  /* 0x0000300804168981 */ /* 0x000562000c1e1900 */
[----:B------:R-:W0:Y:S01]  /*0a30*/  S2R R42, SR_LANEID ;  /* 0x00000000002a7919 */ /* 0x000e220000000000 */
[----:B------:R-:W-:Y:S01]  /*0a40*/  IMAD.MOV.U32 R45, RZ, RZ, -0x1 ;  /* 0xffffffffff2d7424 */ /* 0x000fe200078e00ff */
[----:B------:R-:W-:Y:S02]  /*0a50*/  @!P3 LOP3.LUT R45, R47, 0x80000000, RZ, 0x3c, !PT ;  /* 0x800000002f2db812 */ /* 0x000fe400078e3cff */
[----:B------:R-:W-:Y:S01]  /*0a60*/  LEA R47, R0, UR4, 0x2 ;  /* 0x00000004002f7c11 */ /* 0x000fe2000f8e10ff */
[----:B------:R-:W-:Y:S01]  /*0a70*/  IMAD.MOV.U32 R44, RZ, RZ, -0x1 ;  /* 0xffffffffff2c7424 */ /* 0x000fe200078e00ff */
[----:B------:R-:W-:-:S02]  /*0a80*/  SHF.R.U32.HI R124, RZ, 0x5, R0 ;  /* 0x00000005ff7c7819 */ /* 0x000fc40000011600 */
[----:B------:R-:W-:Y:S01]  /*0a90*/  @!P2 LOP3.LUT R44, R46, 0x80000000, RZ, 0x3c, !PT ;  /* 0x800000002e2ca812 */ /* 0x000fe200078e3cff */
[----:B------:R-:W-:Y:S02]  /*0aa0*/  IMAD R51, R0, 0x80, R47 ;  /* 0x0000008000337824 */ /* 0x000fe400078e022f */
[----:B------:R-:W-:Y:S01]  /*0ab0*/  IMAD.MOV.U32 R46, RZ, RZ, -0x1 ;  /* 0xffffffffff2e7424 */ /* 0x000fe200078e00ff */
[----:B------:R-:W-:Y:S01]  /*0ac0*/  @!P4 LOP3.LUT R46, R50, 0x80000000, RZ, 0x3c, !PT ;  /* 0x80000000322ec812 */ /* 0x000fe200078e3cff */
[----:B------:R-:W-:Y:S01]  /*0ad0*/  IMAD.MOV.U32 R43, RZ, RZ, -0x1 ;  /* 0xffffffffff2b7424 */ /* 0x000fe200078e00ff */
[----:B------:R-:W-:Y:S01]  /*0ae0*/  @!P1 LOP3.LUT R43, R62, 0x80000000, RZ, 0x3c, !PT ;  /* 0x800000003e2b9812 */ /* 0x000fe200078e3cff */
[----:B------:R-:W-:Y:S01]  /*0af0*/  IMAD.MOV.U32 R48, RZ, RZ, -0x1 ;  /* 0xffffffffff307424 */ /* 0x000fe200078e00ff */
[----:B------:R-:W-:Y:S01]  /*0b00*/  @!P5 LOP3.LUT R48, R9, 0x80000000, RZ, 0x3c, !PT ;  /* 0x800000000930d812 */ /* 0x000fe200078e3cff */
[----:B------:R-:W-:Y:S01]  /*0b10*/  IMAD.MOV.U32 R49, RZ, RZ, -0x1 ;  /* 0xffffffffff317424 */ /* 0x000fe200078e00ff */
[----:B------:R-:W-:Y:S01]  /*0b20*/  @!P6 LOP3.LUT R49, R52, 0x80000000, RZ, 0x3c, !PT ;  /* 0x800000003431e812 */ /* 0x000fe200078e3cff */
[----:B------:R-:W-:Y:S01]  /*0b30*/  IMAD R53, R0, -0x38, R51 ;  /* 0xffffffc800357824 */ /* 0x000fe200078e0233 */
[----:B------:R-:W-:Y:S01]  /*0b40*/  LEA R50, R124, UR4, 0x2 ;  /* 0x000000047c327c11 */ /* 0x000fe2000f8e10ff */
[----:B--2---:R-:W-:Y:S06]  /*0b50*/  BAR.SYNC.DEFER_BLOCKING 0x0 ;  /* 0x0000000000007b1d */ /* 0x004fec0000010000 */
.L_x_222:
[----:B------:R-:W-:Y:S01]  /*0b60*/  UISETP.LT.AND UP0, UPT, UR5, 0x6, UPT ;  /* 0x000000060500788c */ /* 0x000fe2000bf01270 */
[----:B------:R-:W-:Y:S01]  /*0b70*/  STS [R47], RZ ;  /* 0x000000ff2f007388 */ /* 0x000fe20000000800 */
[----:B------:R-:W-:Y:S01]  /*0b80*/  UIADD3 UR6, UPT, UPT, UR7, -0x6, URZ ;  /* 0xfffffffa07067890 */ /* 0x000fe2000fffe0ff */
[----:B0-----:R-:W-:Y:S01]  /*0b90*/  ISETP.NE.AND P1, PT, R42, 0x1f, PT ;  /* 0x0000001f2a00780c */ /* 0x001fe20003f25270 */
[----:B------:R-:W-:Y:S01]  /*0ba0*/  USEL UR4, UR5, 0x6, UP0 ;  /* 0x0000000605047887 */ /* 0x000fe20008000000 */
[----:B------:R-:W-:Y:S01]  /*0bb0*/  STS [R47+0x400], RZ ;  /* 0x000400ff2f007388 */ /* 0x000fe20000000800 */
[C---:B------:R-:W-:Y:S01]  /*0bc0*/  ISETP.NE.AND P2, PT, R124.reuse, 0x6, PT ;  /* 0x000000067c00780c */ /* 0x040fe20003f45270 */
[----:B------:R-:W-:Y:S01]  /*0bd0*/  UISETP.GE.AND UP0, UPT, UR7, UR10, UPT ;  /* 0x0000000a0700728c */ /* 0x000fe2000bf06270 */
[----:B-1----:R-:W-:Y:S01]  /*0be0*/  SHF.R.U32.HI R4, RZ, UR6, R29 ;  /* 0x00000006ff047c19 */ /* 0x002fe2000801161d */
[----:B------:R-:W-:Y:S01]  /*0bf0*/  UBMSK UR4, URZ, UR4 ;  /* 0x00000004ff04729b */ /* 0x000fe20008000000 */
[----:B------:R-:W-:Y:S01]  /*0c00*/  STS [R47+0x800], RZ ;  /* 0x000800ff2f007388 */ /* 0x000fe20000000800 */
[----:B------:R-:W-:-:S03]  /*0c10*/  ISETP.NE.AND P3, PT, R124, 0x7, PT ;  /* 0x000000077c00780c */ /* 0x000fc60003f65270 */
[----:B------:R-:W-:Y:S01]  /*0c20*/  STS [R47+0xc00], RZ ;  /* 0x000c00ff2f007388 */ /* 0x000fe20000000800 */
[----:B------:R-:W-:-:S03]  /*0c30*/  LOP3.LUT R4, R4, UR4, RZ, 0xc0, !PT ;  /* 0x0000000404047c12 */ /* 0x000fc6000f8ec0ff */
[----:B------:R-:W-:Y:S02]  /*0c40*/  STS [R47+0x1000], RZ ;  /* 0x001000ff2f007388 */ /* 0x000fe40000000800 */
[----:B------:R-:W-:Y:S01]  /*0c50*/  IMAD.SHL.U32 R5, R4, 0x400, RZ ;  /* 0x0000040004057824 */ /* 0x000fe200078e00ff */
[----:B------:R-:W-:Y:S01]  /*0c60*/  SHF.R.U32.HI R4, RZ, 0x4, R4 ;  /* 0x00000004ff047819 */ /* 0x000fe20000011604 */
[----:B------:R-:W-:Y:S03]  /*0c70*/  STS [R47+0x1400], RZ ;  /* 0x001400ff2f007388 */ /* 0x000fe60000000800 */
[----:B------:R-:W-:Y:S01]  /*0c80*/  LOP3.LUT R54, R5, 0x7c00, RZ, 0xc0, !PT ;  /* 0x00007c0005367812 */ /* 0x000fe200078ec0ff */
[----:B------:R-:W-:Y:S01]  /*0c90*/  STS [R47+0x1800], RZ ;  /* 0x001800ff2f007388 */ /* 0x000fe20000000800 */
[----:B------:R-:W-:-:S03]  /*0ca0*/  LOP3.LUT R4, R4, 0xffffffe, RZ, 0xc0, !PT ;  /* 0x0ffffffe04047812 */ /* 0x000fc600078ec0ff */
[----:B------:R-:W-:Y:S01]  /*0cb0*/  STS [R47+0x1c00], RZ ;  /* 0x001c00ff2f007388 */ /* 0x000fe20000000800 */
[----:B------:R-:W-:Y:S02]  /*0cc0*/  IADD3 R54, PT, PT, R4, R47, R54 ;  /* 0x0000002f04367210 */ /* 0x000fe40007ffe036 */
[----:B------:R-:W-:Y:S01]  /*0cd0*/  SHF.R.U32.HI R4, RZ, UR6, R30 ;  /* 0x00000006ff047c19 */ /* 0x000fe2000801161e */
[----:B------:R-:W-:Y:S03]  /*0ce0*/  STS [R47+0x2000], RZ ;  /* 0x002000ff2f007388 */ /* 0x000fe60000000800 */
[----:B------:R-:W-:Y:S01]  /*0cf0*/  LOP3.LUT R4, R4, UR4, RZ, 0xc0, !PT ;  /* 0x0000000404047c12 */ /* 0x000fe2000f8ec0ff */
[----:B------:R-:W-:Y:S04]  /*0d00*/  STS [R47+0x2400], RZ ;  /* 0x002400ff2f007388 */ /* 0x000fe80000000800 */
[----:B------:R-:W-:Y:S01]  /*0d10*/  STS [R47+0x2800], RZ ;  /* 0x002800ff2f007388 */ /* 0x000fe20000000800 */
[----:B------:R-:W-:Y:S01]  /*0d20*/  IMAD.SHL.U32 R5, R4, 0x400, RZ ;  /* 0x0000040004057824 */ /* 0x000fe200078e00ff */
[----:B------:R-:W-:-:S02]  /*0d30*/  SHF.R.U32.HI R4, RZ, 0x4, R4 ;  /* 0x00000004ff047819 */ /* 0x000fc40000011604 */
[----:B------:R-:W-:Y:S02]  /*0d40*/  STS [R47+0x2c00], RZ ;  /* 0x002c00ff2f007388 */ /* 0x000fe40000000800 */
[----:B------:R-:W-:Y:S02]  /*0d50*/  LOP3.LUT R56, R5, 0x7c00, RZ, 0xc0, !PT ;  /* 0x00007c0005387812 */ /* 0x000fe400078ec0ff */
        /* <DEDUP_REMOVED lines=32> */
[----:B------:R-:W0:Y:S02]  /*0f60*/  LDS.U16 R52, [R54] ;  /* 0x0000000036347984 */ /* 0x000e240000000400 */
[----:B0-----:R-:W-:-:S05]  /*0f70*/  VIADD R5, R52, 0x1 ;  /* 0x0000000134057836 */ /* 0x001fca0000000000 */
[----:B------:R0:W-:Y:S04]  /*0f80*/  STS.U16 [R54], R5 ;  /* 0x0000000536007388 */ /* 0x0001e80000000400 */
[----:B------:R-:W1:Y:S01]  /*0f90*/  LDS.U16 R57, [R56] ;  /* 0x0000000038397984 */ /* 0x000e620000000400 */
[----:B0-----:R-:W-:Y:S01]  /*0fa0*/  IMAD.SHL.U32 R5, R4, 0x400, RZ ;  /* 0x0000040004057824 */ /* 0x001fe200078e00ff */
[----:B------:R-:W-:-:S04]  /*0fb0*/  SHF.R.U32.HI R4, RZ, 0x4, R4 ;  /* 0x00000004ff047819 */ /* 0x000fc80000011604 */
[----:B------:R-:W-:Y:S02]  /*0fc0*/  LOP3.LUT R60, R5, 0x7c00, RZ, 0xc0, !PT ;  /* 0x00007c00053c7812 */ /* 0x000fe400078ec0ff */
[----:B------:R-:W-:-:S04]  /*0fd0*/  LOP3.LUT R4, R4, 0xffffffe, RZ, 0xc0, !PT ;  /* 0x0ffffffe04047812 */ /* 0x000fc800078ec0ff */
[----:B------:R-:W-:Y:S02]  /*0fe0*/  IADD3 R60, PT, PT, R4, R47, R60 ;  /* 0x0000002f043c7210 */ /* 0x000fe40007ffe03c */
[----:B------:R-:W-:-:S04]  /*0ff0*/  SHF.R.U32.HI R4, RZ, UR6, R33 ;  /* 0x00000006ff047c19 */ /* 0x000fc80008011621 */
[----:B------:R-:W-:-:S05]  /*1000*/  LOP3.LUT R4, R4, UR4, RZ, 0xc0, !PT ;  /* 0x0000000404047c12 */ /* 0x000fca000f8ec0ff */
[----:B------:R-:W-:Y:S01]  /*1010*/  IMAD.SHL.U32 R6, R4, 0x400, RZ ;  /* 0x0000040004067824 */ /* 0x000fe200078e00ff */
[----:B------:R-:W-:-:S04]  /*1020*/  SHF.R.U32.HI R4, RZ, 0x4, R4 ;  /* 0x00000004ff047819 */ /* 0x000fc80000011604 */
[----:B------:R-:W-:Y:S02]  /*1030*/  LOP3.LUT R6, R6, 0x7c00, RZ, 0xc0, !PT ;  /* 0x00007c0006067812 */ /* 0x000fe400078ec0ff */
[----:B------:R-:W-:-:S04]  /*1040*/  LOP3.LUT R4, R4, 0xffffffe, RZ, 0xc0, !PT ;  /* 0x0ffffffe04047812 */ /* 0x000fc800078ec0ff */
[----:B------:R-:W-:Y:S01]  /*1050*/  IADD3 R62, PT, PT, R4, R47, R6 ;  /* 0x0000002f043e7210 */ /* 0x000fe20007ffe006 */
[----:B-1----:R-:W-:Y:S01]  /*1060*/  VIADD R7, R57, 0x1 ;  /* 0x0000000139077836 */ /* 0x002fe20000000000 */
[----:B------:R-:W-:-:S04]  /*1070*/  SHF.R.U32.HI R4, RZ, UR6, R34 ;  /* 0x00000006ff047c19 */ /* 0x000fc80008011622 */
[----:B------:R-:W-:Y:S01]  /*1080*/  STS.U16 [R56], R7 ;  /* 0x0000000738007388 */ /* 0x000fe20000000400 */
[----:B------:R-:W-:-:S03]  /*1090*/  LOP3.LUT R4, R4, UR4, RZ, 0xc0, !PT ;  /* 0x0000000404047c12 */ /* 0x000fc6000f8ec0ff */
        /* <DEDUP_REMOVED lines=129> */
[----:B------:R-:W-:Y:S01]  /*18b0*/  SHF.R.U32.HI R4, RZ, UR6, R49 ;  /* 0x00000006ff047c19 */ /* 0x000fe20008011631 */
[----:B------:R-:W0:Y:S03]  /*18c0*/  S2UR UR6, SR_CgaCtaId ;  /* 0x00000000000679c3 */ /* 0x000e260000008800 */
[----:B------:R-:W-:Y:S01]  /*18d0*/  LOP3.LUT R4, R4, UR4, RZ, 0xc0, !PT ;  /* 0x0000000404047c12 */ /* 0x000fe2000f8ec0ff */
[----:B------:R-:W-:-:S04]  /*18e0*/  UMOV UR4, 0x400 ;  /* 0x0000040000047882 */ /* 0x000fc80000000000 */
[----:B------:R-:W-:Y:S01]  /*18f0*/  IMAD.SHL.U32 R6, R4, 0x400, RZ ;  /* 0x0000040004067824 */ /* 0x000fe200078e00ff */
[----:B------:R-:W-:-:S04]  /*1900*/  SHF.R.U32.HI R4, RZ, 0x4, R4 ;  /* 0x00000004ff047819 */ /* 0x000fc80000011604 */
[----:B------:R-:W-:Y:S02]  /*1910*/  LOP3.LUT R6, R6, 0x7c00, RZ, 0xc0, !PT ;  /* 0x00007c0006067812 */ /* 0x000fe400078ec0ff */
[----:B------:R-:W-:-:S04]  /*1920*/  LOP3.LUT R4, R4, 0xffffffe, RZ, 0xc0, !PT ;  /* 0x0ffffffe04047812 */ /* 0x000fc800078ec0ff */
[----:B------:R-:W-:Y:S01]  /*1930*/  IADD3 R90, PT, PT, R4, R47, R6 ;  /* 0x0000002f045a7210 */ /* 0x000fe20007ffe006 */
[----:B-1----:R-:W-:Y:S01]  /*1940*/  VIADD R7, R85, 0x1 ;  /* 0x0000000155077836 */ /* 0x002fe20000000000 */
[----:B0-----:R-:W-:-:S04]  /*1950*/  ULEA UR4, UR6, UR4, 0x18 ;  /* 0x0000000406047291 */ /* 0x001fc8000f8ec0ff */
[----:B------:R-:W-:Y:S04]  /*1960*/  STS.U16 [R84], R7 ;  /* 0x0000000754007388 */ /* 0x000fe80000000400 */
[----:B------:R-:W0:Y:S02]  /*1970*/  LDS.U16 R87, [R86] ;  /* 0x0000000056577984 */ /* 0x000e240000000400 */
[----:B0-----:R-:W-:-:S05]  /*1980*/  VIADD R5, R87, 0x1 ;  /* 0x0000000157057836 */ /* 0x001fca0000000000 */
[----:B------:R-:W-:Y:S04]  /*1990*/  STS.U16 [R86], R5 ;  /* 0x0000000556007388 */ /* 0x000fe80000000400 */
[----:B------:R-:W0:Y:S02]  /*19a0*/  LDS.U16 R89, [R88] ;  /* 0x0000000058597984 */ /* 0x000e240000000400 */
[----:B0-----:R-:W-:-:S05]  /*19b0*/  VIADD R7, R89, 0x1 ;  /* 0x0000000159077836 */ /* 0x001fca0000000000 */
[----:B------:R-:W-:Y:S04]  /*19c0*/  STS.U16 [R88], R7 ;  /* 0x0000000758007388 */ /* 0x000fe80000000400 */
[----:B------:R-:W0:Y:S02]  /*19d0*/  LDS.U16 R91, [R90] ;  /* 0x000000005a5b7984 */ /* 0x000e240000000400 */
[----:B0-----:R-:W-:-:S05]  /*19e0*/  VIADD R5, R91, 0x1 ;  /* 0x000000015b057836 */ /* 0x001fca0000000000 */
[----:B------:R-:W-:Y:S01]  /*19f0*/  STS.U16 [R90], R5 ;  /* 0x000000055a007388 */ /* 0x000fe20000000400 */
[----:B------:R-:W-:Y:S06]  /*1a00*/  BAR.SYNC.DEFER_BLOCKING 0x0 ;  /* 0x0000000000007b1d */ /* 0x000fec0000010000 */
[----:B------:R-:W-:Y:S04]  /*1a10*/  LDS R92, [R51] ;  /* 0x00000000335c7984 */ /* 0x000fe80000000800 */
[----:B------:R-:W0:Y:S04]  /*1a20*/  LDS R93, [R51+0x4] ;  /* 0x00000400335d7984 */ /* 0x000e280000000800 */
[----:B------:R-:W1:Y:S04]  /*1a30*/  LDS R94, [R51+0x8] ;  /* 0x00000800335e7984 */ /* 0x000e680000000800 */
[----:B------:R-:W2:Y:S04]  /*1a40*/  LDS R95, [R51+0xc] ;  /* 0x00000c00335f7984 */ /* 0x000ea80000000800 */
[----:B------:R-:W3:Y:S04]  /*1a50*/  LDS R96, [R51+0x10] ;  /* 0x0000100033607984 */ /* 0x000ee80000000800 */
[----:B------:R-:W4:Y:S04]  /*1a60*/  LDS R97, [R51+0x14] ;  /* 0x0000140033617984 */ /* 0x000f280000000800 */
[----:B------:R-:W4:Y:S04]  /*1a70*/  LDS R98, [R51+0x18] ;  /* 0x0000180033627984 */ /* 0x000f280000000800 */
[----:B------:R-:W4:Y:S04]  /*1a80*/  LDS R99, [R51+0x1c] ;  /* 0x00001c0033637984 */ /* 0x000f280000000800 */
[----:B------:R-:W4:Y:S04]  /*1a90*/  LDS R100, [R51+0x20] ;  /* 0x0000200033647984 */ /* 0x000f280000000800 */
[----:B------:R-:W4:Y:S04]  /*1aa0*/  LDS R101, [R51+0x24] ;  /* 0x0000240033657984 */ /* 0x000f280000000800 */
[----:B------:R-:W4:Y:S04]  /*1ab0*/  LDS R102, [R51+0x28] ;  /* 0x0000280033667984 */ /* 0x000f280000000800 */
[----:B------:R-:W4:Y:S01]  /*1ac0*/  LDS R103, [R51+0x2c] ;  /* 0x00002c0033677984 */ /* 0x000f220000000800 */
[----:B0-----:R-:W-:-:S03]  /*1ad0*/  IMAD.IADD R93, R92, 0x1, R93 ;  /* 0x000000015c5d7824 */ /* 0x001fc600078e025d */
[----:B------:R-:W0:Y:S01]  /*1ae0*/  LDS R104, [R51+0x30] ;  /* 0x0000300033687984 */ /* 0x000e220000000800 */
[----:B-1----:R-:W-:-:S03]  /*1af0*/  IMAD.IADD R94, R94, 0x1, R93 ;  /* 0x000000015e5e7824 */ /* 0x002fc600078e025d */
[----:B------:R-:W1:Y:S01]  /*1b00*/  LDS R105, [R51+0x34] ;  /* 0x0000340033697984 */ /* 0x000e620000000800 */
[----:B--2---:R-:W-:-:S03]  /*1b10*/  IMAD.IADD R95, R95, 0x1, R94 ;  /* 0x000000015f5f7824 */ /* 0x004fc600078e025e */
[----:B------:R-:W2:Y:S01]  /*1b20*/  LDS R106, [R51+0x38] ;  /* 0x00003800336a7984 */ /* 0x000ea20000000800 */
[----:B---3--:R-:W-:-:S03]  /*1b30*/  IMAD.IADD R96, R96, 0x1, R95 ;  /* 0x0000000160607824 */ /* 0x008fc600078e025f */
[----:B------:R-:W3:Y:S01]  /*1b40*/  LDS R107, [R51+0x3c] ;  /* 0x00003c00336b7984 */ /* 0x000ee20000000800 */
[----:B----4-:R-:W-:-:S03]  /*1b50*/  IMAD.IADD R97, R97, 0x1, R96 ;  /* 0x0000000161617824 */ /* 0x010fc600078e0260 */
[----:B------:R-:W4:Y:S01]  /*1b60*/  LDS R108, [R51+0x40] ;  /* 0x00004000336c7984 */ /* 0x000f220000000800 */
[----:B------:R-:W-:-:S03]  /*1b70*/  IMAD.IADD R98, R98, 0x1, R97 ;  /* 0x0000000162627824 */ /* 0x000fc600078e0261 */
        /* <DEDUP_REMOVED lines=31> */
[----:B------:R-:W-:-:S04]  /*1d70*/  IMAD.IADD R114, R114, 0x1, R113 ;  /* 0x0000000172727824 */ /* 0x000fc800078e0271 */
[----:B0-----:R-:W-:-:S04]  /*1d80*/  IMAD.IADD R115, R115, 0x1, R114 ;  /* 0x0000000173737824 */ /* 0x001fc800078e0272 */
[----:B-1----:R-:W-:-:S04]  /*1d90*/  IMAD.IADD R116, R116, 0x1, R115 ;  /* 0x0000000174747824 */ /* 0x002fc800078e0273 */
[----:B--2---:R-:W-:-:S04]  /*1da0*/  IMAD.IADD R117, R117, 0x1, R116 ;  /* 0x0000000175757824 */ /* 0x004fc800078e0274 */
[----:B---3--:R-:W-:-:S04]  /*1db0*/  IMAD.IADD R118, R118, 0x1, R117 ;  /* 0x0000000176767824 */ /* 0x008fc800078e0275 */
[----:B----4-:R-:W-:-:S04]  /*1dc0*/  IMAD.IADD R119, R119, 0x1, R118 ;  /* 0x0000000177777824 */ /* 0x010fc800078e0276 */
[----:B------:R-:W-:-:S04]  /*1dd0*/  IMAD.IADD R120, R120, 0x1, R119 ;  /* 0x0000000178787824 */ /* 0x000fc800078e0277 */
[----:B------:R-:W-:-:S04]  /*1de0*/  IMAD.IADD R121, R121, 0x1, R120 ;  /* 0x0000000179797824 */ /* 0x000fc800078e0278 */
[----:B------:R-:W-:-:S04]  /*1df0*/  IMAD.IADD R122, R122, 0x1, R121 ;  /* 0x000000017a7a7824 */ /* 0x000fc800078e0279 */
[----:B------:R-:W-:-:S04]  /*1e00*/  IMAD.IADD R123, R123, 0x1, R122 ;  /* 0x000000017b7b7824 */ /* 0x000fc800078e027a */
[----:B------:R-:W-:-:S05]  /*1e10*/  IMAD.IADD R125, R4, 0x1, R123 ;  /* 0x00000001047d7824 */ /* 0x000fca00078e027b */
        /* <DEDUP_REMOVED lines=8> */
[----:B------:R-:W0:Y:S02]  /*1ea0*/  SHFL.UP P0, R126, R127, 0x10, RZ ;  /* 0x060000007f7e7989 */ /* 0x000e2400000000ff */
[----:B0-----:R-:W-:Y:S01]  /*1eb0*/  @P0 IMAD.IADD R126, R127, 0x1, R126 ;  /* 0x000000017f7e0824 */ /* 0x001fe200078e027e */
[----:B------:R-:W-:-:S03]  /*1ec0*/  ISETP.NE.AND P0, PT, R124, 0x1, PT ;  /* 0x000000017c00780c */ /* 0x000fc60003f05270 */
[----:B------:R-:W-:Y:S01]  /*1ed0*/  IMAD.IADD R125, R126, 0x1, -R125 ;  /* 0x000000017e7d7824 */ /* 0x000fe200078e0a7d */
[----:B------:R-:W-:Y:S01]  /*1ee0*/  @!P1 STS [R50+0x8400], R126 ;  /* 0x0084007e32009388 */ /* 0x000fe20000000800 */
[----:B------:R-:W-:Y:S01]  /*1ef0*/  BAR.SYNC.DEFER_BLOCKING 0x0 ;  /* 0x0000000000007b1d */ /* 0x000fe20000010000 */
[----:B------:R-:W-:-:S05]  /*1f00*/  ISETP.NE.AND P1, PT, R124, 0x4, PT ;  /* 0x000000047c00780c */ /* 0x000fca0003f25270 */
[----:B------:R-:W0:Y:S04]  /*1f10*/  LDS.128 R4, [UR4+0x8400] ;  /* 0x00840004ff047984 */ /* 0x000e280008000c00 */
[----:B------:R-:W1:Y:S01]  /*1f20*/  LDS.128 R8, [UR4+0x8410] ;  /* 0x00841004ff087984 */ /* 0x000e620008000c00 */
[C---:B0-----:R-:W-:Y:S01]  /*1f30*/  SEL R55, R4.reuse, R55, !P0 ;  /* 0x0000003704377207 */ /* 0x041fe20004000000 */
[----:B------:R-:W-:Y:S01]  /*1f40*/  IMAD.IADD R5, R4, 0x1, R5 ;  /* 0x0000000104057824 */ /* 0x000fe200078e0205 */
[----:B------:R-:W-:-:S03]  /*1f50*/  ISETP.NE.AND P0, PT, R124, 0x2, PT ;  /* 0x000000027c00780c */ /* 0x000fc60003f05270 */
[----:B------:R-:W-:Y:S01]  /*1f60*/  IMAD.IADD R6, R6, 0x1, R5 ;  /* 0x0000000106067824 */ /* 0x000fe200078e0205 */
[----:B------:R-:W-:Y:S02]  /*1f70*/  SEL R55, R5, R55, !P0 ;  /* 0x0000003705377207 */ /* 0x000fe40004000000 */
[----:B------:R-:W-:Y:S01]  /*1f80*/  ISETP.NE.AND P0, PT, R124, 0x3, PT ;  /* 0x000000037c00780c */ /* 0x000fe20003f05270 */
[----:B------:R-:W-:-:S03]  /*1f90*/  IMAD.IADD R7, R7, 0x1, R6 ;  /* 0x0000000107077824 */ /* 0x000fc600078e0206 */
[----:B------:R-:W-:Y:S01]  /*1fa0*/  SEL R55, R6, R55, !P0 ;  /* 0x0000003706377207 */ /* 0x000fe20004000000 */
[C---:B-1----:R-:W-:Y:S01]  /*1fb0*/  IMAD.IADD R8, R7.reuse, 0x1, R8 ;  /* 0x0000000107087824 */ /* 0x042fe200078e0208 */
[----:B------:R-:W-:Y:S02]  /*1fc0*/  ISETP.NE.AND P0, PT, R124, 0x5, PT ;  /* 0x000000057c00780c */ /* 0x000fe40003f05270 */
[----:B------:R-:W-:Y:S01]  /*1fd0*/  SEL R55, R7, R55, !P1 ;  /* 0x0000003707377207 */ /* 0x000fe20004800000 */
[----:B------:R-:W-:Y:S01]  /*1fe0*/  IMAD.IADD R9, R9, 0x1, R8 ;  /* 0x0000000109097824 */ /* 0x000fe200078e0208 */
[----:B------:R-:W-:Y:S02]  /*1ff0*/  ISETP.NE.AND P1, PT, R42, RZ, PT ;  /* 0x000000ff2a00720c */ /* 0x000fe40003f25270 */
[----:B------:R-:W-:Y:S01]  /*2000*/  SEL R55, R8, R55, !P0 ;  /* 0x0000003708377207 */ /* 0x000fe20004000000 */
[----:B------:R-:W-:Y:S01]  /*2010*/  IMAD.IADD R10, R10, 0x1, R9 ;  /* 0x000000010a0a7824 */ /* 0x000fe200078e0209 */
[----:B------:R-:W-:-:S02]  /*2020*/  ISETP.GT.U32.AND P0, PT, R0, 0x1f, PT ;  /* 0x0000001f0000780c */ /* 0x000fc40003f04070 */
[----:B------:R-:W-:Y:S01]  /*2030*/  SEL R55, R9, R55, !P2 ;  /* 0x0000003709377207 */ /* 0x000fe20005000000 */
[----:B------:R-:W-:Y:S01]  /*2040*/  IMAD.IADD R11, R11, 0x1, R10 ;  /* 0x000000010b0b7824 */ /* 0x000fe200078e020a */
[----:B------:R-:W-:Y:S02]  /*2050*/  ISETP.GT.U32.OR P2, PT, R0, 0x1f, P1 ;  /* 0x0000001f0000780c */ /* 0x000fe40000f44470 */
[----:B------:R-:W-:Y:S02]  /*2060*/  SEL R4, R125, RZ, P1 ;  /* 0x000000ff7d047207 */ /* 0x000fe40000800000 */
[----:B------:R-:W-:-:S05]  /*2070*/  SEL R55, R10, R55, !P3 ;  /* 0x000000370a377207 */ /* 0x000fca0005800000 */
[----:B------:R-:W-:Y:S01]  /*2080*/  @P0 IMAD.IADD R125, R55, 0x1, R4 ;  /* 0x00000001377d0824 */ /* 0x000fe200078e0204 */
[----:B------:R-:W-:-:S03]  /*2090*/  ISETP.NE.AND P0, PT, R0, RZ, PT ;  /* 0x000000ff0000720c */ /* 0x000fc60003f05270 */
[----:B------:R-:W-:-:S05]  /*20a0*/  @!P2 IMAD.U32 R125, R11, 0x10000, RZ ;  /* 0x000100000b7da824 */ /* 0x000fca00078e00ff */
[----:B------:R-:W-:Y:S01]  /*20b0*/  @!P2 STS [UR4+0x8428], R125 ;  /* 0x0084287dff00a988 */ /* 0x000fe20008000804 */
[----:B------:R-:W-:Y:S06]  /*20c0*/  BAR.SYNC.DEFER_BLOCKING 0x0 ;  /* 0x0000000000007b1d */ /* 0x000fec0000010000 */
[----:B------:R-:W0:Y:S02]  /*20d0*/  LDS R4, [UR4+0x8428] ;  /* 0x00842804ff047984 */ /* 0x000e240008000800 */
[----:B0-----:R-:W-:-:S05]  /*20e0*/  SEL R4, R4, RZ, P0 ;  /* 0x000000ff04047207 */ /* 0x001fca0000000000 */
[----:B------:R-:W-:-:S04]  /*20f0*/  IMAD.IADD R4, R4, 0x1, R125 ;  /* 0x0000000104047824 */ /* 0x000fc800078e027d */
[--C-:B------:R-:W-:Y:S01]  /*2100*/  IMAD.IADD R92, R92, 0x1, R4.reuse ;  /* 0x000000015c5c7824 */ /* 0x100fe200078e0204 */
[----:B------:R-:W-:Y:S01]  /*2110*/  STS [R51], R4 ;  /* 0x0000000433007388 */ /* 0x000fe20000000800 */
[--C-:B------:R-:W-:Y:S02]  /*2120*/  IMAD.IADD R6, R93, 0x1, R4.reuse ;  /* 0x000000015d067824 */ /* 0x100fe400078e0204 */
[--C-:B------:R-:W-:Y:S01]  /*2130*/  IMAD.IADD R94, R94, 0x1, R4.reuse ;  /* 0x000000015e5e7824 */ /* 0x100fe200078e0204 */
[----:B------:R-:W-:Y:S01]  /*2140*/  STS [R51+0x4], R92 ;  /* 0x0000045c33007388 */ /* 0x000fe20000000800 */
[--C-:B------:R-:W-:Y:S02]  /*2150*/  IMAD.IADD R8, R95, 0x1, R4.reuse ;  /* 0x000000015f087824 */ /* 0x100fe400078e0204 */
[--C-:B------:R-:W-:Y:S01]  /*2160*/  IMAD.IADD R96, R96, 0x1, R4.reuse ;  /* 0x0000000160607824 */ /* 0x100fe200078e0204 */
[----:B------:R-:W-:Y:S01]  /*2170*/  STS [R51+0x8], R6 ;  /* 0x0000080633007388 */ /* 0x000fe20000000800 */
[----:B------:R-:W-:-:S02]  /*2180*/  IMAD.IADD R10, R97, 0x1, R4 ;  /* 0x00000001610a7824 */ /* 0x000fc400078e0204 */
[--C-:B------:R-:W-:Y:S01]  /*2190*/  IMAD.IADD R98, R98, 0x1, R4.reuse ;  /* 0x0000000162627824 */ /* 0x100fe200078e0204 */
[----:B------:R-:W-:Y:S01]  /*21a0*/  STS [R51+0xc], R94 ;  /* 0x00000c5e33007388 */ /* 0x000fe20000000800 */
        /* <DEDUP_REMOVED lines=36> */
[----:B------:R-:W-:-:S03]  /*23f0*/  IMAD.IADD R150, R123, 0x1, R4 ;  /* 0x000000017b967824 */ /* 0x000fc600078e0204 */
[----:B------:R-:W-:Y:S04]  /*2400*/  STS [R51+0x40], R134 ;  /* 0x0000408633007388 */ /* 0x000fe80000000800 */
        /* <DEDUP_REMOVED lines=15> */
[----:B------:R-:W-:Y:S01]  /*2500*/  STS [R51+0x80], R150 ;  /* 0x0000809633007388 */ /* 0x000fe20000000800 */
[----:B------:R-:W-:Y:S06]  /*2510*/  BAR.SYNC.DEFER_BLOCKING 0x0 ;  /* 0x0000000000007b1d */ /* 0x000fec0000010000 */
[----:B------:R-:W0:Y:S04]  /*2520*/  LDS.U16 R5, [R54] ;  /* 0x0000000036057984 */ /* 0x000e280000000400 */
[----:B------:R-:W1:Y:S04]  /*2530*/  LDS.U16 R56, [R56] ;  /* 0x0000000038387984 */ /* 0x000e680000000400 */
[----:B------:R-:W2:Y:S04]  /*2540*/  LDS.U16 R58, [R58] ;  /* 0x000000003a3a7984 */ /* 0x000ea80000000400 */
[----:B------:R-:W3:Y:S04]  /*2550*/  LDS.U16 R60, [R60] ;  /* 0x000000003c3c7984 */ /* 0x000ee80000000400 */
[----:B------:R-:W4:Y:S04]  /*2560*/  LDS.U16 R62, [R62] ;  /* 0x000000003e3e7984 */ /* 0x000f280000000400 */
[----:B------:R-:W4:Y:S04]  /*2570*/  LDS.U16 R64, [R64] ;  /* 0x0000000040407984 */ /* 0x000f280000000400 */
[----:B------:R-:W4:Y:S04]  /*2580*/  LDS.U16 R66, [R66] ;  /* 0x0000000042427984 */ /* 0x000f280000000400 */
[----:B------:R-:W4:Y:S04]  /*2590*/  LDS.U16 R68, [R68] ;  /* 0x0000000044447984 */ /* 0x000f280000000400 */
[----:B------:R-:W4:Y:S04]  /*25a0*/  LDS.U16 R70, [R70] ;  /* 0x0000000046467984 */ /* 0x000f280000000400 */
[----:B------:R-:W4:Y:S04]  /*25b0*/  LDS.U16 R72, [R72] ;  /* 0x0000000048487984 */ /* 0x000f280000000400 */
[----:B------:R-:W4:Y:S01]  /*25c0*/  LDS.U16 R74, [R74] ;  /* 0x000000004a4a7984 */ /* 0x000f220000000400 */
[----:B0-----:R-:W-:-:S03]  /*25d0*/  IMAD.IADD R5, R52, 0x1, R5 ;  /* 0x0000000134057824 */ /* 0x001fc600078e0205 */
[----:B------:R-:W0:Y:S01]  /*25e0*/  LDS.U16 R76, [R76] ;  /* 0x000000004c4c7984 */ /* 0x000e220000000400 */
[----:B-1----:R-:W-:-:S03]  /*25f0*/  IMAD.IADD R56, R57, 0x1, R56 ;  /* 0x0000000139387824 */ /* 0x002fc600078e0238 */
[----:B------:R-:W1:Y:S01]  /*2600*/  LDS.U16 R78, [R78] ;  /* 0x000000004e4e7984 */ /* 0x000e620000000400 */
[----:B--2---:R-:W-:-:S03]  /*2610*/  IMAD.IADD R58, R59, 0x1, R58 ;  /* 0x000000013b3a7824 */ /* 0x004fc600078e023a */
[----:B------:R-:W2:Y:S01]  /*2620*/  LDS.U16 R80, [R80] ;  /* 0x0000000050507984 */ /* 0x000ea20000000400 */
[----:B---3--:R-:W-:-:S03]  /*2630*/  IMAD.IADD R60, R61, 0x1, R60 ;  /* 0x000000013d3c7824 */ /* 0x008fc600078e023c */
[----:B------:R-:W3:Y:S01]  /*2640*/  LDS.U16 R82, [R82] ;  /* 0x0000000052527984 */ /* 0x000ee20000000400 */
[----:B----4-:R-:W-:-:S03]  /*2650*/  IMAD.IADD R62, R63, 0x1, R62 ;  /* 0x000000013f3e7824 */ /* 0x010fc600078e023e */
[----:B------:R-:W4:Y:S01]  /*2660*/  LDS.U16 R84, [R84] ;  /* 0x0000000054547984 */ /* 0x000f220000000400 */
[----:B------:R-:W-:-:S03]  /*2670*/  IMAD.IADD R64, R65, 0x1, R64 ;  /* 0x0000000141407824 */ /* 0x000fc600078e0240 */
[----:B------:R-:W4:Y:S01]  /*2680*/  LDS.U16 R86, [R86] ;  /* 0x0000000056567984 */ /* 0x000f220000000400 */
[----:B------:R-:W-:-:S03]  /*2690*/  IMAD.IADD R66, R67, 0x1, R66 ;  /* 0x0000000143427824 */ /* 0x000fc600078e0242 */
[----:B------:R-:W4:Y:S01]  /*26a0*/  LDS.U16 R88, [R88] ;  /* 0x0000000058587984 */ /* 0x000f220000000400 */
[----:B------:R-:W-:-:S03]  /*26b0*/  IMAD.IADD R68, R69, 0x1, R68 ;  /* 0x0000000145447824 */ /* 0x000fc600078e0244 */
[----:B------:R-:W4:Y:S01]  /*26c0*/  LDS.U16 R90, [R90] ;  /* 0x000000005a5a7984 */ /* 0x000f220000000400 */
[----:B------:R-:W-:Y:S02]  /*26d0*/  IMAD.IADD R70, R71, 0x1, R70 ;  /* 0x0000000147467824 */ /* 0x000fe400078e0246 */
[----:B------:R-:W-:Y:S02]  /*26e0*/  IMAD.IADD R72, R73, 0x1, R72 ;  /* 0x0000000149487824 */ /* 0x000fe400078e0248 */
[----:B------:R-:W-:Y:S02]  /*26f0*/  IMAD.IADD R74, R75, 0x1, R74 ;  /* 0x000000014b4a7824 */ /* 0x000fe400078e024a */
[----:B0-----:R-:W-:Y:S02]  /*2700*/  IMAD.IADD R76, R77, 0x1, R76 ;  /* 0x000000014d4c7824 */ /* 0x001fe400078e024c */
[----:B-1----:R-:W-:Y:S02]  /*2710*/  IMAD.IADD R78, R79, 0x1, R78 ;  /* 0x000000014f4e7824 */ /* 0x002fe400078e024e */
[----:B--2---:R-:W-:-:S02]  /*2720*/  IMAD.IADD R80, R81, 0x1, R80 ;  /* 0x0000000151507824 */ /* 0x004fc400078e0250 */
[----:B---3--:R-:W-:Y:S02]  /*2730*/  IMAD.IADD R82, R83, 0x1, R82 ;  /* 0x0000000153527824 */ /* 0x008fe400078e0252 */
[----:B----4-:R-:W-:Y:S02]  /*2740*/  IMAD.IADD R84, R85, 0x1, R84 ;  /* 0x0000000155547824 */ /* 0x010fe400078e0254 */
[----:B------:R-:W-:Y:S02]  /*2750*/  IMAD.IADD R86, R87, 0x1, R86 ;  /* 0x0000000157567824 */ /* 0x000fe400078e0256 */
[----:B------:R-:W-:Y:S02]  /*2760*/  IMAD.IADD R88, R89, 0x1, R88 ;  /* 0x0000000159587824 */ /* 0x000fe400078e0258 */
[----:B------:R-:W-:Y:S01]  /*2770*/  IMAD.IADD R90, R91, 0x1, R90 ;  /* 0x000000015b5a7824 */ /* 0x000fe200078e025a */
[----:B------:R-:W-:Y:S06]  /*2780*/  BAR.SYNC.DEFER_BLOCKING 0x0 ;  /* 0x0000000000007b1d */ /* 0x000fec0000010000 */
[----:B------:R-:W-:Y:S05]  /*2790*/  BRA.U UP0, `(.L_x_221) ;  /* 0x0000000500987547 */ /* 0x000fea000b800000 */
[----:B------:R-:W-:Y:S01]  /*27a0*/  LEA R4, R5, UR4, 0x2 ;  /* 0x0000000405047c11 */ /* 0x000fe2000f8e10ff */
[----:B------:R-:W-:Y:S01]  /*27b0*/  UIADD3 UR7, UPT, UPT, UR7, 0x6, URZ ;  /* 0x0000000607077890 */ /* 0x000fe2000fffe0ff */
[----:B------:R-:W-:Y:S01]  /*27c0*/  LEA R5, R56, UR4, 0x2 ;  /* 0x0000000438057c11 */ /* 0x000fe2000f8e10ff */
[----:B------:R-:W-:Y:S01]  /*27d0*/  UIADD3 UR5, UPT, UPT, UR5, -0x6, URZ ;  /* 0xfffffffa05057890 */ /* 0x000fe2000fffe0ff */
[----:B------:R-:W-:Y:S01]  /*27e0*/  LEA R6, R58, UR4, 0x2 ;  /* 0x000000043a067c11 */ /* 0x000fe2000f8e10ff */
[----:B------:R1:W-:Y:S01]  /*27f0*/  STS [R4], R29 ;  /* 0x0000001d04007388 */ /* 0x0003e20000000800 */
[----:B------:R-:W-:Y:S02]  /*2800*/  LEA R7, R60, UR4, 0x2 ;  /* 0x000000043c077c11 */ /* 0x000fe4000f8e10ff */
[----:B------:R-:W-:Y:S01]  /*2810*/  LEA R8, R62, UR4, 0x2 ;  /* 0x000000043e087c11 */ /* 0x000fe2000f8e10ff */
[----:B------:R1:W-:Y:S01]  /*2820*/  STS [R5], R30 ;  /* 0x0000001e05007388 */ /* 0x0003e20000000800 */
[----:B------:R-:W-:-:S02]  /*2830*/  LEA R9, R64, UR4, 0x2 ;  /* 0x0000000440097c11 */ /* 0x000fc4000f8e10ff */
[----:B------:R-:W-:Y:S01]  /*2840*/  LEA R10, R66, UR4, 0x2 ;  /* 0x00000004420a7c11 */ /* 0x000fe2000f8e10ff */
[----:B------:R1:W-:Y:S01]  /*2850*/  STS [R6], R31 ;  /* 0x0000001f06007388 */ /* 0x0003e20000000800 */
[----:B------:R-:W-:Y:S02]  /*2860*/  LEA R11, R68, UR4, 0x2 ;  /* 0x00000004440b7c11 */ /* 0x000fe4000f8e10ff */
        /* <DEDUP_REMOVED lines=16> */
[----:B------:R1:W-:Y:S04]  /*2970*/  STS [R52], R37 ;  /* 0x0000002534007388 */ /* 0x0003e80000000800 */
        /* <DEDUP_REMOVED lines=9> */
[----:B------:R1:W-:Y:S01]  /*2a10*/  STS [R64], R49 ;  /* 0x0000003140007388 */ /* 0x0003e20000000800 */
[----:B------:R-:W-:Y:S06]  /*2a20*/  BAR.SYNC.DEFER_BLOCKING 0x0 ;  /* 0x0000000000007b1d */ /* 0x000fec0000010000 */
[----:B------:R1:W2:Y:S04]  /*2a30*/  LDS R29, [R53] ;  /* 0x00000000351d7984 */ /* 0x0002a80000000800 */
[----:B------:R1:W3:Y:S04]  /*2a40*/  LDS R30, [R53+0x4] ;  /* 0x00000400351e7984 */ /* 0x0002e80000000800 */
[----:B------:R1:W4:Y:S04]  /*2a50*/  LDS R31, [R53+0x8] ;  /* 0x00000800351f7984 */ /* 0x0003280000000800 */
[----:B------:R1:W0:Y:S04]  /*2a60*/  LDS R32, [R53+0xc] ;  /* 0x00000c0035207984 */ /* 0x0002280000000800 */
        /* <DEDUP_REMOVED lines=14> */
[----:B------:R1:W0:Y:S01]  /*2b50*/  LDS R49, [R53+0x48] ;  /* 0x0000480035317984 */ /* 0x0002220000000800 */
[----:B------:R-:W-:Y:S06]  /*2b60*/  BAR.SYNC.DEFER_BLOCKING 0x0 ;  /* 0x0000000000007b1d */ /* 0x000fec0000010000 */
[----:B-----5:R1:W-:Y:S04]  /*2b70*/  STS [R4], R2 ;  /* 0x0000000204007388 */ /* 0x0203e80000000800 */
        /* <DEDUP_REMOVED lines=19> */
[----:B------:R1:W0:Y:S04]  /*2cb0*/  LDS R2, [R53] ;  /* 0x0000000035027984 */ /* 0x0002280000000800 */
        /* <DEDUP_REMOVED lines=19> */
[----:B--234-:R-:W-:Y:S05]  /*2df0*/  BRA `(.L_x_222) ;  /* 0xffffffdc00587947 */ /* 0x01cfea000383ffff */
.L_x_221:
[----:B------:R-:W-:Y:S01]  /*2e00*/  LEA R5, R5, UR4, 0x2 ;  /* 0x0000000405057c11 */ /* 0x000fe2000f8e10ff */
[----:B------:R-:W-:Y:S01]  /*2e10*/  IMAD R53, R0, -0x48, R53 ;  /* 0xffffffb800357824 */ /* 0x000fe200078e0235 */
[----:B------:R-:W-:Y:S01]  /*2e20*/  LEA R56, R56, UR4, 0x2 ;  /* 0x0000000438387c11 */ /* 0x000fe2000f8e10ff */
[----:B------:R-:W0:Y:S01]  /*2e30*/  LDCU.64 UR6, c[0x0][0x3a0] ;  /* 0x00007400ff0677ac */ /* 0x000e220008000a00 */
[----:B------:R-:W-:Y:S01]  /*2e40*/  LEA R58, R58, UR4, 0x2 ;  /* 0x000000043a3a7c11 */ /* 0x000fe2000f8e10ff */
[----:B------:R-:W-:Y:S01]  /*2e50*/  STS [R5], R29 ;  /* 0x0000001d05007388 */ /* 0x000fe20000000800 */
[----:B------:R-:W-:Y:S02]  /*2e60*/  LEA R60, R60, UR4, 0x2 ;  /* 0x000000043c3c7c11 */ /* 0x000fe4000f8e10ff */
[----:B------:R-:W-:Y:S01]  /*2e70*/  LEA R62, R62, UR4, 0x2 ;  /* 0x000000043e3e7c11 */ /* 0x000fe2000f8e10ff */
[----:B------:R-:W-:Y:S01]  /*2e80*/  STS [R56], R30 ;  /* 0x0000001e38007388 */ /* 0x000fe20000000800 */
[----:B------:R-:W-:-:S02]  /*2e90*/  LEA R64, R64, UR4, 0x2 ;  /* 0x0000000440407c11 */ /* 0x000fc4000f8e10ff */
[----:B------:R-:W-:Y:S01]  /*2ea0*/  LEA R66, R66, UR4, 0x2 ;  /* 0x0000000442427c11 */ /* 0x000fe2000f8e10ff */
[----:B------:R-:W-:Y:S01]  /*2eb0*/  STS [R58], R31 ;  /* 0x0000001f3a007388 */ /* 0x000fe20000000800 */
[----:B------:R-:W-:Y:S02]  /*2ec0*/  LEA R68, R68, UR4, 0x2 ;  /* 0x0000000444447c11 */ /* 0x000fe4000f8e10ff */
[----:B------:R-:W-:Y:S01]  /*2ed0*/  LEA R70, R70, UR4, 0x2 ;  /* 0x0000000446467c11 */ /* 0x000fe2000f8e10ff */
[----:B------:R-:W-:Y:S01]  /*2ee0*/  STS [R60], R32 ;  /* 0x000000203c007388 */ /* 0x000fe20000000800 */
[----:B------:R-:W-:Y:S02]  /*2ef0*/  LEA R72, R72, UR4, 0x2 ;  /* 0x0000000448487c11 */ /* 0x000fe4000f8e10ff */
[----:B------:R-:W-:Y:S01]  /*2f00*/  LEA R74, R74, UR4, 0x2 ;  /* 0x000000044a4a7c11 */ /* 0x000fe2000f8e10ff */
[----:B------:R-:W-:Y:S01]  /*2f10*/  STS [R62], R33 ;  /* 0x000000213e007388 */ /* 0x000fe20000000800 */
[----:B------:R-:W-:Y:S01]  /*2f20*/  LEA R76, R76, UR4, 0x2 ;  /* 0x000000044c4c7c11 */ /* 0x000fe2000f8e10ff */
[----:B0-----:R-:W-:Y:S01]  /*2f30*/  IMAD.U32 R4, RZ, RZ, UR7 ;  /* 0x00000007ff047e24 */ /* 0x001fe2000f8e00ff */
        /* <DEDUP_REMOVED lines=11> */
[----:B------:R-:W-:-:S03]  /*2ff0*/  ISETP.LT.U32.AND P2, PT, R0, UR6, PT ;  /* 0x0000000600007c0c */ /* 0x000fc6000bf41070 */
[----:B------:R-:W-:Y:S01]  /*3000*/  STS [R72], R38 ;  /* 0x0000002648007388 */ /* 0x000fe20000000800 */
[----:B------:R-:W-:-:S03]  /*3010*/  ISETP.GT.U32.AND.EX P2, PT, R4, RZ, PT, P2 ;  /* 0x000000ff0400720c */ /* 0x000fc60003f44120 */
[----:B------:R-:W-:Y:S04]  /*3020*/  STS [R74], R39 ;  /* 0x000000274a007388 */ /* 0x000fe80000000800 */
[----:B------:R-:W-:Y:S04]  /*3030*/  STS [R76], R40 ;  /* 0x000000284c007388 */ /* 0x000fe80000000800 */
[----:B------:R-:W-:Y:S04]  /*3040*/  STS [R78], R41 ;  /* 0x000000294e007388 */ /* 0x000fe80000000800 */
[----:B------:R-:W-:Y:S04]  /*3050*/  STS [R80], R43 ;  /* 0x0000002b50007388 */ /* 0x000fe80000000800 */
[----:B------:R-:W-:Y:S04]  /*3060*/  STS [R47], R44 ;  /* 0x0000002c2f007388 */ /* 0x000fe80000000800 */
[----:B------:R-:W-:Y:S04]  /*3070*/  STS [R84], R45 ;  /* 0x0000002d54007388 */ /* 0x000fe80000000800 */
[----:B------:R-:W-:Y:S04]  /*3080*/  STS [R51], R46 ;  /* 0x0000002e33007388 */ /* 0x000fe80000000800 */
[----:B------:R-:W-:Y:S04]  /*3090*/  STS [R88], R48 ;  /* 0x0000003058007388 */ /* 0x000fe80000000800 */
[----:B------:R-:W-:Y:S01]  /*30a0*/  STS [R90], R49 ;  /* 0x000000315a007388 */ /* 0x000fe20000000800 */
[----:B------:R-:W-:Y:S06]  /*30b0*/  BAR.SYNC.DEFER_BLOCKING 0x0 ;  /* 0x0000000000007b1d */ /* 0x000fec0000010000 */
[----:B------:R-:W0:Y:S04]  /*30c0*/  LDS R6, [R53] ;  /* 0x0000000035067984 */ /* 0x000e280000000800 */
[----:B------:R-:W1:Y:S04]  /*30d0*/  LDS R7, [R53+0x400] ;  /* 0x0004000035077984 */ /* 0x000e680000000800 */
[----:B------:R-:W2:Y:S04]  /*30e0*/  LDS R8, [R53+0x800] ;  /* 0x0008000035087984 */ /* 0x000ea80000000800 */
[----:B------:R-:W-:Y:S04]  /*30f0*/  LDS R9, [R53+0xc00] ;  /* 0x000c000035097984 */ /* 0x000fe80000000800 */
[----:B------:R-:W-:Y:S04]  /*3100*/  LDS R10, [R53+0x1000] ;  /* 0x00100000350a7984 */ /* 0x000fe80000000800 */
[----:B------:R-:W-:Y:S04]  /*3110*/  LDS R11, [R53+0x1400] ;  /* 0x00140000350b7984 */ /* 0x000fe80000000800 */
[----:B------:R-:W3:Y:S04]  /*3120*/  LDS R29, [R53+0x1800] ;  /* 0x00180000351d7984 */ /* 0x000ee80000000800 */
[----:B------:R-:W-:Y:S04]  /*3130*/  LDS R30, [R53+0x1c00] ;  /* 0x001c0000351e7984 */ /* 0x000fe80000000800 */
        /* <DEDUP_REMOVED lines=10> */
[----:B------:R-:W-:Y:S01]  /*31e0*/  LDS R41, [R53+0x4800] ;  /* 0x0048000035297984 */ /* 0x000fe20000000800 */
[----:B------:R-:W-:Y:S06]  /*31f0*/  BAR.SYNC.DEFER_BLOCKING 0x0 ;  /* 0x0000000000007b1d */ /* 0x000fec0000010000 */
[----:B-----5:R4:W-:Y:S04]  /*3200*/  STS [R5], R2 ;  /* 0x0000000205007388 */ /* 0x0209e80000000800 */
[----:B------:R0:W-:Y:S04]  /*3210*/  STS [R56], R3 ;  /* 0x0000000338007388 */ /* 0x0001e80000000800 */
[----:B------:R1:W-:Y:S01]  /*3220*/  STS [R58], R12 ;  /* 0x0000000c3a007388 */ /* 0x0003e20000000800 */
[----:B----4-:R-:W4:Y:S03]  /*3230*/  LDC.64 R4, c[0x0][0x398] ;  /* 0x0000e600ff047b82 */ /* 0x010f260000000a00 */
[----:B------:R-:W-:Y:S04]  /*3240*/  STS [R60], R13 ;  /* 0x0000000d3c007388 */ /* 0x000fe80000000800 */
[----:B------:R2:W-:Y:S01]  /*3250*/  STS [R62], R14 ;  /* 0x0000000e3e007388 */ /* 0x0005e20000000800 */
[----:B0-----:R-:W0:Y:S01]  /*3260*/  LDC.64 R2, c[0x0][0x388] ;  /* 0x0000e200ff027b82 */ /* 0x001e220000000a00 */
[----:B-1----:R-:W-:-:S02]  /*3270*/  VIADD R12, R0, 0x100 ;  /* 0x00000100000c7836 */ /* 0x002fc40000000000 */
[----:B------:R-:W-:Y:S04]  /*3280*/  STS [R64], R15 ;  /* 0x0000000f40007388 */ /* 0x000fe80000000800 */
[----:B------:R1:W-:Y:S01]  /*3290*/  STS [R66], R16 ;  /* 0x0000001042007388 */ /* 0x0003e20000000800 */
[----:B------:R-:W-:Y:S01]  /*32a0*/  ISETP.LT.U32.AND P4, PT, R12, UR6, PT ;  /* 0x000000060c007c0c */ /* 0x000fe2000bf81070 */
[C---:B--2---:R-:W-:Y:S01]  /*32b0*/  VIADD R14, R0.reuse, 0x200 ;  /* 0x00000200000e7836 */ /* 0x044fe20000000000 */
[----:B------:R-:W-:Y:S01]  /*32c0*/  LOP3.LUT R12, R0, 0x400, RZ, 0xfc, !PT ;  /* 0x00000400000c7812 */ /* 0x000fe200078efcff */
[----:B------:R-:W-:Y:S03]  /*32d0*/  STS [R68], R17 ;  /* 0x0000001144007388 */ /* 0x000fe60000000800 */
[----:B------:R-:W-:Y:S01]  /*32e0*/  ISETP.LT.U32.AND P3, PT, R14, UR6, PT ;  /* 0x000000060e007c0c */ /* 0x000fe2000bf61070 */
[----:B------:R-:W-:Y:S01]  /*32f0*/  STS [R70], R18 ;  /* 0x0000001246007388 */ /* 0x000fe20000000800 */
[----:B------:R-:W-:Y:S01]  /*3300*/  VIADD R14, R0, 0x500 ;  /* 0x00000500000e7836 */ /* 0x000fe20000000000 */
[----:B------:R-:W-:Y:S01]  /*3310*/  ISETP.LT.U32.AND P0, PT, R12, UR6, PT ;  /* 0x000000060c007c0c */ /* 0x000fe2000bf01070 */
[C---:B-1----:R-:W-:Y:S01]  /*3320*/  VIADD R16, R0.reuse, 0x300 ;  /* 0x0000030000107836 */ /* 0x042fe20000000000 */
[----:B------:R-:W-:Y:S01]  /*3330*/  STS [R72], R19 ;  /* 0x0000001348007388 */ /* 0x000fe20000000800 */
[----:B------:R-:W-:Y:S01]  /*3340*/  VIADD R12, R0, 0x600 ;  /* 0x00000600000c7836 */ /* 0x000fe20000000000 */
[----:B------:R-:W-:Y:S01]  /*3350*/  ISETP.LT.U32.AND P1, PT, R14, UR6, PT ;  /* 0x000000060e007c0c */ /* 0x000fe2000bf21070 */
[----:B------:R-:W-:Y:S01]  /*3360*/  IMAD.U32 R14, RZ, RZ, UR7 ;  /* 0x00000007ff0e7e24 */ /* 0x000fe2000f8e00ff */
[----:B------:R-:W-:Y:S01]  /*3370*/  STS [R74], R20 ;  /* 0x000000144a007388 */ /* 0x000fe20000000800 */
[----:B------:R-:W-:Y:S01]  /*3380*/  ISETP.LT.U32.AND P5, PT, R16, UR6, PT ;  /* 0x0000000610007c0c */ /* 0x000fe2000bfa1070 */
[----:B------:R-:W-:Y:S01]  /*3390*/  IMAD.U32 R16, RZ, RZ, UR7 ;  /* 0x00000007ff107e24 */ /* 0x000fe2000f8e00ff */
[----:B------:R-:W-:Y:S01]  /*33a0*/  ISETP.LT.U32.AND P6, PT, R12, UR6, PT ;  /* 0x000000060c007c0c */ /* 0x000fe2000bfc1070 */
[----:B------:R-:W-:Y:S01]  /*33b0*/  STS [R76], R21 ;  /* 0x000000154c007388 */ /* 0x000fe20000000800 */
[----:B0-----:R-:W-:Y:S01]  /*33c0*/  IMAD.WIDE.U32 R2, R0, 0x4, R2 ;  /* 0x0000000400027825 */ /* 0x001fe200078e0002 */
[----:B------:R-:W-:-:S02]  /*33d0*/  ISETP.GT.U32.AND.EX P3, PT, R14, RZ, PT, P3 ;  /* 0x000000ff0e00720c */ /* 0x000fc40003f64130 */
[----:B------:R-:W-:Y:S01]  /*33e0*/  STS [R78], R22 ;  /* 0x000000164e007388 */ /* 0x000fe20000000800 */
[----:B------:R-:W-:Y:S01]  /*33f0*/  ISETP.GT.U32.AND.EX P4, PT, R16, RZ, PT, P4 ;  /* 0x000000ff1000720c */ /* 0x000fe20003f84140 */
[----:B----4-:R-:W-:Y:S02]  /*3400*/  IMAD.WIDE.U32 R4, R0, 0x4, R4 ;  /* 0x0000000400047825 */ /* 0x010fe400078e0004 */
[----:B------:R0:W-:Y:S02]  /*3410*/  STS [R80], R23 ;  /* 0x0000001750007388 */ /* 0x0001e40000000800 */
[----:B------:R-:W-:Y:S02]  /*3420*/  IMAD.U32 R12, RZ, RZ, UR7 ;  /* 0x00000007ff0c7e24 */ /* 0x000fe4000f8e00ff */
[----:B------:R-:W-:Y:S03]  /*3430*/  STS [R47], R24 ;  /* 0x000000182f007388 */ /* 0x000fe60000000800 */
[----:B------:R-:W-:Y:S01]  /*3440*/  ISETP.GT.U32.AND.EX P5, PT, R12, RZ, PT, P5 ;  /* 0x000000ff0c00720c */ /* 0x000fe20003fa4150 */
[----:B------:R1:W-:Y:S01]  /*3450*/  STS [R84], R25 ;  /* 0x0000001954007388 */ /* 0x0003e20000000800 */
[----:B0-----:R-:W-:Y:S01]  /*3460*/  @P2 LOP3.LUT R23, R6, 0x80000000, RZ, 0x3c, !PT ;  /* 0x8000000006172812 */ /* 0x001fe200078e3cff */
[----:B------:R-:W-:-:S02]  /*3470*/  VIADD R6, R0, 0x700 ;  /* 0x0000070000067836 */ /* 0x000fc40000000000 */
[----:B------:R-:W-:Y:S04]  /*3480*/  STS [R51], R26 ;  /* 0x0000001a33007388 */ /* 0x000fe80000000800 */
[----:B------:R0:W-:Y:S01]  /*3490*/  STS [R88], R27 ;  /* 0x0000001b58007388 */ /* 0x0001e20000000800 */
[----:B-1----:R-:W-:-:S03]  /*34a0*/  @P4 LOP3.LUT R25, R7, 0x80000000, RZ, 0x3c, !PT ;  /* 0x8000000007194812 */ /* 0x002fc600078e3cff */
[----:B------:R-:W-:Y:S01]  /*34b0*/  STS [R90], R28 ;  /* 0x0000001c5a007388 */ /* 0x000fe20000000800 */
[----:B------:R-:W-:Y:S01]  /*34c0*/  BAR.SYNC.DEFER_BLOCKING 0x0 ;  /* 0x0000000000007b1d */ /* 0x000fe20000010000 */
[----:B0-----:R-:W-:Y:S01]  /*34d0*/  @P3 LOP3.LUT R27, R8, 0x80000000, RZ, 0x3c, !PT ;  /* 0x80000000081b3812 */ /* 0x001fe200078e3cff */
[----:B------:R-:W-:-:S05]  /*34e0*/  IMAD.U32 R8, RZ, RZ, UR7 ;  /* 0x00000007ff087e24 */ /* 0x000fca000f8e00ff */
[C---:B------:R-:W-:Y:S02]  /*34f0*/  ISETP.GT.U32.AND.EX P1, PT, R8.reuse, RZ, PT, P1 ;  /* 0x000000ff0800720c */ /* 0x040fe40003f24110 */
[----:B------:R-:W-:-:S13]  /*3500*/  ISETP.GT.U32.AND.EX P6, PT, R8, RZ, PT, P6 ;  /* 0x000000ff0800720c */ /* 0x000fda0003fc4160 */
[----:B---3--:R-:W-:Y:S01]  /*3510*/  @P6 LOP3.LUT R29, R29, 0x80000000, RZ, 0x3c, !PT ;  /* 0x800000001d1d6812 */ /* 0x008fe200078e3cff */
[----:B------:R-:W0:Y:S04]  /*3520*/  @P2 LDS R43, [R53] ;  /* 0x00000000352b2984 */ /* 0x000e280000000800 */
[----:B------:R-:W1:Y:S04]  /*3530*/  LDS R13, [R53+0x400] ;  /* 0x00040000350d7984 */ /* 0x000e680000000800 */
[----:B------:R-:W2:Y:S04]  /*3540*/  LDS R15, [R53+0x800] ;  /* 0x00080000350f7984 */ /* 0x000ea80000000800 */
[----:B------:R-:W3:Y:S04]  /*3550*/  LDS R17, [R53+0xc00] ;  /* 0x000c000035117984 */ /* 0x000ee80000000800 */
[----:B------:R-:W4:Y:S04]  /*3560*/  LDS R19, [R53+0x1000] ;  /* 0x0010000035137984 */ /* 0x000f280000000800 */
[----:B------:R-:W-:Y:S04]  /*3570*/  @P2 STG.E desc[UR8][R2.64], R23 ;  /* 0x0000001702002986 */ /* 0x000fe8000c101908 */
[----:B------:R-:W4:Y:S04]  /*3580*/  LDS R21, [R53+0x1400] ;  /* 0x0014000035157984 */ /* 0x000f280000000800 */
[----:B------:R-:W4:Y:S04]  /*3590*/  LDS R7, [R53+0x1800] ;  /* 0x0018000035077984 */ /* 0x000f280000000800 */
[----:B------:R-:W4:Y:S04]  /*35a0*/  LDS R23, [R53+0x1c00] ;  /* 0x001c000035177984 */ /* 0x000f280000000800 */
[----:B0-----:R0:W-:Y:S01]  /*35b0*/  @P2 STG.E desc[UR8][R4.64], R43 ;  /* 0x0000002b04002986 */ /* 0x0011e2000c101908 */
[----:B------:R-:W-:Y:S01]  /*35c0*/  ISETP.LT.U32.AND P2, PT, R6, UR6, PT ;  /* 0x0000000606007c0c */ /* 0x000fe2000bf41070 */
[----:B------:R-:W-:-:S02]  /*35d0*/  IMAD.U32 R6, RZ, RZ, UR7 ;  /* 0x00000007ff067e24 */ /* 0x000fc4000f8e00ff */
[----:B------:R2:W-:Y:S01]  /*35e0*/  @P4 STG.E desc[UR8][R2.64+0x400], R25 ;  /* 0x0004001902004986 */ /* 0x0005e2000c101908 */
[----:B------:R-:W-:Y:S02]  /*35f0*/  ISETP.GT.U32.AND.EX P2, PT, R8, RZ, PT, P2 ;  /* 0x000000ff0800720c */ /* 0x000fe40003f44120 */
[----:B------:R-:W-:Y:S01]  /*3600*/  ISETP.GT.U32.AND.EX P0, PT, R6, RZ, PT, P0 ;  /* 0x000000ff0600720c */ /* 0x000fe20003f04100 */
[----:B-1----:R-:W-:Y:S01]  /*3610*/  @P4 STG.E desc[UR8][R4.64+0x400], R13 ;  /* 0x0004000d04004986 */ /* 0x002fe2000c101908 */
[----:B------:R-:W-:Y:S02]  /*3620*/  LOP3.LUT R6, R0, 0x800, RZ, 0xfc, !PT ;  /* 0x0000080000067812 */ /* 0x000fe400078efcff */
[----:B0-----:R-:W-:Y:S01]  /*3630*/  @P5 LOP3.LUT R43, R9, 0x80000000, RZ, 0x3c, !PT ;  /* 0x80000000092b5812 */ /* 0x001fe200078e3cff */
[----:B------:R-:W-:Y:S01]  /*3640*/  @P3 STG.E desc[UR8][R2.64+0x800], R27 ;  /* 0x0008001b02003986 */ /* 0x000fe2000c101908 */
[----:B------:R-:W-:Y:S01]  /*3650*/  ISETP.LT.U32.AND P4, PT, R6, UR6, PT ;  /* 0x0000000606007c0c */ /* 0x000fe2000bf81070 */
[----:B------:R-:W-:-:S02]  /*3660*/  VIADD R6, R0, 0x900 ;  /* 0x0000090000067836 */ /* 0x000fc40000000000 */
[----:B------:R-:W0:Y:S04]  /*3670*/  LDS R9, [R53+0x2000] ;  /* 0x0020000035097984 */ /* 0x000e280000000800 */
[----:B--2---:R-:W-:Y:S01]  /*3680*/  @P0 LOP3.LUT R25, R10, 0x80000000, RZ, 0x3c, !PT ;  /* 0x800000000a190812 */ /* 0x004fe200078e3cff */
[----:B------:R-:W-:Y:S01]  /*3690*/  @P3 STG.E desc[UR8][R4.64+0x800], R15 ;  /* 0x0008000f04003986 */ /* 0x000fe2000c101908 */
[----:B------:R-:W-:Y:S01]  /*36a0*/  ISETP.LT.U32.AND P3, PT, R6, UR6, PT ;  /* 0x0000000606007c0c */ /* 0x000fe2000bf61070 */
[----:B------:R-:W-:Y:S02]  /*36b0*/  VIADD R6, R0, 0xa00 ;  /* 0x00000a0000067836 */ /* 0x000fe40000000000 */
[----:B------:R-:W-:Y:S01]  /*36c0*/  @P5 STG.E desc[UR8][R2.64+0xc00], R43 ;  /* 0x000c002b02005986 */ /* 0x000fe2000c101908 */
[----:B------:R-:W-:Y:S01]  /*36d0*/  ISETP.GT.U32.AND.EX P3, PT, R8, RZ, PT, P3 ;  /* 0x000000ff0800720c */ /* 0x000fe20003f64130 */
[----:B------:R-:W-:-:S02]  /*36e0*/  IMAD.U32 R10, RZ, RZ, UR7 ;  /* 0x00000007ff0a7e24 */ /* 0x000fc4000f8e00ff */
[----:B---3--:R1:W-:Y:S01]  /*36f0*/  @P5 STG.E desc[UR8][R4.64+0xc00], R17 ;  /* 0x000c001104005986 */ /* 0x0083e2000c101908 */
[----:B------:R-:W-:Y:S01]  /*3700*/  ISETP.LT.U32.AND P5, PT, R6, UR6, PT ;  /* 0x0000000606007c0c */ /* 0x000fe2000bfa1070 */
[----:B------:R-:W-:Y:S02]  /*3710*/  VIADD R6, R0, 0xb00 ;  /* 0x00000b0000067836 */ /* 0x000fe40000000000 */
[----:B------:R-:W2:Y:S01]  /*3720*/  LDS R13, [R53+0x2400] ;  /* 0x00240000350d7984 */ /* 0x000ea20000000800 */
[----:B------:R-:W-:-:S03]  /*3730*/  ISETP.GT.U32.AND.EX P5, PT, R8, RZ, PT, P5 ;  /* 0x000000ff0800720c */ /* 0x000fc60003fa4150 */
[----:B------:R-:W-:Y:S04]  /*3740*/  @P0 STG.E desc[UR8][R2.64+0x1000], R25 ;  /* 0x0010001902000986 */ /* 0x000fe8000c101908 */
[----:B----4-:R3:W-:Y:S01]  /*3750*/  @P0 STG.E desc[UR8][R4.64+0x1000], R19 ;  /* 0x0010001304000986 */ /* 0x0107e2000c101908 */
[----:B-1----:R-:W-:Y:S02]  /*3760*/  @P1 LOP3.LUT R17, R11, 0x80000000, RZ, 0x3c, !PT ;  /* 0x800000000b111812 */ /* 0x002fe400078e3cff */
[----:B------:R-:W-:Y:S01]  /*3770*/  ISETP.LT.U32.AND P0, PT, R6, UR6, PT ;  /* 0x0000000606007c0c */ /* 0x000fe2000bf01070 */
[----:B------:R-:W1:Y:S01]  /*3780*/  LDS R11, [R53+0x2800] ;  /* 0x00280000350b7984 */ /* 0x000e620000000800 */
[----:B------:R-:W-:Y:S01]  /*3790*/  IMAD.U32 R6, RZ, RZ, UR7 ;  /* 0x00000007ff067e24 */ /* 0x000fe2000f8e00ff */
[----:B------:R-:W-:-:S02]  /*37a0*/  @P5 LOP3.LUT R33, R33, 0x80000000, RZ, 0x3c, !PT ;  /* 0x8000000021215812 */ /* 0x000fc400078e3cff */
[----:B------:R-:W4:Y:S01]  /*37b0*/  LDS R15, [R53+0x2c00] ;  /* 0x002c0000350f7984 */ /* 0x000f220000000800 */
[----:B------:R-:W-:Y:S02]  /*37c0*/  ISETP.GT.U32.AND.EX P0, PT, R8, RZ, PT, P0 ;  /* 0x000000ff0800720c */ /* 0x000fe40003f04100 */
[----:B------:R-:W-:Y:S01]  /*37d0*/  ISETP.GT.U32.AND.EX P4, PT, R6, RZ, PT, P4 ;  /* 0x000000ff0600720c */ /* 0x000fe20003f84140 */
[----:B------:R-:W-:Y:S01]  /*37e0*/  @P1 STG.E desc[UR8][R2.64+0x1400], R17 ;  /* 0x0014001102001986 */ /* 0x000fe2000c101908 */
[----:B------:R-:W-:Y:S02]  /*37f0*/  LOP3.LUT R6, R0, 0xc00, RZ, 0xfc, !PT ;  /* 0x00000c0000067812 */ /* 0x000fe400078efcff */
[----:B---3--:R-:W-:Y:S01]  /*3800*/  @P2 LOP3.LUT R19, R30, 0x80000000, RZ, 0x3c, !PT ;  /* 0x800000001e132812 */ /* 0x008fe200078e3cff */
[----:B------:R-:W-:Y:S01]  /*3810*/  @P1 STG.E desc[UR8][R4.64+0x1400], R21 ;  /* 0x0014001504001986 */ /* 0x000fe2000c101908 */
[----:B------:R-:W-:Y:S01]  /*3820*/  ISETP.LT.U32.AND P1, PT, R6, UR6, PT ;  /* 0x0000000606007c0c */ /* 0x000fe2000bf21070 */
[----:B------:R-:W-:Y:S01]  /*3830*/  VIADD R6, R0, 0xd00 ;  /* 0x00000d0000067836 */ /* 0x000fe20000000000 */
[----:B------:R-:W-:Y:S01]  /*3840*/  @P3 LOP3.LUT R25, R32, 0x80000000, RZ, 0x3c, !PT ;  /* 0x8000000020193812 */ /* 0x000fe200078e3cff */
[----:B------:R-:W-:Y:S01]  /*3850*/  @P6 STG.E desc[UR8][R2.64+0x1800], R29 ;  /* 0x0018001d02006986 */ /* 0x000fe2000c101908 */
[----:B------:R-:W-:-:S03]  /*3860*/  ISETP.GT.U32.AND.EX P1, PT, R8, RZ, PT, P1 ;  /* 0x000000ff0800720c */ /* 0x000fc60003f24110 */
[----:B------:R-:W-:Y:S01]  /*3870*/  @P6 STG.E desc[UR8][R4.64+0x1800], R7 ;  /* 0x0018000704006986 */ /* 0x000fe2000c101908 */
[----:B------:R-:W-:Y:S01]  /*3880*/  ISETP.LT.U32.AND P6, PT, R6, UR6, PT ;  /* 0x0000000606007c0c */ /* 0x000fe2000bfc1070 */
[----:B------:R-:W-:Y:S01]  /*3890*/  VIADD R6, R0, 0xe00 ;  /* 0x00000e0000067836 */ /* 0x000fe20000000000 */
[----:B------:R-:W-:Y:S01]  /*38a0*/  @P4 LOP3.LUT R31, R31, 0x80000000, RZ, 0x3c, !PT ;  /* 0x800000001f1f4812 */ /* 0x000fe200078e3cff */
[----:B------:R-:W3:Y:S01]  /*38b0*/  LDS R7, [R53+0x3000] ;  /* 0x0030000035077984 */ /* 0x000ee20000000800 */
[----:B------:R-:W-:-:S03]  /*38c0*/  ISETP.GT.U32.AND.EX P6, PT, R10, RZ, PT, P6 ;  /* 0x000000ff0a00720c */ /* 0x000fc60003fc4160 */
[----:B------:R-:W-:Y:S02]  /*38d0*/  @P2 STG.E desc[UR8][R2.64+0x1c00], R19 ;  /* 0x001c001302002986 */ /* 0x000fe4000c101908 */
[----:B------:R-:W-:Y:S02]  /*38e0*/  @P1 LOP3.LUT R35, R35, 0x80000000, RZ, 0x3c, !PT ;  /* 0x8000000023231812 */ /* 0x000fe400078e3cff */
[----:B------:R-:W3:Y:S04]  /*38f0*/  LDS R17, [R53+0x3400] ;  /* 0x0034000035117984 */ /* 0x000ee80000000800 */
[----:B------:R-:W-:Y:S01]  /*3900*/  @P2 STG.E desc[UR8][R4.64+0x1c00], R23 ;  /* 0x001c001704002986 */ /* 0x000fe2000c101908 */
[----:B------:R-:W-:Y:S01]  /*3910*/  ISETP.LT.U32.AND P2, PT, R6, UR6, PT ;  /* 0x0000000606007c0c */ /* 0x000fe2000bf41070 */
[----:B------:R-:W-:-:S02]  /*3920*/  VIADD R6, R0, 0xf00 ;  /* 0x00000f0000067836 */ /* 0x000fc40000000000 */
[----:B------:R-:W-:Y:S01]  /*3930*/  @P4 STG.E desc[UR8][R2.64+0x2000], R31 ;  /* 0x0020001f02004986 */ /* 0x000fe2000c101908 */
[----:B------:R-:W-:-:S03]  /*3940*/  ISETP.GT.U32.AND.EX P2, PT, R12, RZ, PT, P2 ;  /* 0x000000ff0c00720c */ /* 0x000fc60003f44120 */
[----:B------:R-:W3:Y:S04]  /*3950*/  LDS R19, [R53+0x3800] ;  /* 0x0038000035137984 */ /* 0x000ee80000000800 */
[----:B0-----:R-:W-:Y:S01]  /*3960*/  @P4 STG.E desc[UR8][R4.64+0x2000], R9 ;  /* 0x0020000904004986 */ /* 0x001fe2000c101908 */
[----:B------:R-:W-:Y:S02]  /*3970*/  ISETP.LT.U32.AND P4, PT, R6, UR6, PT ;  /* 0x0000000606007c0c */ /* 0x000fe4000bf81070 */
[----:B------:R-:W-:Y:S01]  /*3980*/  LOP3.LUT R6, R0, 0x1000, RZ, 0xfc, !PT ;  /* 0x0000100000067812 */ /* 0x000fe200078efcff */
[----:B------:R-:W0:Y:S02]  /*3990*/  LDS R9, [R53+0x3c00] ;  /* 0x003c000035097984 */ /* 0x000e240000000800 */
[----:B------:R-:W-:-:S02]  /*39a0*/  @P2 LOP3.LUT R37, R37, 0x80000000, RZ, 0x3c, !PT ;  /* 0x8000000025252812 */ /* 0x000fc400078e3cff */
[----:B------:R-:W0:Y:S04]  /*39b0*/  LDS R21, [R53+0x4000] ;  /* 0x0040000035157984 */ /* 0x000e280000000800 */
[----:B------:R-:W0:Y:S04]  /*39c0*/  LDS R23, [R53+0x4400] ;  /* 0x0044000035177984 */ /* 0x000e280000000800 */
[----:B------:R-:W-:Y:S04]  /*39d0*/  @P3 STG.E desc[UR8][R2.64+0x2400], R25 ;  /* 0x0024001902003986 */ /* 0x000fe8000c101908 */
[----:B--2---:R2:W-:Y:S01]  /*39e0*/  @P3 STG.E desc[UR8][R4.64+0x2400], R13 ;  /* 0x0024000d04003986 */ /* 0x0045e2000c101908 */
[----:B------:R-:W-:Y:S01]  /*39f0*/  ISETP.LT.U32.AND P3, PT, R6, UR6, PT ;  /* 0x0000000606007c0c */ /* 0x000fe2000bf61070 */
[----:B------:R-:W-:-:S02]  /*3a00*/  VIADD R6, R0, 0x1100 ;  /* 0x0000110000067836 */ /* 0x000fc40000000000 */
[----:B------:R-:W-:Y:S01]  /*3a10*/  @P5 STG.E desc[UR8][R2.64+0x2800], R33 ;  /* 0x0028002102005986 */ /* 0x000fe2000c101908 */
[----:B------:R-:W-:Y:S01]  /*3a20*/  VIADD R0, R0, 0x1200 ;  /* 0x0000120000007836 */ /* 0x000fe20000000000 */
[----:B------:R-:W-:Y:S02]  /*3a30*/  ISETP.GT.U32.AND.EX P3, PT, R8, RZ, PT, P3 ;  /* 0x000000ff0800720c */ /* 0x000fe40003f64130 */
[----:B-1----:R1:W-:Y:S01]  /*3a40*/  @P5 STG.E desc[UR8][R4.64+0x2800], R11 ;  /* 0x0028000b04005986 */ /* 0x0023e2000c101908 */
[----:B------:R-:W-:Y:S01]  /*3a50*/  ISETP.LT.U32.AND P5, PT, R6, UR6, PT ;  /* 0x0000000606007c0c */ /* 0x000fe2000bfa1070 */
[----:B------:R-:W-:Y:S01]  /*3a60*/  IMAD.U32 R6, RZ, RZ, UR7 ;  /* 0x00000007ff067e24 */ /* 0x000fe2000f8e00ff */
[----:B--2---:R-:W-:-:S04]  /*3a70*/  @P0 LOP3.LUT R13, R34, 0x80000000, RZ, 0x3c, !PT ;  /* 0x80000000220d0812 */ /* 0x004fc800078e3cff */
[----:B------:R-:W-:Y:S01]  /*3a80*/  ISETP.GT.U32.AND.EX P4, PT, R6, RZ, PT, P4 ;  /* 0x000000ff0600720c */ /* 0x000fe20003f84140 */
[----:B------:R2:W-:Y:S03]  /*3a90*/  @P0 STG.E desc[UR8][R2.64+0x2c00], R13 ;  /* 0x002c000d02000986 */ /* 0x0005e6000c101908 */
[----:B------:R-:W-:Y:S01]  /*3aa0*/  @P3 LOP3.LUT R39, R39, 0x80000000, RZ, 0x3c, !PT ;  /* 0x8000000027273812 */ /* 0x000fe200078e3cff */
[----:B----4-:R4:W-:Y:S01]  /*3ab0*/  @P0 STG.E desc[UR8][R4.64+0x2c00], R15 ;  /* 0x002c000f04000986 */ /* 0x0109e2000c101908 */
[----:B------:R-:W-:Y:S01]  /*3ac0*/  ISETP.LT.U32.AND P0, PT, R0, UR6, PT ;  /* 0x0000000600007c0c */ /* 0x000fe2000bf01070 */
[----:B------:R-:W-:Y:S01]  /*3ad0*/  IMAD.U32 R0, RZ, RZ, UR7 ;  /* 0x00000007ff007e24 */ /* 0x000fe2000f8e00ff */
[----:B-1----:R-:W-:Y:S01]  /*3ae0*/  @P6 LOP3.LUT R11, R36, 0x80000000, RZ, 0x3c, !PT ;  /* 0x80000000240b6812 */ /* 0x002fe200078e3cff */
[----:B------:R1:W-:Y:S01]  /*3af0*/  @P1 STG.E desc[UR8][R2.64+0x3000], R35 ;  /* 0x0030002302001986 */ /* 0x0003e2000c101908 */
[----:B------:R-:W-:-:S02]  /*3b00*/  ISETP.GT.U32.AND.EX P0, PT, R6, RZ, PT, P0 ;  /* 0x000000ff0600720c */ /* 0x000fc40003f04100 */
[----:B------:R-:W-:Y:S01]  /*3b10*/  ISETP.GT.U32.AND.EX P5, PT, R0, RZ, PT, P5 ;  /* 0x000000ff0000720c */ /* 0x000fe20003fa4150 */
[----:B---3--:R1:W-:Y:S01]  /*3b20*/  @P1 STG.E desc[UR8][R4.64+0x3000], R7 ;  /* 0x0030000704001986 */ /* 0x0083e2000c101908 */
[----:B--2---:R-:W-:-:S03]  /*3b30*/  @P4 LOP3.LUT R13, R38, 0x80000000, RZ, 0x3c, !PT ;  /* 0x80000000260d4812 */ /* 0x004fc600078e3cff */
[----:B------:R1:W-:Y:S04]  /*3b40*/  @P6 STG.E desc[UR8][R2.64+0x3400], R11 ;  /* 0x0034000b02006986 */ /* 0x0003e8000c101908 */
[----:B------:R1:W-:Y:S04]  /*3b50*/  @P6 STG.E desc[UR8][R4.64+0x3400], R17 ;  /* 0x0034001104006986 */ /* 0x0003e8000c101908 */
[----:B------:R1:W-:Y:S01]  /*3b60*/  @P2 STG.E desc[UR8][R2.64+0x3800], R37 ;  /* 0x0038002502002986 */ /* 0x0003e2000c101908 */
[----:B----4-:R-:W-:-:S03]  /*3b70*/  @P5 LOP3.LUT R15, R40, 0x80000000, RZ, 0x3c, !PT ;  /* 0x80000000280f5812 */ /* 0x010fc600078e3cff */
[----:B------:R1:W-:Y:S04]  /*3b80*/  @P2 STG.E desc[UR8][R4.64+0x3800], R19 ;  /* 0x0038001304002986 */ /* 0x0003e8000c101908 */
[----:B------:R1:W-:Y:S04]  /*3b90*/  @P4 STG.E desc[UR8][R2.64+0x3c00], R13 ;  /* 0x003c000d02004986 */ /* 0x0003e8000c101908 */
[----:B0-----:R1:W-:Y:S04]  /*3ba0*/  @P4 STG.E desc[UR8][R4.64+0x3c00], R9 ;  /* 0x003c000904004986 */ /* 0x0013e8000c101908 */
[----:B------:R1:W-:Y:S04]  /*3bb0*/  @P3 STG.E desc[UR8][R2.64+0x4000], R39 ;  /* 0x0040002702003986 */ /* 0x0003e8000c101908 */
[----:B------:R1:W-:Y:S04]  /*3bc0*/  @P3 STG.E desc[UR8][R4.64+0x4000], R21 ;  /* 0x0040001504003986 */ /* 0x0003e8000c101908 */
[----:B------:R1:W-:Y:S04]  /*3bd0*/  @P5 STG.E desc[UR8][R2.64+0x4400], R15 ;  /* 0x0044000f02005986 */ /* 0x0003e8000c101908 */
[----:B------:R1:W-:Y:S01]  /*3be0*/  @P5 STG.E desc[UR8][R4.64+0x4400], R23 ;  /* 0x0044001704005986 */ /* 0x0003e2000c101908 */
[----:B------:R-:W-:Y:S05]  /*3bf0*/  @!P0 EXIT ;  /* 0x000000000000894d */ /* 0x000fea0003800000 */
[----:B------:R-:W0:Y:S01]  /*3c00*/  LDS R53, [R53+0x4800] ;  /* 0x0048000035357984 */ /* 0x000e220000000800 */
[----:B------:R-:W-:-:S05]  /*3c10*/  LOP3.LUT R41, R41, 0x80000000, RZ, 0x3c, !PT ;  /* 0x8000000029297812 */ /* 0x000fca00078e3cff */
[----:B------:R-:W-:Y:S04]  /*3c20*/  STG.E desc[UR8][R2.64+0x4800], R41 ;  /* 0x0048002902007986 */ /* 0x000fe8000c101908 */
[----:B0-----:R-:W-:Y:S01]  /*3c30*/  STG.E desc[UR8][R4.64+0x4800], R53 ;  /* 0x0048003504007986 */ /* 0x001fe2000c101908 */
[----:B------:R-:W-:Y:S05]  /*3c40*/  EXIT ;  /* 0x000000000000794d */ /* 0x000fea0003800000 */
.L_x_223:
        /* <DEDUP_REMOVED lines=11> */
.L_x_1138:


//--------------------- .text._ZN3cub18CUB_300001_SM_10006detail10radix_sort29DeviceRadixSortOnesweepKernelINS1_5radix10policy_hubIi6float2yE10Policy1000ELNS0_9SortOrderE0EiS6_yiiNS1_21identity_decomposer_tEEEvPT5_SC_PT3_PKSD_PT1_PKSH_PT2_PKSL_T4_iiT6_ --------------------------
	.section	.text._ZN3cub18CUB_300001_SM_10006detail10radix_sort29DeviceRadixSortOnesweepKernelINS1_5radix10policy_hubIi6float2yE10Policy1000ELNS0_9SortOrderE0EiS6_yiiNS1_21identity_decomposer_tEEEvPT5_SC_PT3_PKSD_PT1_PKSH_PT2_PKSL_T4_iiT6_,"ax",@progbits
	.align	128
        .global         _ZN3cub18CUB_300001_SM_10006detail10radix_sort29DeviceRadixSortOnesweepKernelINS1_5radix10policy_hubIi6float2yE10Policy1000ELNS0_9SortOrderE0EiS6_yiiNS1_21identity_decomposer_tEEEvPT5_SC_PT3_PKSD_PT1_PKSH_PT2_PKSL_T4_iiT6_
        .type           _ZN3cub18CUB_300001_SM_10006detail10radix_sort29DeviceRadixSortOnesweepKernelINS1_5radix10policy_hubIi6float2yE10Policy1000ELNS0_9SortOrderE0EiS6_yiiNS1_21identity_decomposer_tEEEvPT5_SC_PT3_PKSD_PT1_PKSH_PT2_PKSL_T4_iiT6_,@function
        .size           _ZN3cub18CUB_300001_SM_10006detail10radix_sort29DeviceRadixSortOnesweepKernelINS1_5radix10policy_hubIi6float2yE10Policy1000ELNS0_9SortOrderE0EiS6_yiiNS1_21identity_decomposer_tEEEvPT5_SC_PT3_PKSD_PT1_PKSH_PT2_PKSL_T4_iiT6_,(.L_x_1139 - _ZN3cub18CUB_300001_SM_10006detail10radix_sort29DeviceRadixSortOnesweepKernelINS1_5radix10policy_hubIi6float2yE10Policy1000ELNS0_9SortOrderE0EiS6_yiiNS1_21identity_decomposer_tEEEvPT5_SC_PT3_PKSD_PT1_PKSH_PT2_PKSL_T4_iiT6_)
        .other          _ZN3cub18CUB_300001_SM_10006detail10radix_sort29DeviceRadixSortOnesweepKernelINS1_5radix10policy_hubIi6float2yE10Policy1000ELNS0_9SortOrderE0EiS6_yiiNS1_21identity_decomposer_tEEEvPT5_SC_PT3_PKSD_PT1_PKSH_PT2_PKSL_T4_iiT6_,@"STO_CUDA_ENTRY STV_DEFAULT"
_ZN3cub18CUB_300001_SM_10006detail10radix_sort29DeviceRadixSortOnesweepKernelINS1_5radix10policy_hubIi6float2yE10Policy1000ELNS0_9SortOrderE0EiS6_yiiNS1_21identity_decomposer_tEEEvPT5_SC_PT3_PKSD_PT1_PKSH_PT2_PKSL_T4_iiT6_:
.text._ZN3cub18CUB_300001_SM_10006detail10radix_sort29DeviceRadixSortOnesweepKernelINS1_5radix10policy_hubIi6float2yE10Policy1000ELNS0_9SortOrderE0EiS6_yiiNS1_21identity_decomposer_tEEEvPT5_SC_PT3_PKSD_PT1_PKSH_PT2_PKSL_T4_iiT6_:
        /* <DEDUP_REMOVED lines=16> */
.L_x_225:
[----:B------:R-:W-:Y:S05]  /*0100*/  BSYNC.RECONVERGENT B0 ;  /* 0x0000000000007941 */ /* 0x000fea0003800200 */
.L_x_224:
[----:B------:R-:W-:Y:S01]  /*0110*/  BAR.SYNC.DEFER_BLOCKING 0x0 ;  /* 0x0000000000007b1d */ /* 0x000fe20000010000 */
[----:B------:R-:W-:-:S05]  /*0120*/  SHF.R.U32.HI R0, RZ, 0x5, R3 ;  /* 0x00000005ff007819 */ /* 0x000fca0000011603 */
        /* <DEDUP_REMOVED lines=8> */
[----:B------:R-:W0:Y:S01]  /*01b0*/  LDCU.64 UR4, c[0x0][0x3a8] ;  /* 0x00007500ff0477ac */ /* 0x000e220008000a00 */
[C---:B------:R-:W-:Y:S02]  /*01c0*/  LOP3.LUT R12, R3.reuse, 0x1f, RZ, 0xc0, !PT ;  /* 0x0000001f030c7812 */ /* 0x040fe400078ec0ff */
[----:B------:R-:W-:-:S05]  /*01d0*/  LOP3.LUT R5, R3, 0x3e0, RZ, 0xc0, !PT ;  /* 0x000003e003057812 */ /* 0x000fca00078ec0ff */
[----:B------:R-:W-:-:S05]  /*01e0*/  IMAD R12, R5, 0xe, R12 ;  /* 0x0000000e050c7824 */ /* 0x000fca00078e020c */
[----:B------:R-:W-:-:S05]  /*01f0*/  IADD3 R7, P0, PT, R61, R12, RZ ;  /* 0x0000000c3d077210 */ /* 0x000fca0007f1e0ff */
[----:B------:R-:W-:Y:S01]  /*0200*/  IMAD.X R62, RZ, RZ, R62, P0 ;  /* 0x000000ffff3e7224 */ /* 0x000fe200000e063e */
        /* <DEDUP_REMOVED lines=17> */
.L_x_226:
[C---:B------:R-:W-:Y:S01]  /*0320*/  LOP3.LUT R12, R3.reuse, 0x1f, RZ, 0xc0, !PT ;  /* 0x0000001f030c7812 */ /* 0x040fe200078ec0ff */
[----:B------:R-:W1:Y:S01]  /*0330*/  LDCU.64 UR6, c[0x0][0x3a8] ;  /* 0x00007500ff0677ac */ /* 0x000e620008000a00 */
[----:B------:R-:W-:Y:S01]  /*0340*/  LOP3.LUT R5, R3, 0x3e0, RZ, 0xc0, !PT ;  /* 0x000003e003057812 */ /* 0x000fe200078ec0ff */
[----:B------:R-:W-:Y:S01]  /*0350*/  IMAD.MOV.U32 R59, RZ, RZ, 0x7fffffff ;  /* 0x7fffffffff3b7424 */ /* 0x000fe200078e00ff */
[----:B------:R-:W-:-:S03]  /*0360*/  IADD3 R9, PT, PT, -R61, UR4, RZ ;  /* 0x000000043d097c10 */ /* 0x000fc6000fffe1ff */
[----:B------:R-:W-:-:S04]  /*0370*/  IMAD R12, R5, 0xe, R12 ;  /* 0x0000000e050c7824 */ /* 0x000fc800078e020c */
[C---:B------:R-:W-:Y:S01]  /*0380*/  VIADD R6, R12.reuse, 0x40 ;  /* 0x000000400c067836 */ /* 0x040fe20000000000 */
[----:B------:R-:W-:Y:S01]  /*0390*/  IADD3 R7, P1, PT, R61, R12, RZ ;  /* 0x0000000c3d077210 */ /* 0x000fe20007f3e0ff */
[C---:B0-----:R-:W-:Y:S01]  /*03a0*/  VIADD R4, R12.reuse, 0x20 ;  /* 0x000000200c047836 */ /* 0x041fe20000000000 */
[CC--:B------:R-:W-:Y:S01]  /*03b0*/  ISETP.GE.AND P0, PT, R12.reuse, R9.reuse, PT ;  /* 0x000000090c00720c */ /* 0x0c0fe20003f06270 */
[----:B------:R-:W-:Y:S01]  /*03c0*/  VIADD R8, R12, 0x80 ;  /* 0x000000800c087836 */ /* 0x000fe20000000000 */
[-C--:B------:R-:W-:Y:S01]  /*03d0*/  ISETP.GE.AND P3, PT, R6, R9.reuse, PT ;  /* 0x000000090600720c */ /* 0x080fe20003f66270 */
[----:B------:R-:W-:Y:S01]  /*03e0*/  VIADD R6, R12, 0x60 ;  /* 0x000000600c067836 */ /* 0x000fe20000000000 */
[-C--:B------:R-:W-:Y:S01]  /*03f0*/  ISETP.GE.AND P4, PT, R4, R9.reuse, PT ;  /* 0x000000090400720c */ /* 0x080fe20003f86270 */
[----:B------:R-:W-:Y:S01]  /*0400*/  IMAD.X R62, RZ, RZ, R62, P1 ;  /* 0x000000ffff3e7224 */ /* 0x000fe200008e063e */
[C---:B-1----:R-:W-:Y:S02]  /*0410*/  LEA R4, P1, R7.reuse, UR6, 0x2 ;  /* 0x0000000607047c11 */ /* 0x042fe4000f8210ff */
[-C--:B------:R-:W-:Y:S01]  /*0420*/  ISETP.GE.AND P6, PT, R6, R9.reuse, PT ;  /* 0x000000090600720c */ /* 0x080fe20003fc6270 */
[----:B------:R-:W-:Y:S01]  /*0430*/  VIADD R6, R12, 0xa0 ;  /* 0x000000a00c067836 */ /* 0x000fe20000000000 */
[----:B------:R-:W-:Y:S01]  /*0440*/  LEA.HI.X R5, R7, UR7, R62, 0x2, P1 ;  /* 0x0000000707057c11 */ /* 0x000fe200088f143e */
[----:B------:R-:W-:Y:S01]  /*0450*/  IMAD.MOV.U32 R57, RZ, RZ, 0x7fffffff ;  /* 0x7fffffffff397424 */ /* 0x000fe200078e00ff */
[-C--:B------:R-:W-:Y:S01]  /*0460*/  ISETP.GE.AND P5, PT, R8, R9.reuse, PT ;  /* 0x000000090800720c */ /* 0x080fe20003fa6270 */
[----:B------:R-:W-:Y:S01]  /*0470*/  VIADD R8, R12, 0xc0 ;  /* 0x000000c00c087836 */ /* 0x000fe20000000000 */
[-C--:B------:R-:W-:Y:S01]  /*0480*/  ISETP.GE.AND P2, PT, R6, R9.reuse, PT ;  /* 0x000000090600720c */ /* 0x080fe20003f46270 */
[----:B------:R-:W-:Y:S01]  /*0490*/  VIADD R6, R12, 0xe0 ;  /* 0x000000e00c067836 */ /* 0x000fe20000000000 */
[----:B------:R1:W5:Y:S01]  /*04a0*/  @!P0 LDG.E R59, desc[UR8][R4.64] ;  /* 0x00000008043b8981 */ /* 0x000362000c1e1900 */
[----:B------:R-:W-:Y:S01]  /*04b0*/  IMAD.MOV.U32 R53, RZ, RZ, 0x7fffffff ;  /* 0x7fffffffff357424 */ /* 0x000fe200078e00ff */
[----:B------:R-:W-:-:S02]  /*04c0*/  ISETP.GE.AND P1, PT, R8, R9, PT ;  /* 0x000000090800720c */ /* 0x000fc40003f26270 */
[-C--:B------:R-:W-:Y:S01]  /*04d0*/  ISETP.GE.AND P0, PT, R6, R9.reuse, PT ;  /* 0x000000090600720c */ /* 0x080fe20003f06270 */
[----:B------:R-:W-:Y:S01]  /*04e0*/  VIADD R6, R12, 0x100 ;  /* 0x000001000c067836 */ /* 0x000fe20000000000 */
[----:B------:R1:W5:Y:S04]  /*04f0*/  @!P4 LDG.E R57, desc[UR8][R4.64+0x80] ;  /* 0x000080080439c981 */ /* 0x000368000c1e1900 */
[-C--:B------:R-:W-:Y:S01]  /*0500*/  ISETP.GE.AND P4, PT, R6, R9.reuse, PT ;  /* 0x000000090600720c */ /* 0x080fe20003f86270 */
[----:B------:R-:W-:Y:S01]  /*0510*/  VIADD R6, R12, 0x140 ;  /* 0x000001400c067836 */ /* 0x000fe20000000000 */
[----:B------:R1:W5:Y:S01]  /*0520*/  @!P6 LDG.E R53, desc[UR8][R4.64+0x180] ;  /* 0x000180080435e981 */ /* 0x000362000c1e1900 */
[----:B------:R-:W-:Y:S02]  /*0530*/  IMAD.MOV.U32 R55, RZ, RZ, 0x7fffffff ;  /* 0x7fffffffff377424 */ /* 0x000fe400078e00ff */
[----:B------:R-:W-:Y:S01]  /*0540*/  IMAD.MOV.U32 R51, RZ, RZ, 0x7fffffff ;  /* 0x7fffffffff337424 */ /* 0x000fe200078e00ff */
[----:B------:R-:W-:Y:S01]  /*0550*/  ISETP.GE.AND P6, PT, R6, R9, PT ;  /* 0x000000090600720c */ /* 0x000fe20003fc6270 */
[----:B------:R-:W-:-:S02]  /*0560*/  VIADD R8, R12, 0x120 ;  /* 0x000001200c087836 */ /* 0x000fc40000000000 */
[----:B------:R-:W-:Y:S01]  /*0570*/  VIADD R6, R12, 0x160 ;  /* 0x000001600c067836 */ /* 0x000fe20000000000 */
[----:B------:R1:W5:Y:S01]  /*0580*/  @!P3 LDG.E R55, desc[UR8][R4.64+0x100] ;  /* 0x000100080437b981 */ /* 0x000362000c1e1900 */
[----:B------:R-:W-:Y:S01]  /*0590*/  IMAD.MOV.U32 R49, RZ, RZ, 0x7fffffff ;  /* 0x7fffffffff317424 */ /* 0x000fe200078e00ff */
[-C--:B------:R-:W-:Y:S01]  /*05a0*/  ISETP.GE.AND P3, PT, R8, R9.reuse, PT ;  /* 0x000000090800720c */ /* 0x080fe20003f66270 */
[----:B------:R-:W-:Y:S01]  /*05b0*/  IMAD.MOV.U32 R47, RZ, RZ, 0x7fffffff ;  /* 0x7fffffffff2f7424 */ /* 0x000fe200078e00ff */
[----:B------:R1:W5:Y:S01]  /*05c0*/  @!P5 LDG.E R51, desc[UR8][R4.64+0x200] ;  /* 0x000200080433d981 */ /* 0x000362000c1e1900 */
[-C--:B------:R-:W-:Y:S01]  /*05d0*/  ISETP.GE.AND P5, PT, R6, R9.reuse, PT ;  /* 0x000000090600720c */ /* 0x080fe20003fa6270 */
[C---:B------:R-:W-:Y:S02]  /*05e0*/  VIADD R8, R12.reuse, 0x180 ;  /* 0x000001800c087836 */ /* 0x040fe40000000000 */
        /* <DEDUP_REMOVED lines=19> */
.L_x_227:
[----:B01----:R-:W-:Y:S01]  /*0720*/  VIMNMX R5, PT, PT, R34, 0xe0, !PT ;  /* 0x000000e022057848 */ /* 0x003fe20007fe0100 */
[----:B------:R-:W0:Y:S01]  /*0730*/  LDCU UR4, c[0x0][0x3c8] ;  /* 0x00007900ff0477ac */ /* 0x000e220008000800 */
[----:B------:R-:W-:Y:S01]  /*0740*/  BSSY.RECONVERGENT B0, `(.L_x_228) ;  /* 0x0000032000007945 */ /* 0x000fe20003800200 */
[----:B------:R-:W-:Y:S01]  /*0750*/  IMAD.SHL.U32 R0, R0, 0x400, RZ ;  /* 0x0000040000007824 */ /* 0x000fe200078e00ff */
[--C-:B------:R-:W-:Y:S01]  /*0760*/  IADD3 R5, PT, PT, R5, 0x1f, -R34.reuse ;  /* 0x0000001f05057810 */ /* 0x100fe20007ffe822 */
[----:B------:R-:W-:Y:S01]  /*0770*/  UMOV UR5, 0xffffffff ;  /* 0xffffffff00057882 */ /* 0x000fe20000000000 */
[----:B-----5:R-:W-:Y:S01]  /*0780*/  LOP3.LUT R32, R59, 0x80000000, RZ, 0x3c, !PT ;  /* 0x800000003b207812 */ /* 0x020fe200078e3cff */
[----:B------:R-:W-:Y:S01]  /*0790*/  IMAD.MOV.U32 R4, RZ, RZ, R34 ;  /* 0x000000ffff047224 */ /* 0x000fe200078e0022 */
[C---:B------:R-:W-:Y:S02]  /*07a0*/  ISETP.GE.U32.AND P0, PT, R5.reuse, 0x1e0, PT ;  /* 0x000001e00500780c */ /* 0x040fe40003f06070 */
[----:B------:R-:W-:-:S02]  /*07b0*/  LEA.HI R5, R5, 0x1, RZ, 0x1b ;  /* 0x0000000105057811 */ /* 0x000fc400078fd8ff */
[----:B------:R-:W-:Y:S02]  /*07c0*/  LOP3.LUT R30, R57, 0x80000000, RZ, 0x3c, !PT ;  /* 0x80000000391e7812 */ /* 0x000fe400078e3cff */
[----:B------:R-:W-:Y:S02]  /*07d0*/  LOP3.LUT R9, R5, 0xf, RZ, 0xc0, !PT ;  /* 0x0000000f05097812 */ /* 0x000fe400078ec0ff */
[----:B------:R-:W-:Y:S02]  /*07e0*/  LOP3.LUT R29, R55, 0x80000000, RZ, 0x3c, !PT ;  /* 0x80000000371d7812 */ /* 0x000fe400078e3cff */
[----:B------:R-:W-:Y:S01]  /*07f0*/  LOP3.LUT R28, R53, 0x80000000, RZ, 0x3c, !PT ;  /* 0x80000000351c7812 */ /* 0x000fe200078e3cff */
[----:B0-----:R-:W-:Y:S01]  /*0800*/  USHF.L.U32 UR4, UR5, UR4, URZ ;  /* 0x0000000405047299 */ /* 0x001fe200080006ff */
[----:B------:R-:W-:Y:S02]  /*0810*/  LOP3.LUT R27, R51, 0x80000000, RZ, 0x3c, !PT ;  /* 0x80000000331b7812 */ /* 0x000fe400078e3cff */
[----:B------:R-:W-:-:S02]  /*0820*/  LOP3.LUT R26, R49, 0x80000000, RZ, 0x3c, !PT ;  /* 0x80000000311a7812 */ /* 0x000fc400078e3cff */
[----:B------:R-:W-:Y:S02]  /*0830*/  LOP3.LUT R25, R47, 0x80000000, RZ, 0x3c, !PT ;  /* 0x800000002f197812 */ /* 0x000fe400078e3cff */
[----:B------:R-:W-:Y:S02]  /*0840*/  LOP3.LUT R24, R45, 0x80000000, RZ, 0x3c, !PT ;  /* 0x800000002d187812 */ /* 0x000fe400078e3cff */
[----:B------:R-:W-:Y:S02]  /*0850*/  ISETP.NE.AND P1, PT, R9, RZ, PT ;  /* 0x000000ff0900720c */ /* 0x000fe40003f25270 */
[----:B------:R-:W-:Y:S02]  /*0860*/  LOP3.LUT R23, R43, 0x80000000, RZ, 0x3c, !PT ;  /* 0x800000002b177812 */ /* 0x000fe400078e3cff */
[----:B------:R-:W-:Y:S02]  /*0870*/  LOP3.LUT R22, R41, 0x80000000, RZ, 0x3c, !PT ;  /* 0x8000000029167812 */ /* 0x000fe400078e3cff */
[----:B------:R-:W-:-:S02]  /*0880*/  LOP3.LUT R21, R39, 0x80000000, RZ, 0x3c, !PT ;  /* 0x8000000027157812 */ /* 0x000fc400078e3cff */
[----:B------:R-:W-:Y:S02]  /*0890*/  LOP3.LUT R20, R38, 0x80000000, RZ, 0x3c, !PT ;  /* 0x8000000026147812 */ /* 0x000fe400078e3cff */
[----:B------:R-:W-:Y:S01]  /*08a0*/  LOP3.LUT R19, R37, 0x80000000, RZ, 0x3c, !PT ;  /* 0x8000000025137812 */ /* 0x000fe200078e3cff */
[----:B------:R-:W-:Y:S06]  /*08b0*/  @!P0 BRA `(.L_x_229) ;  /* 0x0000000000688947 */ /* 0x000fec0003800000 */
[----:B------:R-:W-:Y:S01]  /*08c0*/  IMAD R8, R34, 0x4, R0 ;  /* 0x0000000422087824 */ /* 0x000fe200078e0200 */
[----:B------:R-:W-:Y:S01]  /*08d0*/  LOP3.LUT R6, R5, 0xffffff0, RZ, 0xc0, !PT ;  /* 0x0ffffff005067812 */ /* 0x000fe200078ec0ff */
[----:B------:R-:W-:-:S03]  /*08e0*/  IMAD.MOV.U32 R4, RZ, RZ, R34 ;  /* 0x000000ffff047224 */ /* 0x000fc600078e0022 */
[----:B------:R-:W-:Y:S01]  /*08f0*/  IADD3 R8, PT, PT, R8, 0x400, R33 ;  /* 0x0000040008087810 */ /* 0x000fe20007ffe021 */
[----:B------:R-:W-:-:S07]  /*0900*/  IMAD.MOV R6, RZ, RZ, -R6 ;  /* 0x000000ffff067224 */ /* 0x000fce00078e0a06 */
.L_x_230:
        /* <DEDUP_REMOVED lines=21> */
.L_x_229:
[----:B------:R-:W-:Y:S05]  /*0a60*/  BSYNC.RECONVERGENT B0 ;  /* 0x0000000000007941 */ /* 0x000fea0003800200 */
.L_x_228:
[----:B------:R-:W-:Y:S01]  /*0a70*/  BSSY.RECONVERGENT B0, `(.L_x_231) ;  /* 0x0000027000007945 */ /* 0x000fe20003800200 */
[----:B------:R-:W-:Y:S01]  /*0a80*/  LOP3.LUT R18, R60, 0x80000000, RZ, 0x3c, !PT ;  /* 0x800000003c127812 */ /* 0x000fe200078e3cff */
[----:B------:R-:W-:Y:S02]  /*0a90*/  IMAD.IADD R35, R33, 0x1, R0 ;  /* 0x0000000121237824 */ /* 0x000fe400078e0200 */
        /* <DEDUP_REMOVED lines=16> */
.L_x_234:
[----:B------:R-:W-:Y:S05]  /*0ba0*/  BSYNC.RECONVERGENT B1 ;  /* 0x0000000000017941 */ /* 0x000fea0003800200 */
.L_x_233:
        /* <DEDUP_REMOVED lines=14> */
.L_x_235:
[----:B------:R-:W-:Y:S01]  /*0c90*/  VIADD R5, R5, 0x1 ;  /* 0x0000000105057836 */ /* 0x000fe20000000000 */
[----:B------:R0:W-:Y:S04]  /*0ca0*/  STS [R0], RZ ;  /* 0x000000ff00007388 */ /* 0x0001e80000000800 */
[----:B------:R-:W-:Y:S01]  /*0cb0*/  ISETP.NE.AND P0, PT, R5, RZ, PT ;  /* 0x000000ff0500720c */ /* 0x000fe20003f05270 */
[----:B0-----:R-:W-:-:S12]  /*0cc0*/  VIADD R0, R0, 0x80 ;  /* 0x0000008000007836 */ /* 0x001fd80000000000 */
[----:B------:R-:W-:Y:S05]  /*0cd0*/  @P0 BRA `(.L_x_235) ;  /* 0xfffffffc00ec0947 */ /* 0x000fea000383ffff */
.L_x_232:
[----:B------:R-:W-:Y:S05]  /*0ce0*/  BSYNC.RECONVERGENT B0 ;  /* 0x0000000000007941 */ /* 0x000fea0003800200 */
.L_x_231:
[----:B------:R-:W2:Y:S01]  /*0cf0*/  LDCU UR5, c[0x0][0x3c4] ;  /* 0x00007880ff0577ac */ /* 0x000ea20008000800 */
[----:B------:R-:W-:Y:S01]  /*0d00*/  ISETP.GT.U32.AND P2, PT, R3, 0xff, PT ;  /* 0x000000ff0300780c */ /* 0x000fe20003f44070 */
[----:B------:R-:W-:Y:S01]  /*0d10*/  BSSY.RECONVERGENT B0, `(.L_x_236) ;  /* 0x0000063000007945 */ /* 0x000fe20003800200 */
[----:B------:R-:W-:Y:S02]  /*0d20*/  IMAD.MOV.U32 R17, RZ, RZ, RZ ;  /* 0x000000ffff117224 */ /* 0x000fe400078e00ff */
[----:B------:R-:W-:Y:S02]  /*0d30*/  P2R R63, PR, RZ, 0x4 ;  /* 0x00000004ff3f7803 */ /* 0x000fe40000000000 */
[----:B--2---:R-:W-:Y:S02]  /*0d40*/  SHF.R.U32.HI R58, RZ, UR5, R32 ;  /* 0x00000005ff3a7c19 */ /* 0x004fe40008011620 */
[----:B------:R-:W-:Y:S02]  /*0d50*/  SHF.R.U32.HI R56, RZ, UR5, R30 ;  /* 0x00000005ff387c19 */ /* 0x000fe4000801161e */
[----:B------:R-:W-:-:S02]  /*0d60*/  SHF.R.U32.HI R54, RZ, UR5, R29 ;  /* 0x00000005ff367c19 */ /* 0x000fc4000801161d */
[----:B------:R-:W-:Y:S02]  /*0d70*/  SHF.R.U32.HI R52, RZ, UR5, R28 ;  /* 0x00000005ff347c19 */ /* 0x000fe4000801161c */
[----:B------:R-:W-:Y:S02]  /*0d80*/  LOP3.LUT R58, R58, UR4, RZ, 0x30, !PT ;  /* 0x000000043a3a7c12 */ /* 0x000fe4000f8e30ff */
[----:B------:R-:W-:Y:S02]  /*0d90*/  LOP3.LUT R56, R56, UR4, RZ, 0x30, !PT ;  /* 0x0000000438387c12 */ /* 0x000fe4000f8e30ff */
[----:B------:R-:W-:Y:S01]  /*0da0*/  LOP3.LUT R54, R54, UR4, RZ, 0x30, !PT ;  /* 0x0000000436367c12 */ /* 0x000fe2000f8e30ff */
[--C-:B------:R-:W-:Y:S01]  /*0db0*/  IMAD R0, R58, 0x4, R35.reuse ;  /* 0x000000043a007824 */ /* 0x100fe200078e0223 */
[----:B------:R-:W-:Y:S01]  /*0dc0*/  LOP3.LUT R52, R52, UR4, RZ, 0x30, !PT ;  /* 0x0000000434347c12 */ /* 0x000fe2000f8e30ff */
[----:B------:R-:W-:Y:S01]  /*0dd0*/  IMAD R4, R56, 0x4, R35 ;  /* 0x0000000438047824 */ /* 0x000fe200078e0223 */
[----:B------:R-:W-:Y:S01]  /*0de0*/  SHF.R.U32.HI R50, RZ, UR5, R27 ;  /* 0x00000005ff327c19 */ /* 0x000fe2000801161b */
[--C-:B------:R-:W-:Y:S01]  /*0df0*/  IMAD R5, R54, 0x4, R35.reuse ;  /* 0x0000000436057824 */ /* 0x100fe200078e0223 */
[----:B------:R-:W-:Y:S01]  /*0e00*/  SHF.R.U32.HI R48, RZ, UR5, R26 ;  /* 0x00000005ff307c19 */ /* 0x000fe2000801161a */
[----:B01----:R-:W-:Y:S01]  /*0e10*/  IMAD R6, R52, 0x4, R35 ;  /* 0x0000000434067824 */ /* 0x003fe200078e0223 */
[----:B------:R-:W-:Y:S01]  /*0e20*/  SHF.R.U32.HI R46, RZ, UR5, R25 ;  /* 0x00000005ff2e7c19 */ /* 0x000fe20008011619 */
[----:B------:R-:W-:Y:S01]  /*0e30*/  NOP ;  /* 0x0000000000007918 */ /* 0x000fe20000000000 */
[----:B------:R-:W-:Y:S01]  /*0e40*/  SHF.R.U32.HI R44, RZ, UR5, R24 ;  /* 0x00000005ff2c7c19 */ /* 0x000fe20008011618 */
[----:B------:R0:W-:Y:S01]  /*0e50*/  ATOMS.POPC.INC.32 RZ, [R0+URZ] ;  /* 0x0000000000ff7f8c */ /* 0x0001e2000d8000ff */
[----:B------:R-:W-:-:S02]  /*0e60*/  LOP3.LUT R50, R50, UR4, RZ, 0x30, !PT ;  /* 0x0000000432327c12 */ /* 0x000fc4000f8e30ff */
[----:B------:R-:W-:Y:S01]  /*0e70*/  SHF.R.U32.HI R42, RZ, UR5, R23 ;  /* 0x00000005ff2a7c19 */ /* 0x000fe20008011617 */
[----:B------:R-:W-:Y:S01]  /*0e80*/  ATOMS.POPC.INC.32 RZ, [R4+URZ] ;  /* 0x0000000004ff7f8c */ /* 0x000fe2000d8000ff */
[----:B------:R-:W-:Y:S02]  /*0e90*/  LOP3.LUT R48, R48, UR4, RZ, 0x30, !PT ;  /* 0x0000000430307c12 */ /* 0x000fe4000f8e30ff */
[----:B------:R-:W-:Y:S01]  /*0ea0*/  LOP3.LUT R46, R46, UR4, RZ, 0x30, !PT ;  /* 0x000000042e2e7c12 */ /* 0x000fe2000f8e30ff */
[----:B------:R1:W-:Y:S01]  /*0eb0*/  ATOMS.POPC.INC.32 RZ, [R5+URZ] ;  /* 0x0000000005ff7f8c */ /* 0x0003e2000d8000ff */
[----:B------:R-:W-:Y:S01]  /*0ec0*/  LOP3.LUT R44, R44, UR4, RZ, 0x30, !PT ;  /* 0x000000042c2c7c12 */ /* 0x000fe2000f8e30ff */
[--C-:B0-----:R-:W-:Y:S01]  /*0ed0*/  IMAD R0, R50, 0x4, R35.reuse ;  /* 0x0000000432007824 */ /* 0x101fe200078e0223 */
[----:B------:R-:W-:Y:S01]  /*0ee0*/  SHF.R.U32.HI R40, RZ, UR5, R22 ;  /* 0x00000005ff287c19 */ /* 0x000fe20008011616 */
[----:B------:R0:W-:Y:S01]  /*0ef0*/  ATOMS.POPC.INC.32 RZ, [R6+URZ] ;  /* 0x0000000006ff7f8c */ /* 0x0001e2000d8000ff */
[----:B------:R-:W-:Y:S01]  /*0f00*/  LOP3.LUT R42, R42, UR4, RZ, 0x30, !PT ;  /* 0x000000042a2a7c12 */ /* 0x000fe2000f8e30ff */
[----:B------:R-:W-:Y:S01]  /*0f10*/  IMAD R8, R48, 0x4, R35 ;  /* 0x0000000430087824 */ /* 0x000fe200078e0223 */
[----:B------:R-:W-:Y:S01]  /*0f20*/  SHF.R.U32.HI R36, RZ, UR5, R21 ;  /* 0x00000005ff247c19 */ /* 0x000fe20008011615 */
[----:B-1----:R-:W1:Y:S01]  /*0f30*/  LDC.64 R4, c[0x0][0x380] ;  /* 0x0000e000ff047b82 */ /* 0x002e620000000a00 */
[----:B------:R-:W-:Y:S01]  /*0f40*/  SHF.R.U32.HI R16, RZ, UR5, R20 ;  /* 0x00000005ff107c19 */ /* 0x000fe20008011614 */
[----:B------:R-:W-:Y:S01]  /*0f50*/  IMAD R9, R44, 0x4, R35 ;  /* 0x000000042c097824 */ /* 0x000fe200078e0223 */
[----:B------:R-:W-:Y:S01]  /*0f60*/  SHF.R.U32.HI R15, RZ, UR5, R19 ;  /* 0x00000005ff0f7c19 */ /* 0x000fe20008011613 */
[--C-:B0-----:R-:W-:Y:S01]  /*0f70*/  IMAD R6, R46, 0x4, R35.reuse ;  /* 0x000000042e067824 */ /* 0x101fe200078e0223 */
[----:B------:R-:W-:Y:S01]  /*0f80*/  SHF.R.U32.HI R14, RZ, UR5, R18 ;  /* 0x00000005ff0e7c19 */ /* 0x000fe20008011612 */
[----:B------:R0:W-:Y:S01]  /*0f90*/  ATOMS.POPC.INC.32 RZ, [R0+URZ] ;  /* 0x0000000000ff7f8c */ /* 0x0001e2000d8000ff */
[----:B------:R-:W-:Y:S01]  /*0fa0*/  LOP3.LUT R40, R40, UR4, RZ, 0x30, !PT ;  /* 0x0000000428287c12 */ /* 0x000fe2000f8e30ff */
[----:B------:R-:W-:Y:S01]  /*0fb0*/  IMAD R10, R42, 0x4, R35 ;  /* 0x000000042a0a7824 */ /* 0x000fe200078e0223 */
[----:B------:R-:W-:Y:S01]  /*0fc0*/  LOP3.LUT R36, R36, UR4, RZ, 0x30, !PT ;  /* 0x0000000424247c12 */ /* 0x000fe2000f8e30ff */
[----:B------:R2:W-:Y:S01]  /*0fd0*/  ATOMS.POPC.INC.32 RZ, [R8+URZ] ;  /* 0x0000000008ff7f8c */ /* 0x0005e2000d8000ff */
[----:B------:R-:W-:-:S02]  /*0fe0*/  LOP3.LUT R16, R16, UR4, RZ, 0x30, !PT ;  /* 0x0000000410107c12 */ /* 0x000fc4000f8e30ff */
[----:B------:R-:W-:Y:S01]  /*0ff0*/  LOP3.LUT R15, R15, UR4, RZ, 0x30, !PT ;  /* 0x000000040f0f7c12 */ /* 0x000fe2000f8e30ff */
[----:B------:R3:W-:Y:S01]  /*1000*/  ATOMS.POPC.INC.32 RZ, [R6+URZ] ;  /* 0x0000000006ff7f8c */ /* 0x0007e2000d8000ff */
[----:B------:R-:W-:Y:S01]  /*1010*/  LOP3.LUT R14, R14, UR4, RZ, 0x30, !PT ;  /* 0x000000040e0e7c12 */ /* 0x000fe2000f8e30ff */
[----:B0-----:R-:W-:Y:S02]  /*1020*/  IMAD R0, R3, 0x4, R33 ;  /* 0x0000000403007824 */ /* 0x001fe400078e0221 */
[----:B------:R0:W-:Y:S01]  /*1030*/  ATOMS.POPC.INC.32 RZ, [R9+URZ] ;  /* 0x0000000009ff7f8c */ /* 0x0001e2000d8000ff */
[--C-:B--2---:R-:W-:Y:S02]  /*1040*/  IMAD R8, R36, 0x4, R35.reuse ;  /* 0x0000000424087824 */ /* 0x104fe400078e0223 */
[--C-:B------:R-:W-:Y:S01]  /*1050*/  IMAD R11, R14, 0x4, R35.reuse ;  /* 0x000000040e0b7824 */ /* 0x100fe200078e0223 */
[----:B------:R2:W-:Y:S01]  /*1060*/  ATOMS.POPC.INC.32 RZ, [R10+URZ] ;  /* 0x000000000aff7f8c */ /* 0x0005e2000d8000ff */
[----:B---3--:R-:W-:-:S02]  /*1070*/  IMAD R6, R40, 0x4, R35 ;  /* 0x0000000428067824 */ /* 0x008fc400078e0223 */
[----:B0-----:R-:W-:-:S03]  /*1080*/  IMAD R9, R16, 0x4, R35 ;  /* 0x0000000410097824 */ /* 0x001fc600078e0223 */
[----:B------:R0:W-:Y:S01]  /*1090*/  ATOMS.POPC.INC.32 RZ, [R6+URZ] ;  /* 0x0000000006ff7f8c */ /* 0x0001e2000d8000ff */
[----:B--2---:R-:W-:-:S03]  /*10a0*/  IMAD R10, R15, 0x4, R35 ;  /* 0x000000040f0a7824 */ /* 0x004fc600078e0223 */
[----:B------:R0:W-:Y:S04]  /*10b0*/  ATOMS.POPC.INC.32 RZ, [R8+URZ] ;  /* 0x0000000008ff7f8c */ /* 0x0001e8000d8000ff */
[----:B------:R0:W-:Y:S04]  /*10c0*/  ATOMS.POPC.INC.32 RZ, [R9+URZ] ;  /* 0x0000000009ff7f8c */ /* 0x0001e8000d8000ff */
[----:B------:R0:W-:Y:S04]  /*10d0*/  ATOMS.POPC.INC.32 RZ, [R10+URZ] ;  /* 0x000000000aff7f8c */ /* 0x0001e8000d8000ff */
[----:B------:R0:W-:Y:S01]  /*10e0*/  ATOMS.POPC.INC.32 RZ, [R11+URZ] ;  /* 0x000000000bff7f8c */ /* 0x0001e2000d8000ff */
[----:B------:R-:W-:Y:S06]  /*10f0*/  BAR.SYNC.DEFER_BLOCKING 0x0 ;  /* 0x0000000000007b1d */ /* 0x000fec0000010000 */
[----:B------:R-:W-:Y:S05]  /*1100*/  @P2 BRA `(.L_x_237) ;  /* 0x00000000008c2947 */ /* 0x000fea0003800000 */
[----:B0-----:R-:W0:Y:S04]  /*1110*/  LDS R9, [R0] ;  /* 0x0000000000097984 */ /* 0x001e280000000800 */
[----:B------:R-:W2:Y:S04]  /*1120*/  LDS R6, [R0+0x400] ;  /* 0x0004000000067984 */ /* 0x000ea80000000800 */
[----:B------:R-:W3:Y:S04]  /*1130*/  LDS R8, [R0+0x800] ;  /* 0x0008000000087984 */ /* 0x000ee80000000800 */
[----:B------:R-:W4:Y:S04]  /*1140*/  LDS R10, [R0+0xc00] ;  /* 0x000c0000000a7984 */ /* 0x000f280000000800 */
[----:B------:R-:W5:Y:S04]  /*1150*/  LDS R64, [R0+0x1000] ;  /* 0x0010000000407984 */ /* 0x000f680000000800 */
[----:B------:R-:W1:Y:S04]  /*1160*/  LDS R66, [R0+0x1400] ;  /* 0x0014000000427984 */ /* 0x000e680000000800 */
[----:B------:R-:W-:Y:S04]  /*1170*/  LDS R68, [R0+0x1c00] ;  /* 0x001c000000447984 */ /* 0x000fe80000000800 */
[----:B------:R-:W-:Y:S04]  /*1180*/  LDS R70, [R0+0x2000] ;  /* 0x0020000000467984 */ /* 0x000fe80000000800 */
[----:B------:R-:W-:Y:S04]  /*1190*/  LDS R72, [R0+0x2400] ;  /* 0x0024000000487984 */ /* 0x000fe80000000800 */
[----:B------:R-:W-:Y:S04]  /*11a0*/  LDS R74, [R0+0x2800] ;  /* 0x00280000004a7984 */ /* 0x000fe80000000800 */
[----:B0-----:R1:W-:Y:S01]  /*11b0*/  STS [R0+0x400], R9 ;  /* 0x0004000900007388 */ /* 0x0013e20000000800 */
[----:B--2---:R-:W-:-:S03]  /*11c0*/  IMAD.IADD R11, R9, 0x1, R6 ;  /* 0x00000001090b7824 */ /* 0x004fc600078e0206 */
[----:B------:R-:W-:Y:S01]  /*11d0*/  STS [R0], RZ ;  /* 0x000000ff00007388 */ /* 0x000fe20000000800 */
[----:B---3--:R-:W-:-:S03]  /*11e0*/  IMAD.IADD R17, R11, 0x1, R8 ;  /* 0x000000010b117824 */ /* 0x008fc600078e0208 */
[----:B------:R-:W0:Y:S01]  /*11f0*/  LDS R6, [R0+0x1800] ;  /* 0x0018000000067984 */ /* 0x000e220000000800 */
[----:B----4-:R-:W-:-:S03]  /*1200*/  IMAD.IADD R65, R17, 0x1, R10 ;  /* 0x0000000111417824 */ /* 0x010fc600078e020a */
[----:B------:R-:W2:Y:S01]  /*1210*/  LDS R8, [R0+0x2c00] ;  /* 0x002c000000087984 */ /* 0x000ea20000000800 */
[----:B-----5:R-:W-:-:S03]  /*1220*/  IMAD.IADD R67, R65, 0x1, R64 ;  /* 0x0000000141437824 */ /* 0x020fc600078e0240 */
[----:B------:R3:W-:Y:S01]  /*1230*/  STS [R0+0x800], R11 ;  /* 0x0008000b00007388 */ /* 0x0007e20000000800 */
[----:B-1----:R-:W-:-:S03]  /*1240*/  IMAD.IADD R9, R67, 0x1, R66 ;  /* 0x0000000143097824 */ /* 0x002fc600078e0242 */
[----:B------:R-:W-:Y:S04]  /*1250*/  STS [R0+0x1000], R65 ;  /* 0x0010004100007388 */ /* 0x000fe80000000800 */
[----:B------:R-:W-:Y:S04]  /*1260*/  STS [R0+0x1400], R67 ;  /* 0x0014004300007388 */ /* 0x000fe80000000800 */
[----:B------:R-:W-:Y:S04]  /*1270*/  STS [R0+0x1800], R9 ;  /* 0x0018000900007388 */ /* 0x000fe80000000800 */
[----:B------:R2:W-:Y:S01]  /*1280*/  STS [R0+0xc00], R17 ;  /* 0x000c001100007388 */ /* 0x0005e20000000800 */
[----:B0-----:R-:W-:-:S04]  /*1290*/  IMAD.IADD R69, R9, 0x1, R6 ;  /* 0x0000000109457824 */ /* 0x001fc800078e0206 */
[----:B------:R-:W-:Y:S01]  /*12a0*/  IMAD.IADD R71, R69, 0x1, R68 ;  /* 0x0000000145477824 */ /* 0x000fe200078e0244 */
[----:B------:R4:W-:Y:S03]  /*12b0*/  STS [R0+0x1c00], R69 ;  /* 0x001c004500007388 */ /* 0x0009e60000000800 */
[----:B------:R-:W-:Y:S01]  /*12c0*/  IMAD.IADD R73, R71, 0x1, R70 ;  /* 0x0000000147497824 */ /* 0x000fe200078e0246 */
[----:B------:R4:W-:Y:S03]  /*12d0*/  STS [R0+0x2000], R71 ;  /* 0x0020004700007388 */ /* 0x0009e60000000800 */
[----:B---3--:R-:W-:Y:S01]  /*12e0*/  IMAD.IADD R11, R73, 0x1, R72 ;  /* 0x00000001490b7824 */ /* 0x008fe200078e0248 */
[----:B------:R4:W-:Y:S03]  /*12f0*/  STS [R0+0x2400], R73 ;  /* 0x0024004900007388 */ /* 0x0009e60000000800 */
[----:B------:R-:W-:Y:S01]  /*1300*/  IMAD.IADD R75, R11, 0x1, R74 ;  /* 0x000000010b4b7824 */ /* 0x000fe200078e024a */
[----:B------:R4:W-:Y:S03]  /*1310*/  STS [R0+0x2800], R11 ;  /* 0x0028000b00007388 */ /* 0x0009e60000000800 */
[----:B--2---:R-:W-:Y:S01]  /*1320*/  IMAD.IADD R17, R75, 0x1, R8 ;  /* 0x000000014b117824 */ /* 0x004fe200078e0208 */
[----:B------:R4:W-:Y:S06]  /*1330*/  STS [R0+0x2c00], R75 ;  /* 0x002c004b00007388 */ /* 0x0009ec0000000800 */
.L_x_237:
[----:B------:R-:W-:Y:S05]  /*1340*/  BSYNC.RECONVERGENT B0 ;  /* 0x0000000000007941 */ /* 0x000fea0003800200 */
.L_x_236:
[----:B------:R-:W-:Y:S01]  /*1350*/  ISETP.NE.AND P0, PT, R17, 0x1500, PT ;  /* 0x000015001100780c */ /* 0x000fe20003f05270 */
[----:B0---4-:R-:W-:Y:S01]  /*1360*/  IMAD R11, R13, 0x100, R3 ;  /* 0x000001000d0b7824 */ /* 0x011fe200078e0203 */
[----:B------:R-:W-:Y:S01]  /*1370*/  @!P2 LOP3.LUT R65, R17, 0x40000000, RZ, 0xfc, !PT ;  /* 0x400000001141a812 */ /* 0x000fe200078efcff */
[----:B------:R-:W0:Y:S01]  /*1380*/  LDCU.64 UR6, c[0x0][0x3b8] ;  /* 0x00007700ff0677ac */ /* 0x000e220008000a00 */
[----:B------:R-:W-:Y:S01]  /*1390*/  ISETP.LT.U32.AND P0, PT, R3, 0x100, !P0 ;  /* 0x000001000300780c */ /* 0x000fe20004701070 */
[----:B-1----:R-:W-:Y:S01]  /*13a0*/  IMAD.WIDE R4, R11, 0x4, R4 ;  /* 0x000000040b047825 */ /* 0x002fe200078e0204 */
[----:B------:R-:W1:Y:S04]  /*13b0*/  LDC.64 R8, c[0x0][0x390] ;  /* 0x0000e400ff087b82 */ /* 0x000e680000000a00 */
[----:B------:R2:W-:Y:S04]  /*13c0*/  @!P2 STG.E.STRONG.SYS desc[UR8][R4.64], R65 ;  /* 0x000000410400a986 */ /* 0x0005e8000c115908 */
[----:B------:R-:W3:Y:S08]  /*13d0*/  LDC.64 R10, c[0x0][0x398] ;  /* 0x0000e600ff0a7b82 */ /* 0x000ef00000000a00 */
[----:B------:R-:W-:Y:S06]  /*13e0*/  BAR.RED.OR.DEFER_BLOCKING 0x0, P0 ;  /* 0x0000000000007b1d */ /* 0x000fec0000014800 */
[----:B------:R-:W4:Y:S01]  /*13f0*/  B2R.RESULT RZ, P0 ;  /* 0x0000000000ff731c */ /* 0x000f220000004000 */
[----:B0-----:R-:W-:-:S04]  /*1400*/  LEA R6, P1, R7, UR6, 0x3 ;  /* 0x0000000607067c11 */ /* 0x001fc8000f8218ff */
[----:B------:R-:W-:Y:S01]  /*1410*/  LEA.HI.X R7, R7, UR7, R62, 0x3, P1 ;  /* 0x0000000707077c11 */ /* 0x000fe200088f1c3e */
[----:B-1----:R-:W-:-:S04]  /*1420*/  IMAD.WIDE.U32 R8, R3, 0x8, R8 ;  /* 0x0000000803087825 */ /* 0x002fc800078e0008 */
[----:B---3--:R-:W-:Y:S01]  /*1430*/  IMAD.WIDE.U32 R10, R3, 0x8, R10 ;  /* 0x00000008030a7825 */ /* 0x008fe200078e000a */
[----:B--2-4-:R-:W-:Y:S06]  /*1440*/  @!P0 BRA `(.L_x_238) ;  /* 0x0000001000048947 */ /* 0x014fec0003800000 */
[C---:B------:R-:W-:Y:S01]  /*1450*/  ISETP.GT.U32.AND P0, PT, R3.reuse, R58, PT ;  /* 0x0000003a0300720c */ /* 0x040fe20003f04070 */
[----:B------:R-:W-:Y:S01]  /*1460*/  BSSY B1, `(.L_x_239) ;  /* 0x000002c000017945 */ /* 0x000fe20003800000 */
[----:B------:R-:W-:Y:S02]  /*1470*/  IMAD R33, R3, 0x8, R33 ;  /* 0x0000000803217824 */ /* 0x000fe400078e0221 */
[----:B------:R-:W-:Y:S01]  /*1480*/  SEL R21, RZ, 0x1500, !P0 ;  /* 0x00001500ff157807 */ /* 0x000fe20004000000 */
[----:B------:R-:W-:Y:S08]  /*1490*/  @P2 BRA `(.L_x_240) ;  /* 0x0000000000a02947 */ /* 0x000ff00003800000 */
[----:B------:R-:W2:Y:S01]  /*14a0*/  LDG.E.64 R10, desc[UR8][R10.64] ;  /* 0x000000080a0a7981 */ /* 0x000ea2000c1e1b00 */
[----:B------:R-:W-:Y:S01]  /*14b0*/  IMAD.MOV.U32 R0, RZ, RZ, R17 ;  /* 0x000000ffff007224 */ /* 0x000fe200078e0011 */
[----:B--2---:R-:W-:-:S04]  /*14c0*/  IADD3 R14, P0, PT, -R21, R10, RZ ;  /* 0x0000000a150e7210 */ /* 0x004fc80007f1e1ff */
[----:B------:R-:W-:Y:S02]  /*14d0*/  IADD3.X R15, PT, PT, R11, -0x1, RZ, P0, !PT ;  /* 0xffffffff0b0f7810 */ /* 0x000fe400007fe4ff */
[----:B------:R-:W-:-:S03]  /*14e0*/  ISETP.GE.AND P0, PT, R13, 0x1, PT ;  /* 0x000000010d00780c */ /* 0x000fc60003f06270 */
[----:B------:R0:W-:Y:S10]  /*14f0*/  STS.64 [R33+0xa800], R14 ;  /* 0x00a8000e21007388 */ /* 0x0001f40000000a00 */
[----:B------:R-:W-:Y:S05]  /*1500*/  @!P0 BRA `(.L_x_241) ;  /* 0x00000000006c8947 */ /* 0x000fea0003800000 */
[----:B------:R-:W-:Y:S01]  /*1510*/  BSSY B0, `(.L_x_242) ;  /* 0x0000019000007945 */ /* 0x000fe20003800000 */
[----:B0-----:R-:W-:Y:S02]  /*1520*/  IMAD.MOV.U32 R14, RZ, RZ, -0x1 ;  /* 0xffffffffff0e7424 */ /* 0x001fe400078e00ff */
[----:B------:R-:W-:Y:S02]  /*1530*/  IMAD.MOV.U32 R15, RZ, RZ, R13 ;  /* 0x000000ffff0f7224 */ /* 0x000fe400078e000d */
[----:B------:R-:W-:-:S07]  /*1540*/  IMAD.MOV.U32 R0, RZ, RZ, R17 ;  /* 0x000000ffff007224 */ /* 0x000fce00078e0011 */
.L_x_246:
[----:B------:R-:W0:Y:S01]  /*1550*/  LDC.64 R10, c[0x0][0x380] ;  /* 0x0000e000ff0a7b82 */ /* 0x000e220000000a00 */
[----:B------:R-:W-:Y:S01]  /*1560*/  VIADD R23, R15, 0xffffffff ;  /* 0xffffffff0f177836 */ /* 0x000fe20000000000 */
[----:B------:R-:W-:Y:S03]  /*1570*/  BSSY B2, `(.L_x_243) ;  /* 0x0000008000027945 */ /* 0x000fe60003800000 */
[----:B------:R-:W-:-:S04]  /*1580*/  IMAD R19, R23, 0x100, R3 ;  /* 0x0000010017137824 */ /* 0x000fc800078e0203 */
[----:B0-----:R-:W-:-:S07]  /*1590*/  IMAD.WIDE R10, R19, 0x4, R10 ;  /* 0x00000004130a7825 */ /* 0x001fce00078e020a */
.L_x_244:
[----:B------:R-:W-:Y:S05]  /*15a0*/  YIELD ;  /* 0x0000000000007946 */ /* 0x000fea0003800000 */
[----:B------:R0:W-:Y:S06]  /*15b0*/  MEMBAR.SC.CTA ;  /* 0x0000000000007992 */ /* 0x0001ec0000000000 */
[----:B0-----:R-:W2:Y:S02]  /*15c0*/  LDG.E.STRONG.SYS R16, desc[UR8][R10.64] ;  /* 0x000000080a107981 */ /* 0x001ea4000c1f5900 */
[----:B--2---:R-:W-:-:S13]  /*15d0*/  ISETP.NE.AND P0, PT, R16, RZ, PT ;  /* 0x000000ff1000720c */ /* 0x004fda0003f05270 */
[----:B------:R-:W-:Y:S05]  /*15e0*/  @!P0 BRA `(.L_x_244) ;  /* 0xfffffffc00ec8947 */ /* 0x000fea000383ffff */
[----:B------:R-:W-:Y:S05]  /*15f0*/  BSYNC B2 ;  /* 0x0000000000027941 */ /* 0x000fea0003800000 */
.L_x_243:
[----:B------:R-:W-:Y:S01]  /*1600*/  BSSY.RECONVERGENT B2, `(.L_x_245) ;  /* 0x0000006000027945 */ /* 0x000fe20003800200 */
[C---:B------:R-:W-:Y:S02]  /*1610*/  ISETP.GT.AND P0, PT, R16.reuse, -0x1, PT ;  /* 0xffffffff1000780c */ /* 0x040fe40003f04270 */
[----:B------:R-:W-:Y:S01]  /*1620*/  LOP3.LUT R11, R16, 0x3fffffff, RZ, 0xc0, !PT ;  /* 0x3fffffff100b7812 */ /* 0x000fe200078ec0ff */
[----:B------:R-:W-:Y:S05]  /*1630*/  WARPSYNC.EXCLUSIVE R14 ;  /* 0x000000000e007348 */ /* 0x000fea0003a00000 */
[----:B------:R-:W-:-:S05]  /*1640*/  IMAD.IADD R0, R11, 0x1, R0 ;  /* 0x000000010b007824 */ /* 0x000fca00078e0200 */
[----:B------:R-:W-:-:S07]  /*1650*/  VOTE.ANY R14, PT, P0 ;  /* 0x00000000000e7806 */ /* 0x000fce00000e0100 */
[----:B------:R-:W-:Y:S05]  /*1660*/  BSYNC.RECONVERGENT B2 ;  /* 0x0000000000027941 */ /* 0x000fea0003800200 */
.L_x_245:
[----:B------:R-:W-:Y:S01]  /*1670*/  ISETP.GT.U32.AND P1, PT, R15, 0x1, PT ;  /* 0x000000010f00780c */ /* 0x000fe20003f24070 */
[----:B------:R-:W-:-:S12]  /*1680*/  IMAD.MOV.U32 R15, RZ, RZ, R23 ;  /* 0x000000ffff0f7224 */ /* 0x000fd800078e0017 */
[----:B------:R-:W-:Y:S05]  /*1690*/  @P0 BRA P1, `(.L_x_246) ;  /* 0xfffffffc00ac0947 */ /* 0x000fea000083ffff */
[----:B------:R-:W-:Y:S05]  /*16a0*/  BSYNC B0 ;  /* 0x0000000000007941 */ /* 0x000fea0003800000 */
.L_x_242:
[----:B------:R1:W2:Y:S02]  /*16b0*/  LDS.64 R14, [R33+0xa800] ;  /* 0x00a80000210e7984 */ /* 0x0002a40000000a00 */
.L_x_241:
[C---:B------:R-:W-:Y:S01]  /*16c0*/  IMAD.IADD R11, R0.reuse, 0x1, -R17 ;  /* 0x00000001000b7824 */ /* 0x040fe200078e0a11 */
[----:B------:R-:W-:-:S04]  /*16d0*/  LOP3.LUT R19, R0, 0x80000000, RZ, 0xfc, !PT ;  /* 0x8000000000137812 */ /* 0x000fc800078efcff */
[C---:B--2---:R-:W-:Y:S01]  /*16e0*/  IADD3 R10, P0, PT, R11.reuse, R14, RZ ;  /* 0x0000000e0b0a7210 */ /* 0x044fe20007f1e0ff */
[----:B------:R2:W-:Y:S03]  /*16f0*/  STG.E.STRONG.SYS desc[UR8][R4.64], R19 ;  /* 0x0000001304007986 */ /* 0x0005e6000c115908 */
[----:B------:R-:W-:-:S05]  /*1700*/  LEA.HI.X.SX32 R11, R11, R15, 0x1, P0 ;  /* 0x0000000f0b0b7211 */ /* 0x000fca00000f0eff */
[----:B------:R2:W-:Y:S04]  /*1710*/  STS.64 [R33+0xa800], R10 ;  /* 0x00a8000a21007388 */ /* 0x0005e80000000a00 */
.L_x_240:
[----:B------:R-:W-:Y:S05]  /*1720*/  BSYNC B1 ;  /* 0x0000000000017941 */ /* 0x000fea0003800000 */
.L_x_239:
[----:B--2---:R-:W2:Y:S01]  /*1730*/  LDC.64 R4, c[0x0][0x390] ;  /* 0x0000e400ff047b82 */ /* 0x004ea20000000a00 */
[----:B------:R-:W-:Y:S05]  /*1740*/  WARPSYNC.ALL ;  /* 0x0000000000007948 */ /* 0x000fea0003800000 */
[----:B------:R-:W-:Y:S02]  /*1750*/  UMOV UR5, 0x400 ;  /* 0x0000040000057882 */ /* 0x000fe40000000000 */
[----:B------:R-:W3:Y:S08]  /*1760*/  LDC R0, c[0x0][0x3c0] ;  /* 0x0000f000ff007b82 */ /* 0x000ef00000000800 */
[----:B------:R-:W4:Y:S01]  /*1770*/  S2UR UR6, SR_CgaCtaId ;  /* 0x00000000000679c3 */ /* 0x000f220000008800 */
[----:B--2---:R-:W-:-:S02]  /*1780*/  ISETP.EQ.U32.AND P1, PT, R4, RZ, PT ;  /* 0x000000ff0400720c */ /* 0x004fc40003f22070 */
[----:B---3--:R-:W-:-:S04]  /*1790*/  ISETP.GE.AND P0, PT, R31, R0, PT ;  /* 0x000000001f00720c */ /* 0x008fc80003f06270 */
[----:B------:R-:W-:-:S04]  /*17a0*/  ISETP.EQ.OR.EX P0, PT, R5, RZ, !P0, P1 ;  /* 0x000000ff0500720c */ /* 0x000fc80004702710 */
[----:B------:R-:W-:Y:S01]  /*17b0*/  ISETP.GT.U32.OR P0, PT, R3, 0xff, P0 ;  /* 0x000000ff0300780c */ /* 0x000fe20000704470 */
[----:B----4-:R-:W-:-:S06]  /*17c0*/  ULEA UR5, UR6, UR5, 0x18 ;  /* 0x0000000506057291 */ /* 0x010fcc000f8ec0ff */
[----:B------:R-:W-:-:S06]  /*17d0*/  LEA R4, R58, UR5, 0x3 ;  /* 0x000000053a047c11 */ /* 0x000fcc000f8e18ff */
[----:B------:R-:W2:Y:S02]  /*17e0*/  @!P0 LDS.64 R2, [R33+0xa800] ;  /* 0x00a8000021028984 */ /* 0x000ea40000000a00 */
[--C-:B--2---:R-:W-:Y:S02]  /*17f0*/  @!P0 IADD3 R2, P1, P2, R2, R21, R17.reuse ;  /* 0x0000001502028210 */ /* 0x104fe40007a3e011 */
[----:B------:R-:W-:-:S04]  /*1800*/  @!P0 SHF.R.S32.HI R17, RZ, 0x1f, R17 ;  /* 0x0000001fff118819 */ /* 0x000fc80000011411 */
[----:B------:R-:W-:-:S05]  /*1810*/  @!P0 IADD3.X R3, PT, PT, R3, RZ, R17, P1, P2 ;  /* 0x000000ff03038210 */ /* 0x000fca0000fe4411 */
[----:B------:R2:W-:Y:S01]  /*1820*/  @!P0 STG.E.64 desc[UR8][R8.64], R2 ;  /* 0x0000000208008986 */ /* 0x0005e2000c101b08 */
[----:B------:R-:W-:Y:S01]  /*1830*/  BAR.SYNC.DEFER_BLOCKING 0x0 ;  /* 0x0000000000007b1d */ /* 0x000fe20000010000 */
[----:B------:R-:W-:-:S05]  /*1840*/  ISETP.GT.AND P0, PT, R31, R0, PT ;  /* 0x000000001f00720c */ /* 0x000fca0003f04270 */
[----:B------:R-:W3:Y:S08]  /*1850*/  LDS.64 R4, [R4+0xa800] ;  /* 0x00a8000004047984 */ /* 0x000ef00000000a00 */
[----:B--2---:R-:W-:Y:S05]  /*1860*/  @P0 BRA `(.L_x_247) ;  /* 0x0000000000500947 */ /* 0x004fea0003800000 */
[----:B------:R-:W2:Y:S01]  /*1870*/  LDCU.64 UR4, c[0x0][0x3a0] ;  /* 0x00007400ff0477ac */ /* 0x000ea20008000a00 */
[----:B---3--:R-:W-:-:S05]  /*1880*/  IADD3 R2, P1, PT, R12, R4, RZ ;  /* 0x000000040c027210 */ /* 0x008fca0007f3e0ff */
[----:B------:R-:W-:Y:S01]  /*1890*/  IMAD.X R3, RZ, RZ, R5, P1 ;  /* 0x000000ffff037224 */ /* 0x000fe200008e0605 */
[----:B--2---:R-:W-:-:S04]  /*18a0*/  LEA R4, P1, R2, UR4, 0x2 ;  /* 0x0000000402047c11 */ /* 0x004fc8000f8210ff */
        /* <DEDUP_REMOVED lines=16> */
.L_x_247:
[----:B------:R-:W2:Y:S01]  /*19b0*/  LDCU.64 UR4, c[0x0][0x3a0] ;  /* 0x00007400ff0477ac */ /* 0x000ea20008000a00 */
[C---:B---3--:R-:W-:Y:S01]  /*19c0*/  IADD3 R2, P1, PT, R12.reuse, R4, RZ ;  /* 0x000000040c027210 */ /* 0x048fe20007f3e0ff */
[----:B------:R-:W-:Y:S02]  /*19d0*/  IMAD R9, R13, -0x1500, R0 ;  /* 0xffffeb000d097824 */ /* 0x000fe400078e0200 */
[C---:B------:R-:W-:Y:S02]  /*19e0*/  VIADD R4, R12.reuse, 0x20 ;  /* 0x000000200c047836 */ /* 0x040fe40000000000 */
[C---:B------:R-:W-:Y:S01]  /*19f0*/  VIADD R8, R12.reuse, 0x40 ;  /* 0x000000400c087836 */ /* 0x040fe20000000000 */
[-C--:B------:R-:W-:Y:S01]  /*1a00*/  ISETP.GE.AND P3, PT, R12, R9.reuse, PT ;  /* 0x000000090c00720c */ /* 0x080fe20003f66270 */
[----:B------:R-:W-:Y:S01]  /*1a10*/  IMAD.X R3, RZ, RZ, R5, P1 ;  /* 0x000000ffff037224 */ /* 0x000fe200008e0605 */
[-C--:B------:R-:W-:Y:S01]  /*1a20*/  ISETP.GE.AND P4, PT, R4, R9.reuse, PT ;  /* 0x000000090400720c */ /* 0x080fe20003f86270 */
[----:B------:R-:W-:Y:S01]  /*1a30*/  VIADD R10, R12, 0x80 ;  /* 0x000000800c0a7836 */ /* 0x000fe20000000000 */
[----:B------:R-:W-:Y:S01]  /*1a40*/  ISETP.GE.AND P5, PT, R8, R9, PT ;  /* 0x000000090800720c */ /* 0x000fe20003fa6270 */
[----:B------:R-:W-:-:S02]  /*1a50*/  VIADD R8, R12, 0x60 ;  /* 0x000000600c087836 */ /* 0x000fc40000000000 */
[----:B0-----:R-:W-:-:S03]  /*1a60*/  VIADD R14, R12, 0xa0 ;  /* 0x000000a00c0e7836 */ /* 0x001fc60000000000 */
[-C--:B------:R-:W-:Y:S01]  /*1a70*/  ISETP.GE.AND P6, PT, R8, R9.reuse, PT ;  /* 0x000000090800720c */ /* 0x080fe20003fc6270 */
[----:B------:R-:W-:Y:S01]  /*1a80*/  VIADD R8, R12, 0xc0 ;  /* 0x000000c00c087836 */ /* 0x000fe20000000000 */
[----:B--2---:R-:W-:Y:S02]  /*1a90*/  LEA R4, P1, R2, UR4, 0x2 ;  /* 0x0000000402047c11 */ /* 0x004fe4000f8210ff */
[-C--:B------:R-:W-:Y:S02]  /*1aa0*/  ISETP.GE.AND P2, PT, R14, R9.reuse, PT ;  /* 0x000000090e00720c */ /* 0x080fe40003f46270 */
[----:B------:R-:W-:Y:S02]  /*1ab0*/  LEA.HI.X R5, R2, UR5, R3, 0x2, P1 ;  /* 0x0000000502057c11 */ /* 0x000fe400088f1403 */
        /* <DEDUP_REMOVED lines=30> */
.L_x_248:
[----:B------:R-:W-:Y:S05]  /*1ca0*/  @P0 BRA `(.L_x_249) ;  /* 0x00000000003c0947 */ /* 0x000fea0003800000 */
[----:B01----:R0:W5:Y:S04]  /*1cb0*/  LDG.E.64 R32, desc[UR8][R6.64] ;  /* 0x0000000806207981 */ /* 0x003168000c1e1b00 */
[----:B------:R0:W5:Y:S04]  /*1cc0*/  LDG.E.64 R30, desc[UR8][R6.64+0x100] ;  /* 0x00010008061e7981 */ /* 0x000168000c1e1b00 */
        /* <DEDUP_REMOVED lines=10> */
[----:B--2---:R0:W5:Y:S04]  /*1d70*/  LDG.E.64 R4, desc[UR8][R6.64+0xc00] ;  /* 0x000c000806047981 */ /* 0x004168000c1e1b00 */
[----:B------:R0:W5:Y:S01]  /*1d80*/  LDG.E.64 R34, desc[UR8][R6.64+0xd00] ;  /* 0x000d000806227981 */ /* 0x000162000c1e1b00 */
[----:B------:R-:W-:Y:S05]  /*1d90*/  BRA `(.L_x_250) ;  /* 0x0000000000a87947 */ /* 0x000fea0003800000 */
.L_x_249:
[----:B------:R-:W-:Y:S02]  /*1da0*/  IMAD.IADD R61, R0, 0x1, -R61 ;  /* 0x00000001003d7824 */ /* 0x000fe400078e0a3d */
[C---:B------:R-:W-:Y:S02]  /*1db0*/  VIADD R36, R12.reuse, 0x20 ;  /* 0x000000200c247836 */ /* 0x040fe40000000000 */
[C---:B0-2---:R-:W-:Y:S01]  /*1dc0*/  VIADD R38, R12.reuse, 0x40 ;  /* 0x000000400c267836 */ /* 0x045fe20000000000 */
        /* <DEDUP_REMOVED lines=11> */
[----:B-1----:R1:W5:Y:S01]  /*1e80*/  @!P3 LDG.E.64 R32, desc[UR8][R6.64] ;  /* 0x000000080620b981 */ /* 0x002362000c1e1b00 */
[-C--:B------:R-:W-:Y:S01]  /*1e90*/  ISETP.GE.AND P3, PT, R36, R61.reuse, PT ;  /* 0x0000003d2400720c */ /* 0x080fe20003f66270 */
[----:B------:R-:W-:Y:S02]  /*1ea0*/  VIADD R36, R12, 0x100 ;  /* 0x000001000c247836 */ /* 0x000fe40000000000 */
[----:B------:R1:W5:Y:S01]  /*1eb0*/  @!P4 LDG.E.64 R30, desc[UR8][R6.64+0x100] ;  /* 0x00010008061ec981 */ /* 0x000362000c1e1b00 */
[----:B------:R-:W-:Y:S01]  /*1ec0*/  ISETP.GE.AND P4, PT, R38, R61, PT ;  /* 0x0000003d2600720c */ /* 0x000fe20003f86270 */
[----:B------:R-:W-:-:S02]  /*1ed0*/  VIADD R38, R12, 0x120 ;  /* 0x000001200c267836 */ /* 0x000fc40000000000 */
[----:B------:R1:W5:Y:S01]  /*1ee0*/  @!P5 LDG.E.64 R28, desc[UR8][R6.64+0x200] ;  /* 0x00020008061cd981 */ /* 0x000362000c1e1b00 */
[-C--:B------:R-:W-:Y:S01]  /*1ef0*/  ISETP.GE.AND P5, PT, R36, R61.reuse, PT ;  /* 0x0000003d2400720c */ /* 0x080fe20003fa6270 */
[----:B------:R-:W-:Y:S02]  /*1f00*/  VIADD R36, R12, 0x140 ;  /* 0x000001400c247836 */ /* 0x000fe40000000000 */
[----:B------:R1:W5:Y:S01]  /*1f10*/  @!P6 LDG.E.64 R26, desc[UR8][R6.64+0x300] ;  /* 0x00030008061ae981 */ /* 0x000362000c1e1b00 */
        /* <DEDUP_REMOVED lines=9> */
[----:B------:R-:W-:-:S03]  /*1fb0*/  ISETP.GE.AND P3, PT, R36, R61, PT ;  /* 0x0000003d2400720c */ /* 0x000fc60003f66270 */
[----:B------:R1:W5:Y:S01]  /*1fc0*/  @!P4 LDG.E.64 R18, desc[UR8][R6.64+0x700] ;  /* 0x000700080612c981 */ /* 0x000362000c1e1b00 */
[----:B------:R-:W-:-:S03]  /*1fd0*/  ISETP.GE.AND P4, PT, R38, R61, PT ;  /* 0x0000003d2600720c */ /* 0x000fc60003f86270 */
[----:B------:R1:W5:Y:S04]  /*1fe0*/  @!P5 LDG.E.64 R16, desc[UR8][R6.64+0x800] ;  /* 0x000800080610d981 */ /* 0x000368000c1e1b00 */
[----:B------:R1:W5:Y:S04]  /*1ff0*/  @!P6 LDG.E.64 R14, desc[UR8][R6.64+0x900] ;  /* 0x00090008060ee981 */ /* 0x000368000c1e1b00 */
[----:B------:R1:W5:Y:S04]  /*2000*/  @!P1 LDG.E.64 R10, desc[UR8][R6.64+0xa00] ;  /* 0x000a0008060a9981 */ /* 0x000368000c1e1b00 */
[----:B------:R1:W5:Y:S04]  /*2010*/  @!P2 LDG.E.64 R8, desc[UR8][R6.64+0xb00] ;  /* 0x000b00080608a981 */ /* 0x000368000c1e1b00 */
[----:B------:R1:W5:Y:S04]  /*2020*/  @!P3 LDG.E.64 R4, desc[UR8][R6.64+0xc00] ;  /* 0x000c00080604b981 */ /* 0x000368000c1e1b00 */
[----:B------:R1:W5:Y:S02]  /*2030*/  @!P4 LDG.E.64 R34, desc[UR8][R6.64+0xd00] ;  /* 0x000d00080622c981 */ /* 0x000364000c1e1b00 */
.L_x_250:
[----:B------:R-:W-:Y:S05]  /*2040*/  @P0 BRA `(.L_x_251) ;  /* 0x0000000000480947 */ /* 0x000fea0003800000 */
[----:B------:R-:W0:Y:S02]  /*2050*/  LDCU.64 UR4, c[0x0][0x3b0] ;  /* 0x00007600ff0477ac */ /* 0x000e240008000a00 */
[----:B01----:R-:W-:-:S04]  /*2060*/  LEA R6, P0, R2, UR4, 0x3 ;  /* 0x0000000402067c11 */ /* 0x003fc8000f8018ff */
[----:B------:R-:W-:-:S05]  /*2070*/  LEA.HI.X R7, R2, UR5, R3, 0x3, P0 ;  /* 0x0000000502077c11 */ /* 0x000fca00080f1c03 */
[----:B-----5:R-:W-:Y:S04]  /*2080*/  STG.E.64 desc[UR8][R6.64], R32 ;  /* 0x0000002006007986 */ /* 0x020fe8000c101b08 */
[----:B------:R-:W-:Y:S04]  /*2090*/  STG.E.64 desc[UR8][R6.64+0x100], R30 ;  /* 0x0001001e06007986 */ /* 0x000fe8000c101b08 */
        /* <DEDUP_REMOVED lines=11> */
[----:B------:R-:W-:Y:S01]  /*2150*/  STG.E.64 desc[UR8][R6.64+0xd00], R34 ;  /* 0x000d002206007986 */ /* 0x000fe2000c101b08 */
[----:B------:R-:W-:Y:S05]  /*2160*/  EXIT ;  /* 0x000000000000794d */ /* 0x000fea0003800000 */
.L_x_251:
[----:B------:R-:W2:Y:S01]  /*2170*/  LDCU.64 UR4, c[0x0][0x3b0] ;  /* 0x00007600ff0477ac */ /* 0x000ea20008000a00 */
[----:B------:R-:W-:Y:S02]  /*2180*/  IMAD R13, R13, -0x1500, R0 ;  /* 0xffffeb000d0d7824 */ /* 0x000fe400078e0200 */
[C---:B------:R-:W-:Y:S02]  /*2190*/  VIADD R0, R12.reuse, 0x20 ;  /* 0x000000200c007836 */ /* 0x040fe40000000000 */
[C---:B01----:R-:W-:Y:S01]  /*21a0*/  VIADD R6, R12.reuse, 0x40 ;  /* 0x000000400c067836 */ /* 0x043fe20000000000 */
[CC--:B------:R-:W-:Y:S01]  /*21b0*/  ISETP.GE.AND P4, PT, R12.reuse, R13.reuse, PT ;  /* 0x0000000d0c00720c */ /* 0x0c0fe20003f86270 */
[----:B------:R-:W-:Y:S01]  /*21c0*/  VIADD R36, R12, 0x60 ;  /* 0x000000600c247836 */ /* 0x000fe20000000000 */
[-C--:B------:R-:W-:Y:S01]  /*21d0*/  ISETP.GE.AND P5, PT, R0, R13.reuse, PT ;  /* 0x0000000d0000720c */ /* 0x080fe20003fa6270 */
[----:B------:R-:W-:Y:S01]  /*21e0*/  VIADD R0, R12, 0x80 ;  /* 0x000000800c007836 */ /* 0x000fe20000000000 */
[-C--:B------:R-:W-:Y:S01]  /*21f0*/  ISETP.GE.AND P6, PT, R6, R13.reuse, PT ;  /* 0x0000000d0600720c */ /* 0x080fe20003fc6270 */
[----:B------:R-:W-:Y:S01]  /*2200*/  VIADD R38, R12, 0xc0 ;  /* 0x000000c00c267836 */ /* 0x000fe20000000000 */
[----:B------:R-:W-:Y:S01]  /*2210*/  ISETP.GE.AND P0, PT, R36, R13, PT ;  /* 0x0000000d2400720c */ /* 0x000fe20003f06270 */
[----:B------:R-:W-:-:S03]  /*2220*/  VIADD R36, R12, 0xa0 ;  /* 0x000000a00c247836 */ /* 0x000fc60000000000 */
[-C--:B------:R-:W-:Y:S02]  /*2230*/  ISETP.GE.AND P3, PT, R38, R13.reuse, PT ;  /* 0x0000000d2600720c */ /* 0x080fe40003f66270 */
[----:B--2---:R-:W-:Y:S02]  /*2240*/  LEA R6, P1, R2, UR4, 0x3 ;  /* 0x0000000402067c11 */ /* 0x004fe4000f8218ff */
[-C--:B------:R-:W-:Y:S02]  /*2250*/  ISETP.GE.AND P2, PT, R36, R13.reuse, PT ;  /* 0x0000000d2400720c */ /* 0x080fe40003f46270 */
[----:B------:R-:W-:Y:S01]  /*2260*/  LEA.HI.X R7, R2, UR5, R3, 0x3, P1 ;  /* 0x0000000502077c11 */ /* 0x000fe200088f1c03 */
[----:B------:R-:W-:Y:S01]  /*2270*/  VIADD R2, R12, 0x100 ;  /* 0x000001000c027836 */ /* 0x000fe20000000000 */
[-C--:B------:R-:W-:Y:S01]  /*2280*/  ISETP.GE.AND P1, PT, R0, R13.reuse, PT ;  /* 0x0000000d0000720c */ /* 0x080fe20003f26270 */
[----:B------:R-:W-:Y:S02]  /*2290*/  VIADD R0, R12, 0xe0 ;  /* 0x000000e00c007836 */ /* 0x000fe40000000000 */
[----:B-----5:R0:W-:Y:S03]  /*22a0*/  @!P4 STG.E.64 desc[UR8][R6.64], R32 ;  /* 0x000000200600c986 */ /* 0x0201e6000c101b08 */
[-C--:B------:R-:W-:Y:S01]  /*22b0*/  ISETP.GE.AND P4, PT, R0, R13.reuse, PT ;  /* 0x0000000d0000720c */ /* 0x080fe20003f86270 */
[----:B------:R0:W-:Y:S01]  /*22c0*/  @!P5 STG.E.64 desc[UR8][R6.64+0x100], R30 ;  /* 0x0001001e0600d986 */ /* 0x0001e2000c101b08 */
[----:B------:R-:W-:Y:S01]  /*22d0*/  ISETP.GE.AND P5, PT, R2, R13, PT ;  /* 0x0000000d0200720c */ /* 0x000fe20003fa6270 */
[----:B------:R-:W-:-:S02]  /*22e0*/  VIADD R0, R12, 0x120 ;  /* 0x000001200c007836 */ /* 0x000fc40000000000 */
[----:B------:R-:W-:Y:S01]  /*22f0*/  VIADD R2, R12, 0x140 ;  /* 0x000001400c027836 */ /* 0x000fe20000000000 */
[----:B------:R0:W-:Y:S02]  /*2300*/  @!P6 STG.E.64 desc[UR8][R6.64+0x200], R28 ;  /* 0x0002001c0600e986 */ /* 0x0001e4000c101b08 */
[-C--:B------:R-:W-:Y:S01]  /*2310*/  ISETP.GE.AND P6, PT, R0, R13.reuse, PT ;  /* 0x0000000d0000720c */ /* 0x080fe20003fc6270 */
[----:B------:R-:W-:Y:S01]  /*2320*/  VIADD R0, R12, 0x160 ;  /* 0x000001600c007836 */ /* 0x000fe20000000000 */
[----:B------:R0:W-:Y:S01]  /*2330*/  @!P0 STG.E.64 desc[UR8][R6.64+0x300], R26 ;  /* 0x0003001a06008986 */ /* 0x0001e2000c101b08 */
[-C--:B------:R-:W-:Y:S01]  /*2340*/  ISETP.GE.AND P0, PT, R2, R13.reuse, PT ;  /* 0x0000000d0200720c */ /* 0x080fe20003f06270 */
[C---:B------:R-:W-:Y:S02]  /*2350*/  VIADD R2, R12.reuse, 0x180 ;  /* 0x000001800c027836 */ /* 0x040fe40000000000 */
[----:B------:R-:W-:Y:S01]  /*2360*/  VIADD R12, R12, 0x1a0 ;  /* 0x000001a00c0c7836 */ /* 0x000fe20000000000 */
[----:B------:R0:W-:Y:S01]  /*2370*/  @!P1 STG.E.64 desc[UR8][R6.64+0x400], R24 ;  /* 0x0004001806009986 */ /* 0x0001e2000c101b08 */
[----:B------:R-:W-:-:S03]  /*2380*/  ISETP.GE.AND P1, PT, R0, R13, PT ;  /* 0x0000000d0000720c */ /* 0x000fc60003f26270 */
[----:B------:R0:W-:Y:S01]  /*2390*/  @!P2 STG.E.64 desc[UR8][R6.64+0x500], R22 ;  /* 0x000500160600a986 */ /* 0x0001e2000c101b08 */
[----:B------:R-:W-:-:S03]  /*23a0*/  ISETP.GE.AND P2, PT, R2, R13, PT ;  /* 0x0000000d0200720c */ /* 0x000fc60003f46270 */
[----:B------:R0:W-:Y:S01]  /*23b0*/  @!P3 STG.E.64 desc[UR8][R6.64+0x600], R20 ;  /* 0x000600140600b986 */ /* 0x0001e2000c101b08 */
[----:B------:R-:W-:-:S03]  /*23c0*/  ISETP.GE.AND P3, PT, R12, R13, PT ;  /* 0x0000000d0c00720c */ /* 0x000fc60003f66270 */
[----:B------:R0:W-:Y:S04]  /*23d0*/  @!P4 STG.E.64 desc[UR8][R6.64+0x700], R18 ;  /* 0x000700120600c986 */ /* 0x0001e8000c101b08 */
[----:B------:R0:W-:Y:S04]  /*23e0*/  @!P5 STG.E.64 desc[UR8][R6.64+0x800], R16 ;  /* 0x000800100600d986 */ /* 0x0001e8000c101b08 */
[----:B------:R0:W-:Y:S04]  /*23f0*/  @!P6 STG.E.64 desc[UR8][R6.64+0x900], R14 ;  /* 0x0009000e0600e986 */ /* 0x0001e8000c101b08 */
[----:B------:R0:W-:Y:S04]  /*2400*/  @!P0 STG.E.64 desc[UR8][R6.64+0xa00], R10 ;  /* 0x000a000a06008986 */ /* 0x0001e8000c101b08 */
[----:B------:R0:W-:Y:S04]  /*2410*/  @!P1 STG.E.64 desc[UR8][R6.64+0xb00], R8 ;  /* 0x000b000806009986 */ /* 0x0001e8000c101b08 */
[----:B------:R0:W-:Y:S01]  /*2420*/  @!P2 STG.E.64 desc[UR8][R6.64+0xc00], R4 ;  /* 0x000c00040600a986 */ /* 0x0001e2000c101b08 */
[----:B------:R-:W-:Y:S05]  /*2430*/  @P3 EXIT ;  /* 0x000000000000394d */ /* 0x000fea0003800000 */
[----:B------:R-:W-:Y:S01]  /*2440*/  STG.E.64 desc[UR8][R6.64+0xd00], R34 ;  /* 0x000d002206007986 */ /* 0x000fe2000c101b08 */
[----:B------:R-:W-:Y:S05]  /*2450*/  EXIT ;  /* 0x000000000000794d */ /* 0x000fea0003800000 */
.L_x_238:
        /* <DEDUP_REMOVED lines=38> */
.L_x_355:
        /* <DEDUP_REMOVED lines=25> */
.L_x_252:
[----:B------:R-:W-:Y:S05]  /*2850*/  WARPSYNC.ALL ;  /* 0x0000000000007948 */ /* 0x000fea0003800000 */
[----:B------:R-:W-:Y:S01]  /*2860*/  BAR.SYNC.DEFER_BLOCKING 0x0 ;  /* 0x0000000000007b1d */ /* 0x000fe20000010000 */
[----:B------:R-:W-:-:S05]  /*2870*/  ISETP.NE.AND P0, PT, R63, RZ, PT ;  /* 0x000000ff3f00720c */ /* 0x000fca0003f05270 */
[----:B------:R-:W-:Y:S01]  /*2880*/  BSSY.RECONVERGENT B0, `(.L_x_254) ;  /* 0x0000027000007945 */ /* 0x000fe20003800200 */
[----:B0-----:R-:W0:Y:S07]  /*2890*/  LDS R38, [R38+0x3410] ;  /* 0x0034100026267984 */ /* 0x001e2e0000000800 */
[----:B------:R-:W-:Y:S05]  /*28a0*/  @P0 BRA `(.L_x_255) ;  /* 0x0000000000900947 */ /* 0x000fea0003800000 */
[----:B-1----:R-:W0:Y:S04]  /*28b0*/  LDS R37, [R0] ;  /* 0x0000000000257984 */ /* 0x002e280000000800 */
        /* <DEDUP_REMOVED lines=35> */
.L_x_255:
[----:B------:R-:W-:Y:S05]  /*2af0*/  BSYNC.RECONVERGENT B0 ;  /* 0x0000000000007941 */ /* 0x000fea0003800200 */
.L_x_254:
[----:B------:R-:W-:Y:S01]  /*2b00*/  BAR.SYNC.DEFER_BLOCKING 0x0 ;  /* 0x0000000000007b1d */ /* 0x000fe20000010000 */
[----:B------:R-:W-:-:S05]  /*2b10*/  R2P PR, R58, 0x7f ;  /* 0x0000007f3a007804 */ /* 0x000fca0000000000 */
[----:B------:R-:W-:Y:S01]  /*2b20*/  BSSY.RECONVERGENT B0, `(.L_x_256) ;  /* 0x0000022000007945 */ /* 0x000fe20003800200 */
[----:B-12---:R-:W1:Y:S07]  /*2b30*/  S2R R49, SR_LEMASK ;  /* 0x0000000000317919 */ /* 0x006e6e0000003a00 */
[----:B------:R-:W-:Y:S02]  /*2b40*/  VOTE.ANY R37, PT, P0 ;  /* 0x0000000000257806 */ /* 0x000fe400000e0100 */
        /* <DEDUP_REMOVED lines=10> */
[----:B------:R-:W-:Y:S02]  /*2bf0*/  LOP3.LUT P0, RZ, R58, 0x80, RZ, 0xc0, !PT ;  /* 0x000000803aff7812 */ /* 0x000fe4000780c0ff */
[----:B------:R-:W-:Y:S02]  /*2c00*/  LOP3.LUT R37, R64, R37, RZ, 0xc0, !PT ;  /* 0x0000002540257212 */ /* 0x000fe400078ec0ff */
[----:B------:R-:W-:-:S02]  /*2c10*/  VOTE.ANY R62, PT, P5 ;  /* 0x00000000003e7806 */ /* 0x000fc400028e0100 */
[----:B------:R-:W-:Y:S02]  /*2c20*/  @!P4 LOP3.LUT R60, RZ, R60, RZ, 0x33, !PT ;  /* 0x0000003cff3cc212 */ /* 0x000fe400078e33ff */
[----:B------:R-:W-:Y:S02]  /*2c30*/  @!P5 LOP3.LUT R62, RZ, R62, RZ, 0x33, !PT ;  /* 0x0000003eff3ed212 */ /* 0x000fe400078e33ff */
[----:B------:R-:W-:Y:S02]  /*2c40*/  LOP3.LUT R37, R60, R37, RZ, 0xc0, !PT ;  /* 0x000000253c257212 */ /* 0x000fe400078ec0ff */
[----:B------:R-:W-:Y:S02]  /*2c50*/  VOTE.ANY R60, PT, P6 ;  /* 0x00000000003c7806 */ /* 0x000fe400030e0100 */
[----:B------:R-:W-:Y:S02]  /*2c60*/  LOP3.LUT R37, R62, R37, RZ, 0xc0, !PT ;  /* 0x000000253e257212 */ /* 0x000fe400078ec0ff */
[----:B------:R-:W-:-:S02]  /*2c70*/  VOTE.ANY R62, PT, P0 ;  /* 0x00000000003e7806 */ /* 0x000fc400000e0100 */
[----:B------:R-:W-:Y:S02]  /*2c80*/  @!P6 LOP3.LUT R60, RZ, R60, RZ, 0x33, !PT ;  /* 0x0000003cff3ce212 */ /* 0x000fe400078e33ff */
[----:B------:R-:W-:Y:S02]  /*2c90*/  @!P0 LOP3.LUT R62, RZ, R62, RZ, 0x33, !PT ;  /* 0x0000003eff3e8212 */ /* 0x000fe400078e33ff */
[----:B------:R-:W-:-:S04]  /*2ca0*/  LOP3.LUT R37, R60, R37, RZ, 0xc0, !PT ;  /* 0x000000253c257212 */ /* 0x000fc800078ec0ff */
[----:B------:R-:W-:Y:S01]  /*2cb0*/  LOP3.LUT R62, R62, R37, RZ, 0xc0, !PT ;  /* 0x000000253e3e7212 */ /* 0x000fe200078ec0ff */
[----:B------:R-:W-:-:S03]  /*2cc0*/  IMAD.MOV.U32 R37, RZ, RZ, RZ ;  /* 0x000000ffff257224 */ /* 0x000fc600078e00ff */
[----:B------:R-:W2:Y:S01]  /*2cd0*/  FLO.U32 R41, R62 ;  /* 0x0000003e00297300 */ /* 0x000ea200000e0000 */
[----:B-1----:R-:W-:-:S07]  /*2ce0*/  LOP3.LUT R47, R49, R62, RZ, 0xc0, !PT ;  /* 0x0000003e312f7212 */ /* 0x002fce00078ec0ff */
[----:B------:R-:W1:Y:S01]  /*2cf0*/  POPC R47, R47 ;  /* 0x0000002f002f7309 */ /* 0x000e620000000000 */
[----:B--2---:R-:W-:-:S13]  /*2d00*/  ISETP.NE.AND P0, PT, R34, R41, PT ;  /* 0x000000292200720c */ /* 0x004fda0003f05270 */
[----:B-1----:R-:W-:Y:S05]  /*2d10*/  @P0 BRA `(.L_x_257) ;  /* 0x0000000000080947 */ /* 0x002fea0003800000 */
[----:B------:R-:W-:-:S05]  /*2d20*/  IMAD R58, R58, 0x4, R35 ;  /* 0x000000043a3a7824 */ /* 0x000fca00078e0223 */
[----:B------:R1:W2:Y:S02]  /*2d30*/  ATOMS.ADD R37, [R58], R47 ;  /* 0x0000002f3a25738c */ /* 0x0002a40000000000 */
.L_x_257:
[----:B------:R-:W-:Y:S05]  /*2d40*/  BSYNC.RECONVERGENT B0 ;  /* 0x0000000000007941 */ /* 0x000fea0003800200 */
.L_x_256:
[----:B------:R-:W-:Y:S01]  /*2d50*/  R2P PR, R56, 0x7f ;  /* 0x0000007f38007804 */ /* 0x000fe20000000000 */
[----:B------:R-:W-:-:S12]  /*2d60*/  BSSY.RECONVERGENT B0, `(.L_x_258) ;  /* 0x0000022000007945 */ /* 0x000fd80003800200 */
[----:B------:R-:W-:Y:S02]  /*2d70*/  VOTE.ANY R39, PT, P0 ;  /* 0x0000000000277806 */ /* 0x000fe400000e0100 */
[----:B-1----:R-:W-:Y:S02]  /*2d80*/  VOTE.ANY R58, PT, P1 ;  /* 0x00000000003a7806 */ /* 0x002fe400008e0100 */
        /* <DEDUP_REMOVED lines=19> */
[----:B------:R-:W-:Y:S01]  /*2ec0*/  @!P0 LOP3.LUT R62, RZ, R62, RZ, 0x33, !PT ;  /* 0x0000003eff3e8212 */ /* 0x000fe200078e33ff */
[----:B--2---:R1:W2:Y:S01]  /*2ed0*/  SHFL.IDX PT, R58, R37, R41, 0x1f ;  /* 0x00001f29253a7589 */ /* 0x0042a200000e0000 */
[----:B------:R-:W-:-:S04]  /*2ee0*/  LOP3.LUT R39, R60, R39, RZ, 0xc0, !PT ;  /* 0x000000273c277212 */ /* 0x000fc800078ec0ff */
[----:B------:R-:W-:Y:S01]  /*2ef0*/  LOP3.LUT R62, R62, R39, RZ, 0xc0, !PT ;  /* 0x000000273e3e7212 */ /* 0x000fe200078ec0ff */
[----:B------:R-:W-:-:S03]  /*2f00*/  IMAD.MOV.U32 R39, RZ, RZ, RZ ;  /* 0x000000ffff277224 */ /* 0x000fc600078e00ff */
[----:B------:R-:W3:Y:S01]  /*2f10*/  FLO.U32 R51, R62 ;  /* 0x0000003e00337300 */ /* 0x000ee200000e0000 */
[----:B------:R-:W-:-:S07]  /*2f20*/  LOP3.LUT R45, R49, R62, RZ, 0xc0, !PT ;  /* 0x0000003e312d7212 */ /* 0x000fce00078ec0ff */
[----:B------:R-:W4:Y:S01]  /*2f30*/  POPC R45, R45 ;  /* 0x0000002d002d7309 */ /* 0x000f220000000000 */
[----:B---3--:R-:W-:-:S13]  /*2f40*/  ISETP.NE.AND P0, PT, R34, R51, PT ;  /* 0x000000332200720c */ /* 0x008fda0003f05270 */
[----:B-12-4-:R-:W-:Y:S05]  /*2f50*/  @P0 BRA `(.L_x_259) ;  /* 0x0000000000080947 */ /* 0x016fea0003800000 */
[----:B------:R-:W-:-:S05]  /*2f60*/  IMAD R56, R56, 0x4, R35 ;  /* 0x0000000438387824 */ /* 0x000fca00078e0223 */
[----:B------:R1:W2:Y:S02]  /*2f70*/  ATOMS.ADD R39, [R56], R45 ;  /* 0x0000002d3827738c */ /* 0x0002a40000000000 */
.L_x_259:
[----:B------:R-:W-:Y:S05]  /*2f80*/  BSYNC.RECONVERGENT B0 ;  /* 0x0000000000007941 */ /* 0x000fea0003800200 */
.L_x_258:
        /* <DEDUP_REMOVED lines=35> */
.L_x_261:
[----:B------:R-:W-:Y:S05]  /*31c0*/  BSYNC.RECONVERGENT B0 ;  /* 0x0000000000007941 */ /* 0x000fea0003800200 */
.L_x_260:
[----:B------:R-:W-:Y:S01]  /*31d0*/  R2P PR, R52, 0x7f ;  /* 0x0000007f34007804 */ /* 0x000fe20000000000 */
[----:B------:R-:W-:Y:S01]  /*31e0*/  BSSY.RECONVERGENT B0, `(.L_x_262) ;  /* 0x0000022000007945 */ /* 0x000fe20003800200 */
[----:B------:R-:W-:-:S11]  /*31f0*/  IMAD.MOV.U32 R51, RZ, RZ, RZ ;  /* 0x000000ffff337224 */ /* 0x000fd600078e00ff */
        /* <DEDUP_REMOVED lines=24> */
[----:B------:R-:W-:-:S04]  /*3380*/  LOP3.LUT R62, R62, R39, RZ, 0xc0, !PT ;  /* 0x000000273e3e7212 */ /* 0x000fc800078ec0ff */
[----:B------:R-:W3:Y:S01]  /*3390*/  FLO.U32 R55, R62 ;  /* 0x0000003e00377300 */ /* 0x000ee200000e0000 */
[----:B------:R-:W-:-:S07]  /*33a0*/  LOP3.LUT R41, R49, R62, RZ, 0xc0, !PT ;  /* 0x0000003e31297212 */ /* 0x000fce00078ec0ff */
[----:B------:R-:W4:Y:S01]  /*33b0*/  POPC R41, R41 ;  /* 0x0000002900297309 */ /* 0x000f220000000000 */
[----:B---3--:R-:W-:-:S13]  /*33c0*/  ISETP.NE.AND P0, PT, R34, R55, PT ;  /* 0x000000372200720c */ /* 0x008fda0003f05270 */
[----:B-12-4-:R-:W-:Y:S05]  /*33d0*/  @P0 BRA `(.L_x_263) ;  /* 0x0000000000080947 */ /* 0x016fea0003800000 */
[----:B------:R-:W-:-:S05]  /*33e0*/  IMAD R52, R52, 0x4, R35 ;  /* 0x0000000434347824 */ /* 0x000fca00078e0223 */
[----:B------:R1:W2:Y:S02]  /*33f0*/  ATOMS.ADD R51, [R52], R41 ;  /* 0x000000293433738c */ /* 0x0002a40000000000 */
.L_x_263:
[----:B------:R-:W-:Y:S05]  /*3400*/  BSYNC.RECONVERGENT B0 ;  /* 0x0000000000007941 */ /* 0x000fea0003800200 */
.L_x_262:
        /* <DEDUP_REMOVED lines=25> */
[----:B------:R-:W-:Y:S01]  /*35a0*/  LOP3.LUT R37, R60, R37, RZ, 0xc0, !PT ;  /* 0x000000253c257212 */ /* 0x000fe200078ec0ff */
[----:B------:R-:W-:-:S03]  /*35b0*/  IMAD.MOV.U32 R60, RZ, RZ, RZ ;  /* 0x000000ffff3c7224 */ /* 0x000fc600078e00ff */
        /* <DEDUP_REMOVED lines=8> */
.L_x_265:
[----:B------:R-:W-:Y:S05]  /*3640*/  BSYNC.RECONVERGENT B0 ;  /* 0x0000000000007941 */ /* 0x000fea0003800200 */
.L_x_264:
        /* <DEDUP_REMOVED lines=35> */
.L_x_267:
[----:B------:R-:W-:Y:S05]  /*3880*/  BSYNC.RECONVERGENT B0 ;  /* 0x0000000000007941 */ /* 0x000fea0003800200 */
.L_x_266:
[----:B------:R-:W-:Y:S01]  /*3890*/  R2P PR, R46, 0x7f ;  /* 0x0000007f2e007804 */ /* 0x000fe20000000000 */
[----:B--2---:R2:W3:Y:S01]  /*38a0*/  SHFL.IDX PT, R60, R62, R51, 0x1f ;  /* 0x00001f333e3c7589 */ /* 0x0044e200000e0000 */
[----:B------:R-:W-:Y:S01]  /*38b0*/  BSSY.RECONVERGENT B0, `(.L_x_268) ;  /* 0x0000021000007945 */ /* 0x000fe20003800200 */
[----:B------:R-:W-:-:S10]  /*38c0*/  IMAD.MOV.U32 R66, RZ, RZ, RZ ;  /* 0x000000ffff427224 */ /* 0x000fd400078e00ff */
[----:B-1----:R-:W-:Y:S02]  /*38d0*/  VOTE.ANY R48, PT, P0 ;  /* 0x0000000000307806 */ /* 0x002fe400000e0100 */
        /* <DEDUP_REMOVED lines=23> */
[----:B------:R-:W1:Y:S01]  /*3a50*/  FLO.U32 R53, R64 ;  /* 0x0000004000357300 */ /* 0x000e6200000e0000 */
[----:B------:R-:W-:-:S07]  /*3a60*/  LOP3.LUT R48, R49, R64, RZ, 0xc0, !PT ;  /* 0x0000004031307212 */ /* 0x000fce00078ec0ff */
[----:B------:R-:W4:Y:S01]  /*3a70*/  POPC R48, R48 ;  /* 0x0000003000307309 */ /* 0x000f220000000000 */
[----:B-1----:R-:W-:-:S13]  /*3a80*/  ISETP.NE.AND P0, PT, R34, R53, PT ;  /* 0x000000352200720c */ /* 0x002fda0003f05270 */
[----:B--234-:R-:W-:Y:S05]  /*3a90*/  @P0 BRA `(.L_x_269) ;  /* 0x0000000000080947 */ /* 0x01cfea0003800000 */
[----:B------:R-:W-:-:S05]  /*3aa0*/  IMAD R51, R46, 0x4, R35 ;  /* 0x000000042e337824 */ /* 0x000fca00078e0223 */
[----:B------:R1:W2:Y:S02]  /*3ab0*/  ATOMS.ADD R66, [R51], R48 ;  /* 0x000000303342738c */ /* 0x0002a40000000000 */
.L_x_269:
[----:B------:R-:W-:Y:S05]  /*3ac0*/  BSYNC.RECONVERGENT B0 ;  /* 0x0000000000007941 */ /* 0x000fea0003800200 */
.L_x_268:
[----:B------:R-:W-:Y:S01]  /*3ad0*/  R2P PR, R44, 0x7f ;  /* 0x0000007f2c007804 */ /* 0x000fe20000000000 */
[----:B--2---:R2:W3:Y:S01]  /*3ae0*/  SHFL.IDX PT, R53, R66, R53, 0x1f ;  /* 0x00001f3542357589 */ /* 0x0044e200000e0000 */
[----:B------:R-:W-:Y:S01]  /*3af0*/  BSSY.RECONVERGENT B0, `(.L_x_270) ;  /* 0x0000021000007945 */ /* 0x000fe20003800200 */
[----:B------:R-:W-:-:S10]  /*3b00*/  IMAD.MOV.U32 R64, RZ, RZ, RZ ;  /* 0x000000ffff407224 */ /* 0x000fd400078e00ff */
        /* <DEDUP_REMOVED lines=31> */
.L_x_271:
[----:B------:R-:W-:Y:S05]  /*3d00*/  BSYNC.RECONVERGENT B0 ;  /* 0x0000000000007941 */ /* 0x000fea0003800200 */
.L_x_270:
        /* <DEDUP_REMOVED lines=35> */
.L_x_273:
[----:B------:R-:W-:Y:S05]  /*3f40*/  BSYNC.RECONVERGENT B0 ;  /* 0x0000000000007941 */ /* 0x000fea0003800200 */
.L_x_272:
[----:B------:R-:W-:Y:S01]  /*3f50*/  R2P PR, R40, 0x7f ;  /* 0x0000007f28007804 */ /* 0x000fe20000000000 */
[----:B--2---:R2:W3:Y:S01]  /*3f60*/  SHFL.IDX PT, R62, R62, R59, 0x1f ;  /* 0x00001f3b3e3e7589 */ /* 0x0044e200000e0000 */
[----:B------:R-:W-:Y:S01]  /*3f70*/  BSSY.RECONVERGENT B0, `(.L_x_274) ;  /* 0x0000021000007945 */ /* 0x000fe20003800200 */
[----:B------:R-:W-:-:S10]  /*3f80*/  IMAD.MOV.U32 R64, RZ, RZ, RZ ;  /* 0x000000ffff407224 */ /* 0x000fd400078e00ff */
[----:B-1----:R-:W-:Y:S02]  /*3f90*/  VOTE.ANY R42, PT, P0 ;  /* 0x00000000002a7806 */ /* 0x002fe400000e0100 */
        /* <DEDUP_REMOVED lines=30> */
.L_x_275:
[----:B------:R-:W-:Y:S05]  /*4180*/  BSYNC.RECONVERGENT B0 ;  /* 0x0000000000007941 */ /* 0x000fea0003800200 */
.L_x_274:
        /* <DEDUP_REMOVED lines=10> */
[----:B------:R-:W-:Y:S02]  /*4230*/  @!P2 LOP3.LUT R65, RZ, R65, RZ, 0x33, !PT ;  /* 0x00000041ff41a212 */ /* 0x000fe400078e33ff */
[----:B------:R-:W-:Y:S02]  /*4240*/  VOTE.ANY R59, PT, P3 ;  /* 0x00000000003b7806 */ /* 0x000fe400018e0100 */
[----:B------:R-:W-:Y:S02]  /*4250*/  LOP3.LUT R40, R65, R40, RZ, 0xc0, !PT ;  /* 0x0000002841287212 */ /* 0x000fe400078ec0ff */
[----:B------:R-:W-:Y:S02]  /*4260*/  @!P3 LOP3.LUT R59, RZ, R59, RZ, 0x33, !PT ;  /* 0x0000003bff3bb212 */ /* 0x000fe400078e33ff */
[----:B------:R-:W-:Y:S02]  /*4270*/  LOP3.LUT P0, RZ, R36, 0x80, RZ, 0xc0, !PT ;  /* 0x0000008024ff7812 */ /* 0x000fe4000780c0ff */
[----:B------:R-:W-:-:S02]  /*4280*/  LOP3.LUT R40, R59, R40, RZ, 0xc0, !PT ;  /* 0x000000283b287212 */ /* 0x000fc400078ec0ff */
[----:B------:R-:W-:Y:S02]  /*4290*/  VOTE.ANY R59, PT, P4 ;  /* 0x00000000003b7806 */ /* 0x000fe400020e0100 */
[----:B------:R-:W-:Y:S02]  /*42a0*/  VOTE.ANY R65, PT, P5 ;  /* 0x0000000000417806 */ /* 0x000fe400028e0100 */
[----:B------:R-:W-:Y:S02]  /*42b0*/  @!P4 LOP3.LUT R59, RZ, R59, RZ, 0x33, !PT ;  /* 0x0000003bff3bc212 */ /* 0x000fe400078e33ff */
[----:B------:R-:W-:Y:S02]  /*42c0*/  @!P5 LOP3.LUT R65, RZ, R65, RZ, 0x33, !PT ;  /* 0x00000041ff41d212 */ /* 0x000fe400078e33ff */
[----:B------:R-:W-:Y:S02]  /*42d0*/  LOP3.LUT R40, R59, R40, RZ, 0xc0, !PT ;  /* 0x000000283b287212 */ /* 0x000fe400078ec0ff */
[----:B------:R-:W-:-:S02]  /*42e0*/  VOTE.ANY R59, PT, P6 ;  /* 0x00000000003b7806 */ /* 0x000fc400030e0100 */
[----:B------:R-:W-:Y:S02]  /*42f0*/  LOP3.LUT R40, R65, R40, RZ, 0xc0, !PT ;  /* 0x0000002841287212 */ /* 0x000fe400078ec0ff */
[----:B------:R-:W-:Y:S02]  /*4300*/  @!P6 LOP3.LUT R59, RZ, R59, RZ, 0x33, !PT ;  /* 0x0000003bff3be212 */ /* 0x000fe400078e33ff */
[----:B------:R-:W-:Y:S02]  /*4310*/  VOTE.ANY R65, PT, P0 ;  /* 0x0000000000417806 */ /* 0x000fe400000e0100 */
[----:B------:R-:W-:Y:S02]  /*4320*/  LOP3.LUT R40, R59, R40, RZ, 0xc0, !PT ;  /* 0x000000283b287212 */ /* 0x000fe400078ec0ff */
[----:B------:R-:W-:-:S04]  /*4330*/  @!P0 LOP3.LUT R65, RZ, R65, RZ, 0x33, !PT ;  /* 0x00000041ff418212 */ /* 0x000fc800078e33ff */
        /* <DEDUP_REMOVED lines=8> */
.L_x_277:
[----:B------:R-:W-:Y:S05]  /*43c0*/  BSYNC.RECONVERGENT B0 ;  /* 0x0000000000007941 */ /* 0x000fea0003800200 */
.L_x_276:
[----:B------:R-:W-:Y:S01]  /*43d0*/  R2P PR, R16, 0x7f ;  /* 0x0000007f10007804 */ /* 0x000fe20000000000 */
[----:B--2---:R2:W3:Y:S01]  /*43e0*/  SHFL.IDX PT, R66, R66, R65, 0x1f ;  /* 0x00001f4142427589 */ /* 0x0044e200000e0000 */
[----:B------:R-:W-:Y:S11]  /*43f0*/  BSSY.RECONVERGENT B0, `(.L_x_278) ;  /* 0x0000021000007945 */ /* 0x000ff60003800200 */
[----:B-1----:R-:W-:-:S02]  /*4400*/  VOTE.ANY R36, PT, P0 ;  /* 0x0000000000247806 */ /* 0x002fc400000e0100 */
        /* <DEDUP_REMOVED lines=23> */
[----:B------:R-:W-:-:S03]  /*4580*/  IMAD.MOV.U32 R36, RZ, RZ, RZ ;  /* 0x000000ffff247224 */ /* 0x000fc600078e00ff */
[----:B------:R-:W1:Y:S01]  /*4590*/  FLO.U32 R67, R40 ;  /* 0x0000002800437300 */ /* 0x000e6200000e0000 */
[----:B------:R-:W-:-:S07]  /*45a0*/  LOP3.LUT R61, R49, R40, RZ, 0xc0, !PT ;  /* 0x00000028313d7212 */ /* 0x000fce00078ec0ff */
[----:B------:R-:W4:Y:S01]  /*45b0*/  POPC R61, R61 ;  /* 0x0000003d003d7309 */ /* 0x000f220000000000 */
[----:B-1----:R-:W-:-:S13]  /*45c0*/  ISETP.NE.AND P0, PT, R34, R67, PT ;  /* 0x000000432200720c */ /* 0x002fda0003f05270 */
[----:B--234-:R-:W-:Y:S05]  /*45d0*/  @P0 BRA `(.L_x_279) ;  /* 0x0000000000080947 */ /* 0x01cfea0003800000 */
[----:B------:R-:W-:-:S05]  /*45e0*/  IMAD R16, R16, 0x4, R35 ;  /* 0x0000000410107824 */ /* 0x000fca00078e0223 */
[----:B------:R1:W2:Y:S02]  /*45f0*/  ATOMS.ADD R36, [R16], R61 ;  /* 0x0000003d1024738c */ /* 0x0002a40000000000 */
.L_x_279:
[----:B------:R-:W-:Y:S05]  /*4600*/  BSYNC.RECONVERGENT B0 ;  /* 0x0000000000007941 */ /* 0x000fea0003800200 */
.L_x_278:
        /* <DEDUP_REMOVED lines=33> */
[----:B------:R-:W-:-:S06]  /*4820*/  IMAD R16, R15, 0x4, R35 ;  /* 0x000000040f107824 */ /* 0x000fcc00078e0223 */
[----:B------:R1:W2:Y:S02]  /*4830*/  ATOMS.ADD R16, [R16], R65 ;  /* 0x000000411010738c */ /* 0x0002a40000000000 */
.L_x_281:
[----:B------:R-:W-:Y:S05]  /*4840*/  BSYNC.RECONVERGENT B0 ;  /* 0x0000000000007941 */ /* 0x000fea0003800200 */
.L_x_280:
[----:B------:R-:W-:Y:S01]  /*4850*/  R2P PR, R14, 0x7f ;  /* 0x0000007f0e007804 */ /* 0x000fe20000000000 */
[----:B--2---:R2:W3:Y:S01]  /*4860*/  SHFL.IDX PT, R70, R16, R69, 0x1f ;  /* 0x00001f4510467589 */ /* 0x0044e200000e0000 */
[----:B------:R-:W-:Y:S01]  /*4870*/  BSSY.RECONVERGENT B0, `(.L_x_282) ;  /* 0x0000021000007945 */ /* 0x000fe20003800200 */
[----:B------:R-:W-:-:S10]  /*4880*/  IMAD.MOV.U32 R67, RZ, RZ, RZ ;  /* 0x000000ffff437224 */ /* 0x000fd400078e00ff */
        /* <DEDUP_REMOVED lines=24> */
[----:B------:R-:W4:Y:S01]  /*4a10*/  FLO.U32 R72, R36 ;  /* 0x0000002400487300 */ /* 0x000f2200000e0000 */
[----:B------:R-:W-:-:S07]  /*4a20*/  LOP3.LUT R49, R49, R36, RZ, 0xc0, !PT ;  /* 0x0000002431317212 */ /* 0x000fce00078ec0ff */
[----:B------:R-:W0:Y:S01]  /*4a30*/  POPC R49, R49 ;  /* 0x0000003100317309 */ /* 0x000e220000000000 */
[----:B----4-:R-:W-:-:S13]  /*4a40*/  ISETP.NE.AND P0, PT, R34, R72, PT ;  /* 0x000000482200720c */ /* 0x010fda0003f05270 */
[----:B0-23--:R-:W-:Y:S05]  /*4a50*/  @P0 BRA `(.L_x_283) ;  /* 0x0000000000080947 */ /* 0x00dfea0003800000 */
[----:B------:R-:W-:-:S05]  /*4a60*/  IMAD R14, R14, 0x4, R35 ;  /* 0x000000040e0e7824 */ /* 0x000fca00078e0223 */
[----:B------:R0:W2:Y:S02]  /*4a70*/  ATOMS.ADD R67, [R14], R49 ;  /* 0x000000310e43738c */ /* 0x0000a40000000000 */
.L_x_283:
[----:B------:R-:W-:Y:S05]  /*4a80*/  BSYNC.RECONVERGENT B0 ;  /* 0x0000000000007941 */ /* 0x000fea0003800200 */
.L_x_282:
[----:B------:R-:W-:Y:S01]  /*4a90*/  BAR.SYNC.DEFER_BLOCKING 0x0 ;  /* 0x0000000000007b1d */ /* 0x000fe20000010000 */
[----:B0-----:R-:W-:Y:S01]  /*4aa0*/  IMAD.IADD R14, R47, 0x1, R58 ;  /* 0x000000012f0e7824 */ /* 0x001fe200078e023a */
[----:B------:R-:W-:Y:S01]  /*4ab0*/  ISETP.NE.AND P0, PT, R63, RZ, PT ;  /* 0x000000ff3f00720c */ /* 0x000fe20003f05270 */
[----:B------:R-:W-:Y:S02]  /*4ac0*/  IMAD.IADD R15, R45, 0x1, R56 ;  /* 0x000000012d0f7824 */ /* 0x000fe400078e0238 */
[----:B------:R-:W-:Y:S01]  /*4ad0*/  IMAD.IADD R16, R43, 0x1, R54 ;  /* 0x000000012b107824 */ /* 0x000fe200078e0236 */
[----:B------:R-:W-:Y:S01]  /*4ae0*/  BSSY B1, `(.L_x_284) ;  /* 0x0000054000017945 */ /* 0x000fe20003800000 */
[----:B------:R-:W-:Y:S01]  /*4af0*/  IMAD.IADD R34, R41, 0x1, R52 ;  /* 0x0000000129227824 */ /* 0x000fe200078e0234 */
[----:B--2---:R-:W0:Y:S01]  /*4b00*/  SHFL.IDX PT, R72, R67, R72, 0x1f ;  /* 0x00001f4843487589 */ /* 0x004e2200000e0000 */
[----:B------:R-:W-:Y:S02]  /*4b10*/  IMAD.IADD R40, R37, 0x1, R60 ;  /* 0x0000000125287824 */ /* 0x000fe400078e023c */
[----:B------:R-:W-:-:S02]  /*4b20*/  IMAD.IADD R36, R39, 0x1, R50 ;  /* 0x0000000127247824 */ /* 0x000fc400078e0232 */
[--C-:B------:R-:W-:Y:S02]  /*4b30*/  IMAD R37, R14, 0x4, R33.reuse ;  /* 0x000000040e257824 */ /* 0x100fe400078e0221 */
[----:B------:R-:W-:Y:S02]  /*4b40*/  IMAD R39, R15, 0x4, R33 ;  /* 0x000000040f277824 */ /* 0x000fe400078e0221 */
[----:B------:R-:W-:Y:S02]  /*4b50*/  IMAD.IADD R42, R48, 0x1, R53 ;  /* 0x00000001302a7824 */ /* 0x000fe400078e0235 */
[----:B------:R-:W-:Y:S02]  /*4b60*/  IMAD R58, R16, 0x4, R33 ;  /* 0x00000004103a7824 */ /* 0x000fe400078e0221 */
[----:B------:R-:W-:Y:S02]  /*4b70*/  IMAD.IADD R44, R46, 0x1, R55 ;  /* 0x000000012e2c7824 */ /* 0x000fe400078e0237 */
[----:B------:R-:W-:Y:S01]  /*4b80*/  IMAD R41, R34, 0x4, R33 ;  /* 0x0000000422297824 */ /* 0x000fe200078e0221 */
[----:B------:R-:W-:Y:S01]  /*4b90*/  STS [R37+-0x4], R32 ;  /* 0xfffffc2025007388 */ /* 0x000fe20000000800 */
[----:B------:R-:W-:-:S02]  /*4ba0*/  IMAD.IADD R46, R51, 0x1, R62 ;  /* 0x00000001332e7824 */ /* 0x000fc400078e023e */
[--C-:B------:R-:W-:Y:S01]  /*4bb0*/  IMAD R60, R36, 0x4, R33.reuse ;  /* 0x00000004243c7824 */ /* 0x100fe200078e0221 */
[----:B------:R-:W-:Y:S01]  /*4bc0*/  STS [R39+-0x4], R30 ;  /* 0xfffffc1e27007388 */ /* 0x000fe20000000800 */
[----:B------:R-:W-:Y:S02]  /*4bd0*/  IMAD.IADD R48, R57, 0x1, R64 ;  /* 0x0000000139307824 */ /* 0x000fe400078e0240 */
[--C-:B------:R-:W-:Y:S01]  /*4be0*/  IMAD R43, R40, 0x4, R33.reuse ;  /* 0x00000004282b7824 */ /* 0x100fe200078e0221 */
[----:B------:R2:W-:Y:S01]  /*4bf0*/  STS [R58+-0x4], R29 ;  /* 0xfffffc1d3a007388 */ /* 0x0005e20000000800 */
[----:B------:R-:W-:Y:S02]  /*4c00*/  IMAD.IADD R50, R59, 0x1, R66 ;  /* 0x000000013b327824 */ /* 0x000fe400078e0242 */
[----:B------:R-:W-:Y:S01]  /*4c10*/  IMAD R62, R42, 0x4, R33 ;  /* 0x000000042a3e7824 */ /* 0x000fe200078e0221 */
[----:B------:R3:W-:Y:S01]  /*4c20*/  STS [R41+-0x4], R28 ;  /* 0xfffffc1c29007388 */ /* 0x0007e20000000800 */
[----:B------:R-:W-:-:S02]  /*4c30*/  IMAD.IADD R52, R61, 0x1, R68 ;  /* 0x000000013d347824 */ /* 0x000fc400078e0244 */
[--C-:B------:R-:W-:Y:S01]  /*4c40*/  IMAD R35, R44, 0x4, R33.reuse ;  /* 0x000000042c237824 */ /* 0x100fe200078e0221 */
[----:B------:R-:W-:Y:S01]  /*4c50*/  STS [R60+-0x4], R27 ;  /* 0xfffffc1b3c007388 */ /* 0x000fe20000000800 */
[----:B------:R-:W-:Y:S02]  /*4c60*/  IMAD.IADD R54, R65, 0x1, R70 ;  /* 0x0000000141367824 */ /* 0x000fe400078e0246 */
[--C-:B------:R-:W-:Y:S01]  /*4c70*/  IMAD R64, R46, 0x4, R33.reuse ;  /* 0x000000042e407824 */ /* 0x100fe200078e0221 */
[----:B------:R-:W-:Y:S01]  /*4c80*/  STS [R43+-0x4], R26 ;  /* 0xfffffc1a2b007388 */ /* 0x000fe20000000800 */
[----:B0-----:R-:W-:Y:S02]  /*4c90*/  IMAD.IADD R56, R49, 0x1, R72 ;  /* 0x0000000131387824 */ /* 0x001fe400078e0248 */
[--C-:B--2---:R-:W-:Y:S01]  /*4ca0*/  IMAD R29, R48, 0x4, R33.reuse ;  /* 0x00000004301d7824 */ /* 0x104fe200078e0221 */
[----:B------:R-:W-:Y:S01]  /*4cb0*/  STS [R62+-0x4], R25 ;  /* 0xfffffc193e007388 */ /* 0x000fe20000000800 */
[----:B---3--:R-:W-:-:S02]  /*4cc0*/  IMAD R28, R50, 0x4, R33 ;  /* 0x00000004321c7824 */ /* 0x008fc400078e0221 */
[--C-:B------:R-:W-:Y:S01]  /*4cd0*/  IMAD R37, R52, 0x4, R33.reuse ;  /* 0x0000000434257824 */ /* 0x100fe200078e0221 */
[----:B------:R-:W-:Y:S01]  /*4ce0*/  STS [R35+-0x4], R24 ;  /* 0xfffffc1823007388 */ /* 0x000fe20000000800 */
[--C-:B------:R-:W-:Y:S02]  /*4cf0*/  IMAD R30, R54, 0x4, R33.reuse ;  /* 0x00000004361e7824 */ /* 0x100fe400078e0221 */
[--C-:B------:R-:W-:Y:S01]  /*4d00*/  IMAD R39, R56, 0x4, R33.reuse ;  /* 0x0000000438277824 */ /* 0x100fe200078e0221 */
[----:B------:R0:W-:Y:S01]  /*4d10*/  STS [R64+-0x4], R23 ;  /* 0xfffffc1740007388 */ /* 0x0001e20000000800 */
[----:B------:R-:W-:-:S03]  /*4d20*/  IMAD R33, R3, 0x8, R33 ;  /* 0x0000000803217824 */ /* 0x000fc600078e0221 */
[----:B------:R2:W-:Y:S04]  /*4d30*/  STS [R29+-0x4], R22 ;  /* 0xfffffc161d007388 */ /* 0x0005e80000000800 */
[----:B------:R2:W-:Y:S01]  /*4d40*/  STS [R28+-0x4], R21 ;  /* 0xfffffc151c007388 */ /* 0x0005e20000000800 */
[----:B0-----:R-:W-:-:S03]  /*4d50*/  SHF.R.S32.HI R23, RZ, 0x1f, R38 ;  /* 0x0000001fff177819 */ /* 0x001fc60000011426 */
[----:B------:R2:W-:Y:S04]  /*4d60*/  STS [R37+-0x4], R20 ;  /* 0xfffffc1425007388 */ /* 0x0005e80000000800 */
[----:B------:R2:W-:Y:S04]  /*4d70*/  STS [R30+-0x4], R19 ;  /* 0xfffffc131e007388 */ /* 0x0005e80000000800 */
[----:B------:R2:W-:Y:S01]  /*4d80*/  STS [R39+-0x4], R18 ;  /* 0xfffffc1227007388 */ /* 0x0005e20000000800 */
[----:B------:R-:W-:Y:S05]  /*4d90*/  @P0 BRA `(.L_x_285) ;  /* 0x0000000000a00947 */ /* 0x000fea0003800000 */
[----:B------:R-:W3:Y:S01]  /*4da0*/  LDG.E.64 R10, desc[UR8][R10.64] ;  /* 0x000000080a0a7981 */ /* 0x000ee2000c1e1b00 */
[----:B--2---:R-:W-:Y:S01]  /*4db0*/  IMAD.MOV.U32 R20, RZ, RZ, R17 ;  /* 0x000000ffff147224 */ /* 0x004fe200078e0011 */
[----:B---3--:R-:W-:-:S05]  /*4dc0*/  IADD3 R18, P0, PT, -R38, R10, RZ ;  /* 0x0000000a26127210 */ /* 0x008fca0007f1e1ff */
[----:B------:R-:W-:Y:S01]  /*4dd0*/  IMAD.X R19, R11, 0x1, ~R23, P0 ;  /* 0x000000010b137824 */ /* 0x000fe200000e0e17 */
[----:B------:R-:W-:-:S04]  /*4de0*/  ISETP.GE.AND P0, PT, R13, 0x1, PT ;  /* 0x000000010d00780c */ /* 0x000fc80003f06270 */
[----:B------:R0:W-:Y:S09]  /*4df0*/  STS.64 [R33+0xa800], R18 ;  /* 0x00a8001221007388 */ /* 0x0001f20000000a00 */
[----:B------:R-:W-:Y:S05]  /*4e00*/  @!P0 BRA `(.L_x_286) ;  /* 0x00000000006c8947 */ /* 0x000fea0003800000 */
[----:B------:R-:W-:Y:S01]  /*4e10*/  BSSY B0, `(.L_x_287) ;  /* 0x0000019000007945 */ /* 0x000fe20003800000 */
[----:B0-----:R-:W-:Y:S02]  /*4e20*/  IMAD.MOV.U32 R18, RZ, RZ, -0x1 ;  /* 0xffffffffff127424 */ /* 0x001fe400078e00ff */
[----:B------:R-:W-:Y:S02]  /*4e30*/  IMAD.MOV.U32 R19, RZ, RZ, R13 ;  /* 0x000000ffff137224 */ /* 0x000fe400078e000d */
[----:B------:R-:W-:-:S07]  /*4e40*/  IMAD.MOV.U32 R20, RZ, RZ, R17 ;  /* 0x000000ffff147224 */ /* 0x000fce00078e0011 */
.L_x_291:
[----:B------:R-:W0:Y:S01]  /*4e50*/  LDC.64 R10, c[0x0][0x380] ;  /* 0x0000e000ff0a7b82 */ /* 0x000e220000000a00 */
[----:B------:R-:W-:Y:S01]  /*4e60*/  VIADD R25, R19, 0xffffffff ;  /* 0xffffffff13197836 */ /* 0x000fe20000000000 */
[----:B------:R-:W-:Y:S03]  /*4e70*/  BSSY B2, `(.L_x_288) ;  /* 0x0000008000027945 */ /* 0x000fe60003800000 */
[----:B------:R-:W-:-:S04]  /*4e80*/  IMAD R21, R25, 0x100, R3 ;  /* 0x0000010019157824 */ /* 0x000fc800078e0203 */
[----:B0-----:R-:W-:-:S07]  /*4e90*/  IMAD.WIDE R10, R21, 0x4, R10 ;  /* 0x00000004150a7825 */ /* 0x001fce00078e020a */
.L_x_289:
[----:B------:R-:W-:Y:S05]  /*4ea0*/  YIELD ;  /* 0x0000000000007946 */ /* 0x000fea0003800000 */
[----:B------:R0:W-:Y:S06]  /*4eb0*/  MEMBAR.SC.CTA ;  /* 0x0000000000007992 */ /* 0x0001ec0000000000 */
[----:B0-----:R-:W2:Y:S02]  /*4ec0*/  LDG.E.STRONG.SYS R21, desc[UR8][R10.64] ;  /* 0x000000080a157981 */ /* 0x001ea4000c1f5900 */
[----:B--2---:R-:W-:-:S13]  /*4ed0*/  ISETP.NE.AND P0, PT, R21, RZ, PT ;  /* 0x000000ff1500720c */ /* 0x004fda0003f05270 */
[----:B------:R-:W-:Y:S05]  /*4ee0*/  @!P0 BRA `(.L_x_289) ;  /* 0xfffffffc00ec8947 */ /* 0x000fea000383ffff */
[----:B------:R-:W-:Y:S05]  /*4ef0*/  BSYNC B2 ;  /* 0x0000000000027941 */ /* 0x000fea0003800000 */
.L_x_288:
[----:B------:R-:W-:Y:S01]  /*4f00*/  BSSY.RECONVERGENT B2, `(.L_x_290) ;  /* 0x0000006000027945 */ /* 0x000fe20003800200 */
[C---:B------:R-:W-:Y:S02]  /*4f10*/  ISETP.GT.AND P0, PT, R21.reuse, -0x1, PT ;  /* 0xffffffff1500780c */ /* 0x040fe40003f04270 */
[----:B------:R-:W-:Y:S01]  /*4f20*/  LOP3.LUT R21, R21, 0x3fffffff, RZ, 0xc0, !PT ;  /* 0x3fffffff15157812 */ /* 0x000fe200078ec0ff */
[----:B------:R-:W-:Y:S05]  /*4f30*/  WARPSYNC.EXCLUSIVE R18 ;  /* 0x0000000012007348 */ /* 0x000fea0003a00000 */
[----:B------:R-:W-:-:S05]  /*4f40*/  IMAD.IADD R20, R21, 0x1, R20 ;  /* 0x0000000115147824 */ /* 0x000fca00078e0214 */
[----:B------:R-:W-:-:S07]  /*4f50*/  VOTE.ANY R18, PT, P0 ;  /* 0x0000000000127806 */ /* 0x000fce00000e0100 */
[----:B------:R-:W-:Y:S05]  /*4f60*/  BSYNC.RECONVERGENT B2 ;  /* 0x0000000000027941 */ /* 0x000fea0003800200 */
.L_x_290:
[----:B------:R-:W-:Y:S01]  /*4f70*/  ISETP.GT.U32.AND P1, PT, R19, 0x1, PT ;  /* 0x000000011300780c */ /* 0x000fe20003f24070 */
[----:B------:R-:W-:-:S12]  /*4f80*/  IMAD.MOV.U32 R19, RZ, RZ, R25 ;  /* 0x000000ffff137224 */ /* 0x000fd800078e0019 */
[----:B------:R-:W-:Y:S05]  /*4f90*/  @P0 BRA P1, `(.L_x_291) ;  /* 0xfffffffc00ac0947 */ /* 0x000fea000083ffff */
[----:B------:R-:W-:Y:S05]  /*4fa0*/  BSYNC B0 ;  /* 0x0000000000007941 */ /* 0x000fea0003800000 */
.L_x_287:
[----:B------:R2:W3:Y:S02]  /*4fb0*/  LDS.64 R18, [R33+0xa800] ;  /* 0x00a8000021127984 */ /* 0x0004e40000000a00 */
.L_x_286:
[C---:B------:R-:W-:Y:S01]  /*4fc0*/  IMAD.IADD R11, R20.reuse, 0x1, -R17 ;  /* 0x00000001140b7824 */ /* 0x040fe200078e0a11 */
[----:B------:R-:W-:-:S04]  /*4fd0*/  LOP3.LUT R21, R20, 0x80000000, RZ, 0xfc, !PT ;  /* 0x8000000014157812 */ /* 0x000fc800078efcff */
[C---:B---3--:R-:W-:Y:S01]  /*4fe0*/  IADD3 R10, P0, PT, R11.reuse, R18, RZ ;  /* 0x000000120b0a7210 */ /* 0x048fe20007f1e0ff */
[----:B------:R3:W-:Y:S03]  /*4ff0*/  STG.E.STRONG.SYS desc[UR8][R4.64], R21 ;  /* 0x0000001504007986 */ /* 0x0007e6000c115908 */
[----:B------:R-:W-:-:S05]  /*5000*/  LEA.HI.X.SX32 R11, R11, R19, 0x1, P0 ;  /* 0x000000130b0b7211 */ /* 0x000fca00000f0eff */
[----:B------:R3:W-:Y:S04]  /*5010*/  STS.64 [R33+0xa800], R10 ;  /* 0x00a8000a21007388 */ /* 0x0007e80000000a00 */
.L_x_285:
[----:B------:R-:W-:Y:S05]  /*5020*/  BSYNC B1 ;  /* 0x0000000000017941 */ /* 0x000fea0003800000 */
.L_x_284:
[----:B---3--:R-:W3:Y:S01]  /*5030*/  LDC.64 R4, c[0x0][0x390] ;  /* 0x0000e400ff047b82 */ /* 0x008ee20000000a00 */
[----:B------:R-:W-:Y:S07]  /*5040*/  WARPSYNC.ALL ;  /* 0x0000000000007948 */ /* 0x000fee0003800000 */
[----:B------:R-:W4:Y:S01]  /*5050*/  LDC R60, c[0x0][0x3c0] ;  /* 0x0000f000ff3c7b82 */ /* 0x000f220000000800 */
[----:B---3--:R-:W-:Y:S02]  /*5060*/  ISETP.EQ.U32.AND P1, PT, R4, RZ, PT ;  /* 0x000000ff0400720c */ /* 0x008fe40003f22070 */
[----:B----4-:R-:W-:-:S02]  /*5070*/  ISETP.GE.AND P0, PT, R31, R60, PT ;  /* 0x0000003c1f00720c */ /* 0x010fc40003f06270 */
[----:B------:R-:W-:Y:S02]  /*5080*/  ISETP.GT.AND P5, PT, R31, R60, PT ;  /* 0x0000003c1f00720c */ /* 0x000fe40003fa4270 */
[----:B------:R-:W-:-:S04]  /*5090*/  ISETP.EQ.OR.EX P0, PT, R5, RZ, !P0, P1 ;  /* 0x000000ff0500720c */ /* 0x000fc80004702710 */
[----:B------:R-:W-:-:S13]  /*50a0*/  ISETP.GT.U32.OR P0, PT, R3, 0xff, P0 ;  /* 0x000000ff0300780c */ /* 0x000fda0000704470 */
[----:B------:R-:W3:Y:S01]  /*50b0*/  @!P0 LDS.64 R4, [R33+0xa800] ;  /* 0x00a8000021048984 */ /* 0x000ee20000000a00 */
[--C-:B------:R-:W-:Y:S02]  /*50c0*/  @!P0 SHF.R.S32.HI R10, RZ, 0x1f, R17.reuse ;  /* 0x0000001fff0a8819 */ /* 0x100fe40000011411 */
[----:B---3--:R-:W-:-:S04]  /*50d0*/  @!P0 IADD3 R38, P1, P2, R4, R38, R17 ;  /* 0x0000002604268210 */ /* 0x008fc80007a3e011 */
[----:B--2---:R-:W-:-:S05]  /*50e0*/  @!P0 IADD3.X R39, PT, PT, R5, R23, R10, P1, P2 ;  /* 0x0000001705278210 */ /* 0x004fca0000fe440a */
[----:B------:R2:W-:Y:S01]  /*50f0*/  @!P0 STG.E.64 desc[UR8][R8.64], R38 ;  /* 0x0000002608008986 */ /* 0x0005e2000c101b08 */
[----:B------:R-:W-:Y:S06]  /*5100*/  BAR.SYNC.DEFER_BLOCKING 0x0 ;  /* 0x0000000000007b1d */ /* 0x000fec0000010000 */
[----:B------:R-:W-:Y:S05]  /*5110*/  @P5 BRA `(.L_x_292) ;  /* 0x0000000800b85947 */ /* 0x000fea0003800000 */
[----:B------:R-:W3:Y:S01]  /*5120*/  LDS R2, [R0] ;  /* 0x0000000000027984 */ /* 0x000ee20000000800 */
[----:B------:R-:W4:Y:S01]  /*5130*/  S2UR UR6, SR_CgaCtaId ;  /* 0x00000000000679c3 */ /* 0x000f220000008800 */
[----:B------:R-:W3:Y:S01]  /*5140*/  LDCU UR7, c[0x0][0x3c4] ;  /* 0x00007880ff0777ac */ /* 0x000ee20008000800 */
[----:B------:R-:W-:Y:S01]  /*5150*/  UMOV UR5, 0x400 ;  /* 0x0000040000057882 */ /* 0x000fe20000000000 */
[----:B------:R-:W5:Y:S01]  /*5160*/  LDCU.64 UR10, c[0x0][0x3a0] ;  /* 0x00007400ff0a77ac */ /* 0x000f620008000a00 */
[----:B----4-:R-:W-:Y:S01]  /*5170*/  ULEA UR5, UR6, UR5, 0x18 ;  /* 0x0000000506057291 */ /* 0x010fe2000f8ec0ff */
[----:B---3--:R-:W-:Y:S02]  /*5180*/  SHF.R.U32.HI R4, RZ, UR7, R2 ;  /* 0x00000007ff047c19 */ /* 0x008fe40008011602 */
[----:B------:R-:W-:Y:S02]  /*5190*/  LOP3.LUT R17, R2, 0x80000000, RZ, 0x3c, !PT ;  /* 0x8000000002117812 */ /* 0x000fe400078e3cff */
[----:B------:R-:W-:-:S04]  /*51a0*/  LOP3.LUT R4, R4, UR4, RZ, 0x30, !PT ;  /* 0x0000000404047c12 */ /* 0x000fc8000f8e30ff */
[----:B------:R-:W-:-:S06]  /*51b0*/  LEA R5, R4, UR5, 0x3 ;  /* 0x0000000504057c11 */ /* 0x000fcc000f8e18ff */
[----:B------:R-:W3:Y:S02]  /*51c0*/  LDS.64 R4, [R5+0xa800] ;  /* 0x00a8000005047984 */ /* 0x000ee40000000a00 */
[----:B---3--:R-:W-:-:S05]  /*51d0*/  IADD3 R4, P0, PT, R4, R3, RZ ;  /* 0x0000000304047210 */ /* 0x008fca0007f1e0ff */
[----:B--2---:R-:W-:Y:S01]  /*51e0*/  IMAD.X R9, RZ, RZ, R5, P0 ;  /* 0x000000ffff097224 */ /* 0x004fe200000e0605 */
[----:B-----5:R-:W-:-:S04]  /*51f0*/  LEA R8, P0, R4, UR10, 0x2 ;  /* 0x0000000a04087c11 */ /* 0x020fc8000f8010ff */
[----:B------:R-:W-:-:S05]  /*5200*/  LEA.HI.X R9, R4, UR11, R9, 0x2, P0 ;  /* 0x0000000b04097c11 */ /* 0x000fca00080f1409 */
[----:B------:R-:W-:Y:S01]  /*5210*/  STG.E desc[UR8][R8.64], R17 ;  /* 0x0000001108007986 */ /* 0x000fe2000c101908 */
[----:B------:R-:W-:-:S03]  /*5220*/  NOP ;  /* 0x0000000000007918 */ /* 0x000fc60000000000 */
[----:B------:R-:W2:Y:S02]  /*5230*/  LDS R2, [R0+0x600] ;  /* 0x0006000000027984 */ /* 0x000ea40000000800 */
[----:B--2---:R-:W-:Y:S02]  /*5240*/  SHF.R.U32.HI R4, RZ, UR7, R2 ;  /* 0x00000007ff047c19 */ /* 0x004fe40008011602 */
[----:B------:R-:W-:Y:S02]  /*5250*/  LOP3.LUT R17, R2, 0x80000000, RZ, 0x3c, !PT ;  /* 0x8000000002117812 */ /* 0x000fe400078e3cff */
[----:B------:R-:W-:-:S04]  /*5260*/  LOP3.LUT R4, R4, UR4, RZ, 0x30, !PT ;  /* 0x0000000404047c12 */ /* 0x000fc8000f8e30ff */
[----:B------:R-:W-:-:S06]  /*5270*/  LEA R5, R4, UR5, 0x3 ;  /* 0x0000000504057c11 */ /* 0x000fcc000f8e18ff */
[----:B------:R-:W2:Y:S02]  /*5280*/  LDS.64 R4, [R5+0xa800] ;  /* 0x00a8000005047984 */ /* 0x000ea40000000a00 */
[----:B--2---:R-:W-:-:S05]  /*5290*/  IADD3 R4, P0, PT, R4, R3, RZ ;  /* 0x0000000304047210 */ /* 0x004fca0007f1e0ff */
[----:B------:R-:W-:Y:S01]  /*52a0*/  IMAD.X R11, RZ, RZ, R5, P0 ;  /* 0x000000ffff0b7224 */ /* 0x000fe200000e0605 */
[----:B------:R-:W-:-:S04]  /*52b0*/  LEA R10, P0, R4, UR10, 0x2 ;  /* 0x0000000a040a7c11 */ /* 0x000fc8000f8010ff */
        /* <DEDUP_REMOVED lines=130> */
[----:B0-----:R-:W-:Y:S01]  /*5ae0*/  IMAD.X R18, RZ, RZ, R5, P0 ;  /* 0x000000ffff127224 */ /* 0x001fe200000e0605 */
[----:B------:R-:W-:-:S04]  /*5af0*/  LEA R8, P0, R9, UR10, 0x2 ;  /* 0x0000000a09087c11 */ /* 0x000fc8000f8010ff */
[----:B------:R-:W-:-:S05]  /*5b00*/  LEA.HI.X R9, R9, UR11, R18, 0x2, P0 ;  /* 0x0000000b09097c11 */ /* 0x000fca00080f1412 */
[----:B------:R-:W-:Y:S01]  /*5b10*/  STG.E desc[UR8][R8.64+0x4800], R11 ;  /* 0x0048000b08007986 */ /* 0x000fe2000c101908 */
[----:B------:R-:W-:-:S03]  /*5b20*/  NOP ;  /* 0x0000000000007918 */ /* 0x000fc60000000000 */
[----:B------:R-:W0:Y:S02]  /*5b30*/  LDS R10, [R0+0x4e00] ;  /* 0x004e0000000a7984 */ /* 0x000e240000000800 */
[----:B0-----:R-:W-:-:S04]  /*5b40*/  SHF.R.U32.HI R2, RZ, UR7, R10 ;  /* 0x00000007ff027c19 */ /* 0x001fc8000801160a */
[----:B------:R-:W-:-:S04]  /*5b50*/  LOP3.LUT R2, R2, UR4, RZ, 0x30, !PT ;  /* 0x0000000402027c12 */ /* 0x000fc8000f8e30ff */
[----:B------:R-:W-:-:S06]  /*5b60*/  LEA R4, R2, UR5, 0x3 ;  /* 0x0000000502047c11 */ /* 0x000fcc000f8e18ff */
[----:B------:R-:W0:Y:S02]  /*5b70*/  LDS.64 R4, [R4+0xa800] ;  /* 0x00a8000004047984 */ /* 0x000e240000000a00 */
[----:B0-----:R-:W-:-:S05]  /*5b80*/  IADD3 R3, P0, PT, R4, R3, RZ ;  /* 0x0000000304037210 */ /* 0x001fca0007f1e0ff */
[----:B------:R-:W-:Y:S01]  /*5b90*/  IMAD.X R18, RZ, RZ, R5, P0 ;  /* 0x000000ffff127224 */ /* 0x000fe200000e0605 */
[C---:B------:R-:W-:Y:S02]  /*5ba0*/  LEA R2, P0, R3.reuse, UR10, 0x2 ;  /* 0x0000000a03027c11 */ /* 0x040fe4000f8010ff */
[----:B------:R-:W-:Y:S02]  /*5bb0*/  LOP3.LUT R5, R10, 0x80000000, RZ, 0x3c, !PT ;  /* 0x800000000a057812 */ /* 0x000fe400078e3cff */
[----:B------:R-:W-:-:S05]  /*5bc0*/  LEA.HI.X R3, R3, UR11, R18, 0x2, P0 ;  /* 0x0000000b03037c11 */ /* 0x000fca00080f1412 */
[----:B------:R0:W-:Y:S01]  /*5bd0*/  STG.E desc[UR8][R2.64+0x4e00], R5 ;  /* 0x004e000502007986 */ /* 0x0001e2000c101908 */
[----:B------:R-:W-:Y:S01]  /*5be0*/  NOP ;  /* 0x0000000000007918 */ /* 0x000fe20000000000 */
[----:B------:R-:W-:Y:S05]  /*5bf0*/  BRA `(.L_x_293) ;  /* 0x0000001000d07947 */ /* 0x000fea0003800000 */
.L_x_292:
[----:B------:R-:W-:Y:S01]  /*5c00*/  IMAD R5, R13, -0x1500, R60 ;  /* 0xffffeb000d057824 */ /* 0x000fe200078e023c */
[----:B------:R-:W-:Y:S01]  /*5c10*/  BSSY.RECONVERGENT B0, `(.L_x_294) ;  /* 0x000001e000007945 */ /* 0x000fe20003800200 */
[C---:B------:R-:W-:Y:S02]  /*5c20*/  VIADD R4, R3.reuse, 0x180 ;  /* 0x0000018003047836 */ /* 0x040fe40000000000 */
[C---:B--2---:R-:W-:Y:S01]  /*5c30*/  VIADD R8, R3.reuse, 0x300 ;  /* 0x0000030003087836 */ /* 0x044fe20000000000 */
[CC--:B------:R-:W-:Y:S01]  /*5c40*/  ISETP.GE.AND P3, PT, R3.reuse, R5.reuse, PT ;  /* 0x000000050300720c */ /* 0x0c0fe20003f66270 */
[C---:B------:R-:W-:Y:S01]  /*5c50*/  VIADD R10, R3.reuse, 0x480 ;  /* 0x00000480030a7836 */ /* 0x040fe20000000000 */
[-C--:B------:R-:W-:Y:S01]  /*5c60*/  ISETP.GE.AND P2, PT, R4, R5.reuse, PT ;  /* 0x000000050400720c */ /* 0x080fe20003f46270 */
[C---:B------:R-:W-:Y:S01]  /*5c70*/  VIADD R4, R3.reuse, 0x600 ;  /* 0x0000060003047836 */ /* 0x040fe20000000000 */
[-C--:B------:R-:W-:Y:S01]  /*5c80*/  ISETP.GE.AND P1, PT, R8, R5.reuse, PT ;  /* 0x000000050800720c */ /* 0x080fe20003f26270 */
[C---:B------:R-:W-:Y:S01]  /*5c90*/  VIADD R8, R3.reuse, 0x780 ;  /* 0x0000078003087836 */ /* 0x040fe20000000000 */
[-C--:B------:R-:W-:Y:S01]  /*5ca0*/  ISETP.GE.AND P0, PT, R10, R5.reuse, PT ;  /* 0x000000050a00720c */ /* 0x080fe20003f06270 */
[----:B0-----:R-:W-:Y:S01]  /*5cb0*/  VIADD R18, R3, 0x900 ;  /* 0x0000090003127836 */ /* 0x001fe20000000000 */
[----:B------:R-:W-:-:S02]  /*5cc0*/  ISETP.GE.AND P6, PT, R4, R5, PT ;  /* 0x000000050400720c */ /* 0x000fc40003fc6270 */
[----:B------:R-:W-:-:S03]  /*5cd0*/  ISETP.GE.AND P4, PT, R8, R5, PT ;  /* 0x000000050800720c */ /* 0x000fc60003f86270 */
[----:B------:R-:W-:Y:S10]  /*5ce0*/  @P3 BRA `(.L_x_295) ;  /* 0x0000000000403947 */ /* 0x000ff40003800000 */
[----:B------:R-:W0:Y:S01]  /*5cf0*/  LDS R4, [R0] ;  /* 0x0000000000047984 */ /* 0x000e220000000800 */
[----:B------:R-:W2:Y:S01]  /*5d00*/  S2UR UR6, SR_CgaCtaId ;  /* 0x00000000000679c3 */ /* 0x000ea20000008800 */
[----:B------:R-:W0:Y:S01]  /*5d10*/  LDCU UR7, c[0x0][0x3c4] ;  /* 0x00007880ff0777ac */ /* 0x000e220008000800 */
[----:B------:R-:W-:Y:S02]  /*5d20*/  UMOV UR5, 0x400 ;  /* 0x0000040000057882 */ /* 0x000fe40000000000 */
[----:B--2---:R-:W-:Y:S01]  /*5d30*/  ULEA UR5, UR6, UR5, 0x18 ;  /* 0x0000000506057291 */ /* 0x004fe2000f8ec0ff */
[----:B0-----:R-:W-:Y:S01]  /*5d40*/  SHF.R.U32.HI R8, RZ, UR7, R4 ;  /* 0x00000007ff087c19 */ /* 0x001fe20008011604 */
[----:B------:R-:W0:Y:S03]  /*5d50*/  LDCU.64 UR6, c[0x0][0x3a0] ;  /* 0x00007400ff0677ac */ /* 0x000e260008000a00 */
[----:B------:R-:W-:-:S04]  /*5d60*/  LOP3.LUT R8, R8, UR4, RZ, 0x30, !PT ;  /* 0x0000000408087c12 */ /* 0x000fc8000f8e30ff */
[----:B------:R-:W-:-:S05]  /*5d70*/  LEA R10, R8, UR5, 0x3 ;  /* 0x00000005080a7c11 */ /* 0x000fca000f8e18ff */
[----:B------:R-:W2:Y:S02]  /*5d80*/  LDS.64 R8, [R10+0xa800] ;  /* 0x00a800000a087984 */ /* 0x000ea40000000a00 */
[----:B--2---:R-:W-:-:S05]  /*5d90*/  IADD3 R11, P3, PT, R8, R3, RZ ;  /* 0x00000003080b7210 */ /* 0x004fca0007f7e0ff */
[----:B------:R-:W-:Y:S01]  /*5da0*/  IMAD.X R20, RZ, RZ, R9, P3 ;  /* 0x000000ffff147224 */ /* 0x000fe200018e0609 */
[----:B0-----:R-:W-:-:S04]  /*5db0*/  LEA R8, P3, R11, UR6, 0x2 ;  /* 0x000000060b087c11 */ /* 0x001fc8000f8610ff */
[----:B------:R-:W-:Y:S02]  /*5dc0*/  LEA.HI.X R9, R11, UR7, R20, 0x2, P3 ;  /* 0x000000070b097c11 */ /* 0x000fe400098f1414 */
[----:B------:R-:W-:-:S05]  /*5dd0*/  LOP3.LUT R11, R4, 0x80000000, RZ, 0x3c, !PT ;  /* 0x80000000040b7812 */ /* 0x000fca00078e3cff */
[----:B------:R0:W-:Y:S02]  /*5de0*/  STG.E desc[UR8][R8.64], R11 ;  /* 0x0000000b08007986 */ /* 0x0001e4000c101908 */
.L_x_295:
[----:B------:R-:W-:Y:S05]  /*5df0*/  BSYNC.RECONVERGENT B0 ;  /* 0x0000000000007941 */ /* 0x000fea0003800200 */
.L_x_294:
[----:B------:R-:W-:Y:S01]  /*5e00*/  NOP ;  /* 0x0000000000007918 */ /* 0x000fe20000000000 */
[----:B------:R-:W-:Y:S01]  /*5e10*/  BSSY.RECONVERGENT B0, `(.L_x_296) ;  /* 0x0000014000007945 */ /* 0x000fe20003800200 */
[----:B------:R-:W-:Y:S01]  /*5e20*/  ISETP.GE.AND P3, PT, R18, R5, PT ;  /* 0x000000051200720c */ /* 0x000fe20003f66270 */
[----:B------:R-:W-:Y:S02]  /*5e30*/  VIADD R18, R3, 0xa80 ;  /* 0x00000a8003127836 */ /* 0x000fe40000000000 */
[----:B------:R-:W-:Y:S10]  /*5e40*/  @P2 BRA `(.L_x_297) ;  /* 0x0000000000402947 */ /* 0x000ff40003800000 */
[----:B------:R-:W0:Y:S01]  /*5e50*/  LDS R4, [R0+0x600] ;  /* 0x0006000000047984 */ /* 0x000e220000000800 */
        /* <DEDUP_REMOVED lines=15> */
.L_x_297:
[----:B------:R-:W-:Y:S05]  /*5f50*/  BSYNC.RECONVERGENT B0 ;  /* 0x0000000000007941 */ /* 0x000fea0003800200 */
.L_x_296:
[----:B------:R-:W-:Y:S01]  /*5f60*/  NOP ;  /* 0x0000000000007918 */ /* 0x000fe20000000000 */
[----:B------:R-:W-:Y:S01]  /*5f70*/  BSSY.RECONVERGENT B0, `(.L_x_298) ;  /* 0x0000014000007945 */ /* 0x000fe20003800200 */
[----:B------:R-:W-:Y:S02]  /*5f80*/  ISETP.GE.AND P2, PT, R18, R5, PT ;  /* 0x000000051200720c */ /* 0x000fe40003f46270 */
[----:B------:R-:W-:Y:S01]  /*5f90*/  LOP3.LUT R18, R3, 0xc00, RZ, 0xfc, !PT ;  /* 0x00000c0003127812 */ /* 0x000fe200078efcff */
[----:B------:R-:W-:Y:S10]  /*5fa0*/  @P1 BRA `(.L_x_299) ;  /* 0x0000000000401947 */ /* 0x000ff40003800000 */
[----:B------:R-:W0:Y:S01]  /*5fb0*/  LDS R4, [R0+0xc00] ;  /* 0x000c000000047984 */ /* 0x000e220000000800 */
[----:B------:R-:W3:Y:S01]  /*5fc0*/  S2UR UR6, SR_CgaCtaId ;  /* 0x00000000000679c3 */ /* 0x000ee20000008800 */
[----:B------:R-:W0:Y:S01]  /*5fd0*/  LDCU UR7, c[0x0][0x3c4] ;  /* 0x00007880ff0777ac */ /* 0x000e220008000800 */
[----:B------:R-:W-:Y:S02]  /*5fe0*/  UMOV UR5, 0x400 ;  /* 0x0000040000057882 */ /* 0x000fe40000000000 */
[----:B---3--:R-:W-:Y:S01]  /*5ff0*/  ULEA UR5, UR6, UR5, 0x18 ;  /* 0x0000000506057291 */ /* 0x008fe2000f8ec0ff */
[----:B0-2---:R-:W-:Y:S01]  /*6000*/  SHF.R.U32.HI R8, RZ, UR7, R4 ;  /* 0x00000007ff087c19 */ /* 0x005fe20008011604 */
        /* <DEDUP_REMOVED lines=10> */
.L_x_299:
[----:B------:R-:W-:Y:S05]  /*60b0*/  BSYNC.RECONVERGENT B0 ;  /* 0x0000000000007941 */ /* 0x000fea0003800200 */
.L_x_298:
[----:B------:R-:W-:Y:S01]  /*60c0*/  NOP ;  /* 0x0000000000007918 */ /* 0x000fe20000000000 */
[----:B------:R-:W-:Y:S01]  /*60d0*/  BSSY.RECONVERGENT B0, `(.L_x_300) ;  /* 0x0000014000007945 */ /* 0x000fe20003800200 */
[----:B------:R-:W-:Y:S01]  /*60e0*/  ISETP.GE.AND P1, PT, R18, R5, PT ;  /* 0x000000051200720c */ /* 0x000fe20003f26270 */
[----:B------:R-:W-:Y:S02]  /*60f0*/  VIADD R18, R3, 0xd80 ;  /* 0x00000d8003127836 */ /* 0x000fe40000000000 */
[----:B------:R-:W-:Y:S10]  /*6100*/  @P0 BRA `(.L_x_301) ;  /* 0x0000000000400947 */ /* 0x000ff40003800000 */
[----:B------:R-:W0:Y:S01]  /*6110*/  LDS R4, [R0+0x1200] ;  /* 0x0012000000047984 */ /* 0x000e220000000800 */
[----:B------:R-:W4:Y:S01]  /*6120*/  S2UR UR6, SR_CgaCtaId ;  /* 0x00000000000679c3 */ /* 0x000f220000008800 */
[----:B------:R-:W0:Y:S01]  /*6130*/  LDCU UR7, c[0x0][0x3c4] ;  /* 0x00007880ff0777ac */ /* 0x000e220008000800 */
[----:B------:R-:W-:Y:S02]  /*6140*/  UMOV UR5, 0x400 ;  /* 0x0000040000057882 */ /* 0x000fe40000000000 */
[----:B----4-:R-:W-:Y:S01]  /*6150*/  ULEA UR5, UR6, UR5, 0x18 ;  /* 0x0000000506057291 */ /* 0x010fe2000f8ec0ff */
[----:B0-23--:R-:W-:Y:S01]  /*6160*/  SHF.R.U32.HI R8, RZ, UR7, R4 ;  /* 0x00000007ff087c19 */ /* 0x00dfe20008011604 */
        /* <DEDUP_REMOVED lines=10> */
.L_x_301:
[----:B------:R-:W-:Y:S05]  /*6210*/  BSYNC.RECONVERGENT B0 ;  /* 0x0000000000007941 */ /* 0x000fea0003800200 */
.L_x_300:
[----:B------:R-:W-:Y:S01]  /*6220*/  NOP ;  /* 0x0000000000007918 */ /* 0x000fe20000000000 */
[----:B------:R-:W-:Y:S01]  /*6230*/  BSSY.RECONVERGENT B0, `(.L_x_302) ;  /* 0x0000014000007945 */ /* 0x000fe20003800200 */
[----:B------:R-:W-:Y:S01]  /*6240*/  ISETP.GE.AND P0, PT, R18, R5, PT ;  /* 0x000000051200720c */ /* 0x000fe20003f06270 */
[----:B------:R-:W-:Y:S02]  /*6250*/  VIADD R18, R3, 0xf00 ;  /* 0x00000f0003127836 */ /* 0x000fe40000000000 */
[----:B------:R-:W-:Y:S10]  /*6260*/  @P6 BRA `(.L_x_303) ;  /* 0x0000000000406947 */ /* 0x000ff40003800000 */
[----:B------:R-:W0:Y:S01]  /*6270*/  LDS R4, [R0+0x1800] ;  /* 0x0018000000047984 */ /* 0x000e220000000800 */
[----:B------:R-:W5:Y:S01]  /*6280*/  S2UR UR6, SR_CgaCtaId ;  /* 0x00000000000679c3 */ /* 0x000f620000008800 */
[----:B------:R-:W0:Y:S01]  /*6290*/  LDCU UR7, c[0x0][0x3c4] ;  /* 0x00007880ff0777ac */ /* 0x000e220008000800 */
[----:B------:R-:W-:Y:S02]  /*62a0*/  UMOV UR5, 0x400 ;  /* 0x0000040000057882 */ /* 0x000fe40000000000 */
[----:B-----5:R-:W-:Y:S01]  /*62b0*/  ULEA UR5, UR6, UR5, 0x18 ;  /* 0x0000000506057291 */ /* 0x020fe2000f8ec0ff */
[----:B0-234-:R-:W-:Y:S01]  /*62c0*/  SHF.R.U32.HI R8, RZ, UR7, R4 ;  /* 0x00000007ff087c19 */ /* 0x01dfe20008011604 */
        /* <DEDUP_REMOVED lines=10> */
.L_x_303:
[----:B------:R-:W-:Y:S05]  /*6370*/  BSYNC.RECONVERGENT B0 ;  /* 0x0000000000007941 */ /* 0x000fea0003800200 */
.L_x_302:
        /* <DEDUP_REMOVED lines=21> */
.L_x_305:
[----:B------:R-:W-:Y:S05]  /*64d0*/  BSYNC.RECONVERGENT B0 ;  /* 0x0000000000007941 */ /* 0x000fea0003800200 */
.L_x_304:
        /* <DEDUP_REMOVED lines=21> */
.L_x_307:
[----:B------:R-:W-:Y:S05]  /*6630*/  BSYNC.RECONVERGENT B0 ;  /* 0x0000000000007941 */ /* 0x000fea0003800200 */
.L_x_306:
        /* <DEDUP_REMOVED lines=21> */
.L_x_309:
[----:B------:R-:W-:Y:S05]  /*6790*/  BSYNC.RECONVERGENT B0 ;  /* 0x0000000000007941 */ /* 0x000fea0003800200 */
.L_x_308:
[----:B------:R-:W-:Y:S01]  /*67a0*/  NOP ;  /* 0x0000000000007918 */ /* 0x000fe20000000000 */
[----:B------:R-:W-:Y:S01]  /*67b0*/  BSSY.RECONVERGENT B0, `(.L_x_310) ;  /* 0x0000013000007945 */ /* 0x000fe20003800200 */
[----:B------:R-:W-:-:S03]  /*67c0*/  ISETP.GE.AND P2, PT, R18, R5, PT ;  /* 0x000000051200720c */ /* 0x000fc60003f46270 */
[----:B------:R-:W-:Y:S10]  /*67d0*/  @P1 BRA `(.L_x_311) ;  /* 0x0000000000401947 */ /* 0x000ff40003800000 */
[----:B0-234-:R-:W0:Y:S01]  /*67e0*/  LDS R8, [R0+0x3000] ;  /* 0x0030000000087984 */ /* 0x01de220000000800 */
[----:B------:R-:W2:Y:S01]  /*67f0*/  S2UR UR6, SR_CgaCtaId ;  /* 0x00000000000679c3 */ /* 0x000ea20000008800 */
[----:B------:R-:W0:Y:S01]  /*6800*/  LDCU UR7, c[0x0][0x3c4] ;  /* 0x00007880ff0777ac */ /* 0x000e220008000800 */
[----:B------:R-:W-:Y:S02]  /*6810*/  UMOV UR5, 0x400 ;  /* 0x0000040000057882 */ /* 0x000fe40000000000 */
[----:B--2---:R-:W-:Y:S01]  /*6820*/  ULEA UR5, UR6, UR5, 0x18 ;  /* 0x0000000506057291 */ /* 0x004fe2000f8ec0ff */
[----:B0-----:R-:W-:Y:S01]  /*6830*/  SHF.R.U32.HI R4, RZ, UR7, R8 ;  /* 0x00000007ff047c19 */ /* 0x001fe20008011608 */
[----:B------:R-:W0:Y:S01]  /*6840*/  LDCU.64 UR6, c[0x0][0x3a0] ;  /* 0x00007400ff0677ac */ /* 0x000e220008000a00 */
[----:B------:R-:W-:Y:S02]  /*6850*/  LOP3.LUT R11, R8, 0x80000000, RZ, 0x3c, !PT ;  /* 0x80000000080b7812 */ /* 0x000fe400078e3cff */
[----:B------:R-:W-:-:S04]  /*6860*/  LOP3.LUT R4, R4, UR4, RZ, 0x30, !PT ;  /* 0x0000000404047c12 */ /* 0x000fc8000f8e30ff */
[----:B------:R-:W-:-:S05]  /*6870*/  LEA R9, R4, UR5, 0x3 ;  /* 0x0000000504097c11 */ /* 0x000fca000f8e18ff */
[----:B------:R-:W2:Y:S02]  /*6880*/  LDS.64 R4, [R9+0xa800] ;  /* 0x00a8000009047984 */ /* 0x000ea40000000a00 */
[----:B--2---:R-:W-:-:S05]  /*6890*/  IADD3 R10, P1, PT, R4, R3, RZ ;  /* 0x00000003040a7210 */ /* 0x004fca0007f3e0ff */
[----:B------:R-:W-:Y:S01]  /*68a0*/  IMAD.X R5, RZ, RZ, R5, P1 ;  /* 0x000000ffff057224 */ /* 0x000fe200008e0605 */
[----:B0-----:R-:W-:-:S04]  /*68b0*/  LEA R4, P1, R10, UR6, 0x2 ;  /* 0x000000060a047c11 */ /* 0x001fc8000f8210ff */
[----:B------:R-:W-:-:S05]  /*68c0*/  LEA.HI.X R5, R10, UR7, R5, 0x2, P1 ;  /* 0x000000070a057c11 */ /* 0x000fca00088f1405 */
[----:B------:R0:W-:Y:S04]  /*68d0*/  STG.E desc[UR8][R4.64+0x3000], R11 ;  /* 0x0030000b04007986 */ /* 0x0001e8000c101908 */
.L_x_311:
[----:B------:R-:W-:Y:S05]  /*68e0*/  BSYNC.RECONVERGENT B0 ;  /* 0x0000000000007941 */ /* 0x000fea0003800200 */
.L_x_310:
[----:B------:R-:W-:Y:S01]  /*68f0*/  NOP ;  /* 0x0000000000007918 */ /* 0x000fe20000000000 */
[----:B------:R-:W-:Y:S04]  /*6900*/  BSSY.RECONVERGENT B0, `(.L_x_312) ;  /* 0x0000012000007945 */ /* 0x000fe80003800200 */
[----:B------:R-:W-:Y:S05]  /*6910*/  @P0 BRA `(.L_x_313) ;  /* 0x0000000000400947 */ /* 0x000fea0003800000 */
        /* <DEDUP_REMOVED lines=16> */
.L_x_313:
[----:B------:R-:W-:Y:S05]  /*6a20*/  BSYNC.RECONVERGENT B0 ;  /* 0x0000000000007941 */ /* 0x000fea0003800200 */
.L_x_312:
        /* <DEDUP_REMOVED lines=19> */
.L_x_315:
[----:B------:R-:W-:Y:S05]  /*6b60*/  BSYNC.RECONVERGENT B0 ;  /* 0x0000000000007941 */ /* 0x000fea0003800200 */
.L_x_314:
        /* <DEDUP_REMOVED lines=19> */
.L_x_317:
[----:B------:R-:W-:Y:S05]  /*6ca0*/  BSYNC.RECONVERGENT B0 ;  /* 0x0000000000007941 */ /* 0x000fea0003800200 */
.L_x_316:
        /* <DEDUP_REMOVED lines=19> */
.L_x_319:
[----:B------:R-:W-:Y:S05]  /*6de0*/  BSYNC.RECONVERGENT B0 ;  /* 0x0000000000007941 */ /* 0x000fea0003800200 */
.L_x_318:
        /* <DEDUP_REMOVED lines=9> */
[----:B------:R-:W0:Y:S03]  /*6e80*/  LDCU.64 UR6, c[0x0][0x3a0] ;  /* 0x00007400ff0677ac */ /* 0x000e260008000a00 */
[----:B------:R-:W-:-:S04]  /*6e90*/  LOP3.LUT R2, R2, UR4, RZ, 0x30, !PT ;  /* 0x0000000402027c12 */ /* 0x000fc8000f8e30ff */
[----:B------:R-:W-:-:S06]  /*6ea0*/  LEA R4, R2, UR5, 0x3 ;  /* 0x0000000502047c11 */ /* 0x000fcc000f8e18ff */
[----:B------:R-:W2:Y:S02]  /*6eb0*/  LDS.64 R4, [R4+0xa800] ;  /* 0x00a8000004047984 */ /* 0x000ea40000000a00 */
[----:B--2---:R-:W-:-:S05]  /*6ec0*/  IADD3 R3, P0, PT, R4, R3, RZ ;  /* 0x0000000304037210 */ /* 0x004fca0007f1e0ff */
[----:B------:R-:W-:Y:S01]  /*6ed0*/  IMAD.X R10, RZ, RZ, R5, P0 ;  /* 0x000000ffff0a7224 */ /* 0x000fe200000e0605 */
[C---:B0-----:R-:W-:Y:S02]  /*6ee0*/  LEA R2, P0, R3.reuse, UR6, 0x2 ;  /* 0x0000000603027c11 */ /* 0x041fe4000f8010ff */
[----:B------:R-:W-:Y:S02]  /*6ef0*/  LOP3.LUT R5, R8, 0x80000000, RZ, 0x3c, !PT ;  /* 0x8000000008057812 */ /* 0x000fe400078e3cff */
[----:B------:R-:W-:-:S05]  /*6f00*/  LEA.HI.X R3, R3, UR7, R10, 0x2, P0 ;  /* 0x0000000703037c11 */ /* 0x000fca00080f140a */
[----:B------:R0:W-:Y:S04]  /*6f10*/  STG.E desc[UR8][R2.64+0x4e00], R5 ;  /* 0x004e000502007986 */ /* 0x0001e8000c101908 */
.L_x_321:
[----:B------:R-:W-:Y:S05]  /*6f20*/  BSYNC.RECONVERGENT B0 ;  /* 0x0000000000007941 */ /* 0x000fea0003800200 */
.L_x_320:
[----:B------:R-:W-:Y:S01]  /*6f30*/  NOP ;  /* 0x0000000000007918 */ /* 0x000fe20000000000 */
.L_x_293:
[----:B------:R0:W5:Y:S01]  /*6f40*/  @!P5 LDG.E.64 R58, desc[UR8][R6.64] ;  /* 0x00000008063ad981 */ /* 0x000162000c1e1b00 */
[----:B------:R-:W1:Y:S03]  /*6f50*/  LDCU UR5, c[0x0][0x3c4] ;  /* 0x00007880ff0577ac */ /* 0x000e660008000800 */
[----:B------:R0:W5:Y:S04]  /*6f60*/  @!P5 LDG.E.64 R38, desc[UR8][R6.64+0x100] ;  /* 0x000100080626d981 */ /* 0x000168000c1e1b00 */
        /* <DEDUP_REMOVED lines=8> */
[----:B0-234-:R0:W5:Y:S04]  /*6ff0*/  @!P5 LDG.E.64 R10, desc[UR8][R6.64+0xa00] ;  /* 0x000a0008060ad981 */ /* 0x01d168000c1e1b00 */
[----:B------:R0:W5:Y:S04]  /*7000*/  @!P5 LDG.E.64 R8, desc[UR8][R6.64+0xb00] ;  /* 0x000b00080608d981 */ /* 0x000168000c1e1b00 */
[----:B------:R0:W5:Y:S04]  /*7010*/  @!P5 LDG.E.64 R4, desc[UR8][R6.64+0xc00] ;  /* 0x000c00080604d981 */ /* 0x000168000c1e1b00 */
[----:B------:R0:W5:Y:S04]  /*7020*/  @!P5 LDG.E.64 R2, desc[UR8][R6.64+0xd00] ;  /* 0x000d00080602d981 */ /* 0x000168000c1e1b00 */
[----:B------:R-:W1:Y:S04]  /*7030*/  LDS R17, [R0] ;  /* 0x0000000000117984 */ /* 0x000e680000000800 */
[----:B------:R-:W2:Y:S04]  /*7040*/  LDS R35, [R0+0x600] ;  /* 0x0006000000237984 */ /* 0x000ea80000000800 */
[----:B------:R-:W3:Y:S04]  /*7050*/  LDS R37, [R0+0xc00] ;  /* 0x000c000000257984 */ /* 0x000ee80000000800 */
[----:B------:R-:W4:Y:S04]  /*7060*/  LDS R41, [R0+0x1200] ;  /* 0x0012000000297984 */ /* 0x000f280000000800 */
[----:B------:R-:W0:Y:S04]  /*7070*/  LDS R43, [R0+0x1800] ;  /* 0x00180000002b7984 */ /* 0x000e280000000800 */
        /* <DEDUP_REMOVED lines=8> */
[----:B------:R-:W0:Y:S01]  /*7100*/  LDS R62, [R0+0x4e00] ;  /* 0x004e0000003e7984 */ /* 0x000e220000000800 */
[----:B-1----:R-:W-:-:S02]  /*7110*/  SHF.R.U32.HI R17, RZ, UR5, R17 ;  /* 0x00000005ff117c19 */ /* 0x002fc40008011611 */
[----:B--2---:R-:W-:Y:S02]  /*7120*/  SHF.R.U32.HI R35, RZ, UR5, R35 ;  /* 0x00000005ff237c19 */ /* 0x004fe40008011623 */
[----:B---3--:R-:W-:Y:S02]  /*7130*/  SHF.R.U32.HI R37, RZ, UR5, R37 ;  /* 0x00000005ff257c19 */ /* 0x008fe40008011625 */
[----:B----4-:R-:W-:Y:S02]  /*7140*/  SHF.R.U32.HI R41, RZ, UR5, R41 ;  /* 0x00000005ff297c19 */ /* 0x010fe40008011629 */
[----:B0-----:R-:W-:Y:S02]  /*7150*/  SHF.R.U32.HI R43, RZ, UR5, R43 ;  /* 0x00000005ff2b7c19 */ /* 0x001fe4000801162b */
[----:B------:R-:W-:Y:S02]  /*7160*/  SHF.R.U32.HI R45, RZ, UR5, R45 ;  /* 0x00000005ff2d7c19 */ /* 0x000fe4000801162d */
[----:B------:R-:W-:-:S02]  /*7170*/  SHF.R.U32.HI R47, RZ, UR5, R47 ;  /* 0x00000005ff2f7c19 */ /* 0x000fc4000801162f */
[----:B------:R-:W-:Y:S02]  /*7180*/  SHF.R.U32.HI R63, RZ, UR5, R49 ;  /* 0x00000005ff3f7c19 */ /* 0x000fe40008011631 */
[----:B------:R-:W-:Y:S02]  /*7190*/  SHF.R.U32.HI R64, RZ, UR5, R51 ;  /* 0x00000005ff407c19 */ /* 0x000fe40008011633 */
[----:B------:R-:W-:Y:S02]  /*71a0*/  SHF.R.U32.HI R65, RZ, UR5, R53 ;  /* 0x00000005ff417c19 */ /* 0x000fe40008011635 */
[----:B------:R-:W-:Y:S02]  /*71b0*/  SHF.R.U32.HI R66, RZ, UR5, R55 ;  /* 0x00000005ff427c19 */ /* 0x000fe40008011637 */
[----:B------:R-:W-:Y:S02]  /*71c0*/  SHF.R.U32.HI R67, RZ, UR5, R57 ;  /* 0x00000005ff437c19 */ /* 0x000fe40008011639 */
[----:B------:R-:W-:-:S02]  /*71d0*/  SHF.R.U32.HI R68, RZ, UR5, R61 ;  /* 0x00000005ff447c19 */ /* 0x000fc4000801163d */
[----:B------:R-:W-:Y:S02]  /*71e0*/  SHF.R.U32.HI R69, RZ, UR5, R62 ;  /* 0x00000005ff457c19 */ /* 0x000fe4000801163e */
        /* <DEDUP_REMOVED lines=13> */
[----:B------:R-:W-:Y:S01]  /*72c0*/  LOP3.LUT R17, R69, UR4, RZ, 0x30, !PT ;  /* 0x0000000445117c12 */ /* 0x000fe2000f8e30ff */
[----:B------:R-:W-:Y:S06]  /*72d0*/  @!P5 BRA `(.L_x_322) ;  /* 0x0000000000acd947 */ /* 0x000fec0003800000 */
[----:B------:R-:W-:Y:S02]  /*72e0*/  IMAD R63, R13, 0x1500, RZ ;  /* 0x000015000d3f7824 */ /* 0x000fe400078e02ff */
[----:B------:R-:W-:Y:S02]  /*72f0*/  VIADD R64, R12, 0x20 ;  /* 0x000000200c407836 */ /* 0x000fe40000000000 */
[----:B------:R-:W-:-:S05]  /*7300*/  IMAD.IADD R63, R60, 0x1, -R63 ;  /* 0x000000013c3f7824 */ /* 0x000fca00078e0a3f */
[-C--:B------:R-:W-:Y:S01]  /*7310*/  ISETP.GE.AND P3, PT, R64, R63.reuse, PT ;  /* 0x0000003f4000720c */ /* 0x080fe20003f66270 */
[C---:B------:R-:W-:Y:S01]  /*7320*/  VIADD R64, R12.reuse, 0x40 ;  /* 0x000000400c407836 */ /* 0x040fe20000000000 */
[----:B------:R-:W-:-:S04]  /*7330*/  ISETP.GE.AND P2, PT, R12, R63, PT ;  /* 0x0000003f0c00720c */ /* 0x000fc80003f46270 */
[----:B------:R-:W-:Y:S01]  /*7340*/  ISETP.GE.AND P4, PT, R64, R63, PT ;  /* 0x0000003f4000720c */ /* 0x000fe20003f86270 */
[----:B------:R-:W-:-:S05]  /*7350*/  VIADD R64, R12, 0x60 ;  /* 0x000000600c407836 */ /* 0x000fca0000000000 */
[-C--:B------:R-:W-:Y:S01]  /*7360*/  ISETP.GE.AND P6, PT, R64, R63.reuse, PT ;  /* 0x0000003f4000720c */ /* 0x080fe20003fc6270 */
[----:B------:R-:W-:Y:S01]  /*7370*/  VIADD R64, R12, 0x80 ;  /* 0x000000800c407836 */ /* 0x000fe20000000000 */
[----:B-----5:R0:W5:Y:S04]  /*7380*/  @!P3 LDG.E.64 R38, desc[UR8][R6.64+0x100] ;  /* 0x000100080626b981 */ /* 0x020168000c1e1b00 */
[-C--:B------:R-:W-:Y:S01]  /*7390*/  ISETP.GE.AND P0, PT, R64, R63.reuse, PT ;  /* 0x0000003f4000720c */ /* 0x080fe20003f06270 */
[----:B------:R-:W-:Y:S01]  /*73a0*/  VIADD R64, R12, 0xa0 ;  /* 0x000000a00c407836 */ /* 0x000fe20000000000 */
[----:B------:R0:W5:Y:S04]  /*73b0*/  @!P2 LDG.E.64 R58, desc[UR8][R6.64] ;  /* 0x00000008063aa981 */ /* 0x000168000c1e1b00 */
        /* <DEDUP_REMOVED lines=18> */
[----:B------:R-:W-:Y:S01]  /*74e0*/  ISETP.GE.AND P1, PT, R64, R63, PT ;  /* 0x0000003f4000720c */ /* 0x000fe20003f26270 */
[C---:B------:R-:W-:Y:S01]  /*74f0*/  VIADD R64, R12.reuse, 0x180 ;  /* 0x000001800c407836 */ /* 0x040fe20000000000 */
[----:B------:R0:W5:Y:S01]  /*7500*/  @!P4 LDG.E.64 R20, desc[UR8][R6.64+0x800] ;  /* 0x000800080614c981 */ /* 0x000162000c1e1b00 */
[----:B------:R-:W-:-:S03]  /*7510*/  VIADD R12, R12, 0x1a0 ;  /* 0x000001a00c0c7836 */ /* 0x000fc60000000000 */
[-C--:B------:R-:W-:Y:S01]  /*7520*/  ISETP.GE.AND P2, PT, R64, R63.reuse, PT ;  /* 0x0000003f4000720c */ /* 0x080fe20003f46270 */
[----:B------:R0:W5:Y:S01]  /*7530*/  @!P6 LDG.E.64 R18, desc[UR8][R6.64+0x900] ;  /* 0x000900080612e981 */ /* 0x000162000c1e1b00 */
[----:B------:R-:W-:-:S03]  /*7540*/  ISETP.GE.AND P3, PT, R12, R63, PT ;  /* 0x0000003f0c00720c */ /* 0x000fc60003f66270 */
[----:B------:R0:W5:Y:S04]  /*7550*/  @!P0 LDG.E.64 R10, desc[UR8][R6.64+0xa00] ;  /* 0x000a0008060a8981 */ /* 0x000168000c1e1b00 */
[----:B------:R0:W5:Y:S04]  /*7560*/  @!P1 LDG.E.64 R8, desc[UR8][R6.64+0xb00] ;  /* 0x000b000806089981 */ /* 0x000168000c1e1b00 */
[----:B------:R0:W5:Y:S04]  /*7570*/  @!P2 LDG.E.64 R4, desc[UR8][R6.64+0xc00] ;  /* 0x000c00080604a981 */ /* 0x000168000c1e1b00 */
[----:B------:R0:W5:Y:S02]  /*7580*/  @!P3 LDG.E.64 R2, desc[UR8][R6.64+0xd00] ;  /* 0x000d00080602b981 */ /* 0x000164000c1e1b00 */
.L_x_322:
[----:B------:R-:W1:Y:S01]  /*7590*/  S2UR UR6, SR_CgaCtaId ;  /* 0x00000000000679c3 */ /* 0x000e620000008800 */
[----:B------:R-:W-:-:S07]  /*75a0*/  UMOV UR4, 0x400 ;  /* 0x0000040000047882 */ /* 0x000fce0000000000 */
[----:B------:R-:W-:Y:S08]  /*75b0*/  BAR.SYNC.DEFER_BLOCKING 0x0 ;  /* 0x0000000000007b1d */ /* 0x000ff00000010000 */
[----:B------:R-:W2:Y:S01]  /*75c0*/  S2UR UR5, SR_CgaCtaId ;  /* 0x00000000000579c3 */ /* 0x000ea20000008800 */
[----:B-1----:R-:W-:-:S06]  /*75d0*/  ULEA UR6, UR6, UR4, 0x18 ;  /* 0x0000000406067291 */ /* 0x002fcc000f8ec0ff */
[----:B0-----:R-:W-:Y:S02]  /*75e0*/  LEA R7, R14, UR6, 0x2 ;  /* 0x000000060e077c11 */ /* 0x001fe4000f8e10ff */
[----:B------:R-:W-:Y:S01]  /*75f0*/  LEA R63, R34, UR6, 0x2 ;  /* 0x00000006223f7c11 */ /* 0x000fe2000f8e10ff */
[----:B--2---:R-:W-:Y:S01]  /*7600*/  ULEA UR4, UR5, UR4, 0x18 ;  /* 0x0000000405047291 */ /* 0x004fe2000f8ec0ff */
[C---:B------:R-:W-:Y:S01]  /*7610*/  LEA R6, R15.reuse, UR6, 0x2 ;  /* 0x000000060f067c11 */ /* 0x040fe2000f8e10ff */
[----:B------:R-:W-:Y:S01]  /*7620*/  IMAD R14, R14, 0x4, R7 ;  /* 0x000000040e0e7824 */ /* 0x000fe200078e0207 */
[----:B------:R-:W-:Y:S01]  /*7630*/  LEA R7, R16, UR6, 0x2 ;  /* 0x0000000610077c11 */ /* 0x000fe2000f8e10ff */
        /* <DEDUP_REMOVED lines=14> */
[----:B-----5:R0:W-:Y:S01]  /*7720*/  STS.64 [R14+-0x8], R58 ;  /* 0xfffff83a0e007388 */ /* 0x0201e20000000a00 */
[----:B------:R-:W-:Y:S01]  /*7730*/  IMAD R52, R52, 0x4, R65 ;  /* 0x0000000434347824 */ /* 0x000fe200078e0241 */
[----:B------:R-:W-:Y:S01]  /*7740*/  LEA R65, R56, UR6, 0x2 ;  /* 0x0000000638417c11 */ /* 0x000fe2000f8e10ff */
[----:B------:R-:W-:Y:S01]  /*7750*/  IMAD R44, R44, 0x4, R7 ;  /* 0x000000042c2c7824 */ /* 0x000fe200078e0207 */
[----:B------:R-:W-:Y:S01]  /*7760*/  LEA R7, R48, UR4, 0x2 ;  /* 0x0000000430077c11 */ /* 0x000fe2000f8e10ff */
[----:B------:R-:W-:Y:S01]  /*7770*/  IMAD R50, R50, 0x4, R63 ;  /* 0x0000000432327824 */ /* 0x000fe200078e023f */
[----:B------:R0:W-:Y:S01]  /*7780*/  STS.64 [R15+-0x8], R38 ;  /* 0xfffff8260f007388 */ /* 0x0001e20000000a00 */
[----:B------:R-:W-:Y:S01]  /*7790*/  LEA R63, R54, UR6, 0x2 ;  /* 0x00000006363f7c11 */ /* 0x000fe2000f8e10ff */
[----:B------:R-:W-:-:S02]  /*77a0*/  IMAD R56, R56, 0x4, R65 ;  /* 0x0000000438387824 */ /* 0x000fc400078e0241 */
[----:B------:R-:W-:Y:S01]  /*77b0*/  IMAD R48, R48, 0x4, R7 ;  /* 0x0000000430307824 */ /* 0x000fe200078e0207 */
[----:B------:R0:W-:Y:S01]  /*77c0*/  STS.64 [R16+-0x8], R32 ;  /* 0xfffff82010007388 */ /* 0x0001e20000000a00 */
[----:B------:R-:W-:Y:S01]  /*77d0*/  IMAD R54, R54, 0x4, R63 ;  /* 0x0000000436367824 */ /* 0x000fe200078e023f */
[----:B------:R-:W1:Y:S02]  /*77e0*/  S2R R7, SR_TID.X ;  /* 0x0000000000077919 */ /* 0x000e640000002100 */
[----:B------:R0:W-:Y:S04]  /*77f0*/  STS.64 [R34+-0x8], R30 ;  /* 0xfffff81e22007388 */ /* 0x0001e80000000a00 */
        /* <DEDUP_REMOVED lines=9> */
[----:B------:R0:W-:Y:S01]  /*7890*/  STS.64 [R56+-0x8], R2 ;  /* 0xfffff80238007388 */ /* 0x0001e20000000a00 */
[----:B------:R-:W-:Y:S06]  /*78a0*/  BAR.SYNC.DEFER_BLOCKING 0x0 ;  /* 0x0000000000007b1d */ /* 0x000fec0000010000 */
[----:B-1----:R-:W-:Y:S05]  /*78b0*/  @P5 BRA `(.L_x_323) ;  /* 0x0000000800045947 */ /* 0x002fea0003800000 */
[----:B0-----:R-:W-:Y:S01]  /*78c0*/  LEA R2, R62, UR4, 0x3 ;  /* 0x000000043e027c11 */ /* 0x001fe2000f8e18ff */
[----:B------:R-:W-:Y:S01]  /*78d0*/  IMAD R0, R7, 0x4, R0 ;  /* 0x0000000407007824 */ /* 0x000fe200078e0200 */
[----:B------:R-:W0:Y:S01]  /*78e0*/  LDCU.64 UR6, c[0x0][0x3b0] ;  /* 0x00007600ff0677ac */ /* 0x000e220008000a00 */
[----:B------:R-:W-:Y:S02]  /*78f0*/  LEA R61, R61, UR4, 0x3 ;  /* 0x000000043d3d7c11 */ /* 0x000fe4000f8e18ff */
[----:B------:R-:W-:Y:S01]  /*7900*/  LEA R57, R57, UR4, 0x3 ;  /* 0x0000000439397c11 */ /* 0x000fe2000f8e18ff */
[----:B------:R-:W1:Y:S01]  /*7910*/  LDS.64 R2, [R2+0xa800] ;  /* 0x00a8000002027984 */ /* 0x000e620000000a00 */
[----:B------:R-:W-:Y:S02]  /*7920*/  LEA R55, R55, UR4, 0x3 ;  /* 0x0000000437377c11 */ /* 0x000fe4000f8e18ff */
[----:B------:R-:W-:Y:S01]  /*7930*/  LEA R53, R53, UR4, 0x3 ;  /* 0x0000000435357c11 */ /* 0x000fe2000f8e18ff */
[----:B------:R-:W2:Y:S01]  /*7940*/  LDS.64 R10, [R0] ;  /* 0x00000000000a7984 */ /* 0x000ea20000000a00 */
[----:B------:R-:W-:-:S02]  /*7950*/  LEA R51, R51, UR4, 0x3 ;  /* 0x0000000433337c11 */ /* 0x000fc4000f8e18ff */
[----:B------:R-:W-:Y:S02]  /*7960*/  LEA R49, R49, UR4, 0x3 ;  /* 0x0000000431317c11 */ /* 0x000fe4000f8e18ff */
[----:B------:R-:W-:Y:S02]  /*7970*/  LEA R47, R47, UR4, 0x3 ;  /* 0x000000042f2f7c11 */ /* 0x000fe4000f8e18ff */
[----:B------:R-:W-:Y:S02]  /*7980*/  LEA R45, R45, UR4, 0x3 ;  /* 0x000000042d2d7c11 */ /* 0x000fe4000f8e18ff */
[----:B------:R-:W-:Y:S02]  /*7990*/  LEA R43, R43, UR4, 0x3 ;  /* 0x000000042b2b7c11 */ /* 0x000fe4000f8e18ff */
[----:B------:R-:W-:Y:S02]  /*79a0*/  LEA R41, R41, UR4, 0x3 ;  /* 0x0000000429297c11 */ /* 0x000fe4000f8e18ff */
[----:B------:R-:W-:-:S02]  /*79b0*/  LEA R37, R37, UR4, 0x3 ;  /* 0x0000000425257c11 */ /* 0x000fc4000f8e18ff */
[----:B------:R-:W-:Y:S02]  /*79c0*/  LEA R35, R35, UR4, 0x3 ;  /* 0x0000000423237c11 */ /* 0x000fe4000f8e18ff */
[----:B------:R-:W-:Y:S02]  /*79d0*/  LEA R17, R17, UR4, 0x3 ;  /* 0x0000000411117c11 */ /* 0x000fe4000f8e18ff */
[----:B-1----:R-:W-:-:S05]  /*79e0*/  IADD3 R5, P0, PT, R2, R7, RZ ;  /* 0x0000000702057210 */ /* 0x002fca0007f1e0ff */
[----:B------:R-:W-:Y:S01]  /*79f0*/  IMAD.X R6, RZ, RZ, R3, P0 ;  /* 0x000000ffff067224 */ /* 0x000fe200000e0603 */
[----:B0-----:R-:W-:-:S04]  /*7a00*/  LEA R4, P0, R5, UR6, 0x3 ;  /* 0x0000000605047c11 */ /* 0x001fc8000f8018ff */
[----:B------:R-:W-:-:S05]  /*7a10*/  LEA.HI.X R5, R5, UR7, R6, 0x3, P0 ;  /* 0x0000000705057c11 */ /* 0x000fca00080f1c06 */
[----:B--2---:R-:W-:Y:S01]  /*7a20*/  STG.E.64 desc[UR8][R4.64], R10 ;  /* 0x0000000a04007986 */ /* 0x004fe2000c101b08 */
[----:B------:R-:W-:-:S03]  /*7a30*/  NOP ;  /* 0x0000000000007918 */ /* 0x000fc60000000000 */
[----:B------:R-:W0:Y:S04]  /*7a40*/  LDS.64 R2, [R61+0xa800] ;  /* 0x00a800003d027984 */ /* 0x000e280000000a00 */
[----:B------:R-:W1:Y:S01]  /*7a50*/  LDS.64 R12, [R0+0xc00] ;  /* 0x000c0000000c7984 */ /* 0x000e620000000a00 */
[----:B0-----:R-:W-:-:S05]  /*7a60*/  IADD3 R2, P0, PT, R2, R7, RZ ;  /* 0x0000000702027210 */ /* 0x001fca0007f1e0ff */
[----:B------:R-:W-:Y:S01]  /*7a70*/  IMAD.X R3, RZ, RZ, R3, P0 ;  /* 0x000000ffff037224 */ /* 0x000fe200000e0603 */
[----:B------:R-:W-:-:S04]  /*7a80*/  LEA R8, P0, R2, UR6, 0x3 ;  /* 0x0000000602087c11 */ /* 0x000fc8000f8018ff */
[----:B------:R-:W-:-:S05]  /*7a90*/  LEA.HI.X R9, R2, UR7, R3, 0x3, P0 ;  /* 0x0000000702097c11 */ /* 0x000fca00080f1c03 */
[----:B-1----:R-:W-:Y:S01]  /*7aa0*/  STG.E.64 desc[UR8][R8.64+0xc00], R12 ;  /* 0x000c000c08007986 */ /* 0x002fe2000c101b08 */
        /* <DEDUP_REMOVED lines=96> */
[----:B------:R-:W-:Y:S01]  /*80b0*/  NOP ;  /* 0x0000000000007918 */ /* 0x000fe20000000000 */
[----:B------:R-:W-:Y:S05]  /*80c0*/  EXIT ;  /* 0x000000000000794d */ /* 0x000fea0003800000 */
.L_x_323:
[----:B------:R-:W-:Y:S01]  /*80d0*/  IMAD R60, R13, -0x1500, R60 ;  /* 0xffffeb000d3c7824 */ /* 0x000fe200078e023c */
[----:B------:R-:W-:Y:S01]  /*80e0*/  BSSY.RECONVERGENT B0, `(.L_x_324) ;  /* 0x000001a000007945 */ /* 0x000fe20003800200 */
[C---:B0-----:R-:W-:Y:S01]  /*80f0*/  VIADD R9, R7.reuse, 0x480 ;  /* 0x0000048007097836 */ /* 0x041fe20000000000 */
[----:B------:R-:W-:Y:S01]  /*8100*/  LEA R62, R62, UR4, 0x3 ;  /* 0x000000043e3e7c11 */ /* 0x000fe2000f8e18ff */
[C---:B------:R-:W-:Y:S01]  /*8110*/  VIADD R3, R7.reuse, 0x180 ;  /* 0x0000018007037836 */ /* 0x040fe20000000000 */
[CC--:B------:R-:W-:Y:S01]  /*8120*/  ISETP.GE.AND P3, PT, R7.reuse, R60.reuse, PT ;  /* 0x0000003c0700720c */ /* 0x0c0fe20003f66270 */
[----:B------:R-:W-:Y:S01]  /*8130*/  VIADD R5, R7, 0x300 ;  /* 0x0000030007057836 */ /* 0x000fe20000000000 */
[-C--:B------:R-:W-:Y:S01]  /*8140*/  ISETP.GE.AND P6, PT, R9, R60.reuse, PT ;  /* 0x0000003c0900720c */ /* 0x080fe20003fc6270 */
[----:B------:R-:W-:Y:S01]  /*8150*/  VIADD R9, R7, 0x900 ;  /* 0x0000090007097836 */ /* 0x000fe20000000000 */
[-C--:B------:R-:W-:Y:S01]  /*8160*/  ISETP.GE.AND P4, PT, R3, R60.reuse, PT ;  /* 0x0000003c0300720c */ /* 0x080fe20003f86270 */
[----:B------:R-:W-:Y:S01]  /*8170*/  VIADD R3, R7, 0x600 ;  /* 0x0000060007037836 */ /* 0x000fe20000000000 */
[-C--:B------:R-:W-:Y:S01]  /*8180*/  ISETP.GE.AND P5, PT, R5, R60.reuse, PT ;  /* 0x0000003c0500720c */ /* 0x080fe20003fa6270 */
[----:B------:R-:W-:Y:S01]  /*8190*/  VIADD R5, R7, 0x780 ;  /* 0x0000078007057836 */ /* 0x000fe20000000000 */
[-C--:B------:R-:W-:Y:S01]  /*81a0*/  ISETP.GE.AND P2, PT, R9, R60.reuse, PT ;  /* 0x0000003c0900720c */ /* 0x080fe20003f46270 */
[----:B------:R-:W-:Y:S01]  /*81b0*/  VIADD R9, R7, 0xa80 ;  /* 0x00000a8007097836 */ /* 0x000fe20000000000 */
[----:B------:R-:W-:-:S02]  /*81c0*/  ISETP.GE.AND P0, PT, R3, R60, PT ;  /* 0x0000003c0300720c */ /* 0x000fc40003f06270 */
[----:B------:R-:W-:Y:S01]  /*81d0*/  ISETP.GE.AND P1, PT, R5, R60, PT ;  /* 0x0000003c0500720c */ /* 0x000fe20003f26270 */
[----:B------:R-:W-:-:S12]  /*81e0*/  @P3 BRA `(.L_x_325) ;  /* 0x0000000000243947 */ /* 0x000fd80003800000 */
[----:B------:R-:W0:Y:S01]  /*81f0*/  LDS.64 R2, [R62+0xa800] ;  /* 0x00a800003e027984 */ /* 0x000e220000000a00 */
[----:B------:R-:W-:Y:S01]  /*8200*/  IMAD R4, R7, 0x4, R0 ;  /* 0x0000000407047824 */ /* 0x000fe200078e0200 */
[----:B------:R-:W1:Y:S05]  /*8210*/  LDCU.64 UR6, c[0x0][0x3b0] ;  /* 0x00007600ff0677ac */ /* 0x000e6a0008000a00 */
[----:B------:R-:W2:Y:S01]  /*8220*/  LDS.64 R4, [R4] ;  /* 0x0000000004047984 */ /* 0x000ea20000000a00 */
[----:B0-----:R-:W-:-:S05]  /*8230*/  IADD3 R6, P3, PT, R2, R7, RZ ;  /* 0x0000000702067210 */ /* 0x001fca0007f7e0ff */
[----:B------:R-:W-:Y:S01]  /*8240*/  IMAD.X R3, RZ, RZ, R3, P3 ;  /* 0x000000ffff037224 */ /* 0x000fe200018e0603 */
[----:B-1----:R-:W-:-:S04]  /*8250*/  LEA R2, P3, R6, UR6, 0x3 ;  /* 0x0000000606027c11 */ /* 0x002fc8000f8618ff */
[----:B------:R-:W-:-:S05]  /*8260*/  LEA.HI.X R3, R6, UR7, R3, 0x3, P3 ;  /* 0x0000000706037c11 */ /* 0x000fca00098f1c03 */
[----:B--2---:R0:W-:Y:S04]  /*8270*/  STG.E.64 desc[UR8][R2.64], R4 ;  /* 0x0000000402007986 */ /* 0x0041e8000c101b08 */
.L_x_325:
[----:B------:R-:W-:Y:S05]  /*8280*/  BSYNC.RECONVERGENT B0 ;  /* 0x0000000000007941 */ /* 0x000fea0003800200 */
.L_x_324:
[----:B------:R-:W-:Y:S01]  /*8290*/  NOP ;  /* 0x0000000000007918 */ /* 0x000fe20000000000 */
[----:B------:R-:W-:Y:S01]  /*82a0*/  BSSY.RECONVERGENT B0, `(.L_x_326) ;  /* 0x000000e000007945 */ /* 0x000fe20003800200 */
[----:B------:R-:W-:Y:S02]  /*82b0*/  ISETP.GE.AND P3, PT, R9, R60, PT ;  /* 0x0000003c0900720c */ /* 0x000fe40003f66270 */
[----:B------:R-:W-:Y:S02]  /*82c0*/  LEA R61, R61, UR4, 0x3 ;  /* 0x000000043d3d7c11 */ /* 0x000fe4000f8e18ff */
[----:B------:R-:W-:Y:S01]  /*82d0*/  LOP3.LUT R9, R7, 0xc00, RZ, 0xfc, !PT ;  /* 0x00000c0007097812 */ /* 0x000fe200078efcff */
[----:B------:R-:W-:Y:S08]  /*82e0*/  @P4 BRA `(.L_x_327) ;  /* 0x0000000000244947 */ /* 0x000ff00003800000 */
[----:B0-----:R-:W0:Y:S01]  /*82f0*/  LDS.64 R2, [R61+0xa800] ;  /* 0x00a800003d027984 */ /* 0x001e220000000a00 */
[----:B------:R-:W-:Y:S01]  /*8300*/  IMAD R4, R7, 0x4, R0 ;  /* 0x0000000407047824 */ /* 0x000fe200078e0200 */
[----:B------:R-:W1:Y:S05]  /*8310*/  LDCU.64 UR6, c[0x0][0x3b0] ;  /* 0x00007600ff0677ac */ /* 0x000e6a0008000a00 */
[----:B------:R-:W2:Y:S01]  /*8320*/  LDS.64 R4, [R4+0xc00] ;  /* 0x000c000004047984 */ /* 0x000ea20000000a00 */
[----:B0-----:R-:W-:-:S05]  /*8330*/  IADD3 R6, P4, PT, R2, R7, RZ ;  /* 0x0000000702067210 */ /* 0x001fca0007f9e0ff */
[----:B------:R-:W-:Y:S01]  /*8340*/  IMAD.X R3, RZ, RZ, R3, P4 ;  /* 0x000000ffff037224 */ /* 0x000fe200020e0603 */
[----:B-1----:R-:W-:-:S04]  /*8350*/  LEA R2, P4, R6, UR6, 0x3 ;  /* 0x0000000606027c11 */ /* 0x002fc8000f8818ff */
[----:B------:R-:W-:-:S05]  /*8360*/  LEA.HI.X R3, R6, UR7, R3, 0x3, P4 ;  /* 0x0000000706037c11 */ /* 0x000fca000a0f1c03 */
[----:B--2---:R1:W-:Y:S04]  /*8370*/  STG.E.64 desc[UR8][R2.64+0xc00], R4 ;  /* 0x000c000402007986 */ /* 0x0043e8000c101b08 */
.L_x_327:
[----:B------:R-:W-:Y:S05]  /*8380*/  BSYNC.RECONVERGENT B0 ;  /* 0x0000000000007941 */ /* 0x000fea0003800200 */
.L_x_326:
[----:B------:R-:W-:Y:S01]  /*8390*/  NOP ;  /* 0x0000000000007918 */ /* 0x000fe20000000000 */
[----:B------:R-:W-:Y:S01]  /*83a0*/  BSSY.RECONVERGENT B0, `(.L_x_328) ;  /* 0x000000e000007945 */ /* 0x000fe20003800200 */
[----:B------:R-:W-:Y:S01]  /*83b0*/  ISETP.GE.AND P4, PT, R9, R60, PT ;  /* 0x0000003c0900720c */ /* 0x000fe20003f86270 */
[----:B------:R-:W-:Y:S01]  /*83c0*/  VIADD R9, R7, 0xd80 ;  /* 0x00000d8007097836 */ /* 0x000fe20000000000 */
[----:B------:R-:W-:Y:S01]  /*83d0*/  LEA R57, R57, UR4, 0x3 ;  /* 0x0000000439397c11 */ /* 0x000fe2000f8e18ff */
[----:B------:R-:W-:Y:S10]  /*83e0*/  @P5 BRA `(.L_x_329) ;  /* 0x0000000000245947 */ /* 0x000ff40003800000 */
[----:B01----:R-:W0:Y:S01]  /*83f0*/  LDS.64 R2, [R57+0xa800] ;  /* 0x00a8000039027984 */ /* 0x003e220000000a00 */
        /* <DEDUP_REMOVED lines=8> */
.L_x_329:
[----:B------:R-:W-:Y:S05]  /*8480*/  BSYNC.RECONVERGENT B0 ;  /* 0x0000000000007941 */ /* 0x000fea0003800200 */
.L_x_328:
[----:B------:R-:W-:Y:S01]  /*8490*/  NOP ;  /* 0x0000000000007918 */ /* 0x000fe20000000000 */
[----:B------:R-:W-:Y:S01]  /*84a0*/  BSSY.RECONVERGENT B0, `(.L_x_330) ;  /* 0x000000e000007945 */ /* 0x000fe20003800200 */
[----:B------:R-:W-:Y:S01]  /*84b0*/  ISETP.GE.AND P5, PT, R9, R60, PT ;  /* 0x0000003c0900720c */ /* 0x000fe20003fa6270 */
[----:B------:R-:W-:Y:S01]  /*84c0*/  VIADD R9, R7, 0xf00 ;  /* 0x00000f0007097836 */ /* 0x000fe20000000000 */
[----:B------:R-:W-:Y:S01]  /*84d0*/  LEA R55, R55, UR4, 0x3 ;  /* 0x0000000437377c11 */ /* 0x000fe2000f8e18ff */
[----:B------:R-:W-:Y:S10]  /*84e0*/  @P6 BRA `(.L_x_331) ;  /* 0x0000000000246947 */ /* 0x000ff40003800000 */
[----:B012---:R-:W0:Y:S01]  /*84f0*/  LDS.64 R2, [R55+0xa800] ;  /* 0x00a8000037027984 */ /* 0x007e220000000a00 */
        /* <DEDUP_REMOVED lines=8> */
.L_x_331:
[----:B------:R-:W-:Y:S05]  /*8580*/  BSYNC.RECONVERGENT B0 ;  /* 0x0000000000007941 */ /* 0x000fea0003800200 */
.L_x_330:
[----:B------:R-:W-:Y:S01]  /*8590*/  NOP ;  /* 0x0000000000007918 */ /* 0x000fe20000000000 */
[----:B------:R-:W-:Y:S01]  /*85a0*/  BSSY.RECONVERGENT B0, `(.L_x_332) ;  /* 0x000000e000007945 */ /* 0x000fe20003800200 */
[----:B------:R-:W-:Y:S01]  /*85b0*/  ISETP.GE.AND P6, PT, R9, R60, PT ;  /* 0x0000003c0900720c */ /* 0x000fe20003fc6270 */
[----:B------:R-:W-:Y:S01]  /*85c0*/  VIADD R9, R7, 0x1080 ;  /* 0x0000108007097836 */ /* 0x000fe20000000000 */
[----:B------:R-:W-:Y:S01]  /*85d0*/  LEA R53, R53, UR4, 0x3 ;  /* 0x0000000435357c11 */ /* 0x000fe2000f8e18ff */
[----:B------:R-:W-:Y:S10]  /*85e0*/  @P0 BRA `(.L_x_333) ;  /* 0x0000000000240947 */ /* 0x000ff40003800000 */
[----:B0123--:R-:W0:Y:S01]  /*85f0*/  LDS.64 R2, [R53+0xa800] ;  /* 0x00a8000035027984 */ /* 0x00fe220000000a00 */
        /* <DEDUP_REMOVED lines=8> */
.L_x_333:
[----:B------:R-:W-:Y:S05]  /*8680*/  BSYNC.RECONVERGENT B0 ;  /* 0x0000000000007941 */ /* 0x000fea0003800200 */
.L_x_332:
[----:B------:R-:W-:Y:S01]  /*8690*/  NOP ;  /* 0x0000000000007918 */ /* 0x000fe20000000000 */
[----:B------:R-:W-:Y:S01]  /*86a0*/  BSSY.RECONVERGENT B0, `(.L_x_334) ;  /* 0x000000e000007945 */ /* 0x000fe20003800200 */
[----:B------:R-:W-:Y:S01]  /*86b0*/  ISETP.GE.AND P0, PT, R9, R60, PT ;  /* 0x0000003c0900720c */ /* 0x000fe20003f06270 */
[----:B------:R-:W-:Y:S01]  /*86c0*/  VIADD R9, R7, 0x1200 ;  /* 0x0000120007097836 */ /* 0x000fe20000000000 */
[----:B------:R-:W-:Y:S01]  /*86d0*/  LEA R51, R51, UR4, 0x3 ;  /* 0x0000000433337c11 */ /* 0x000fe2000f8e18ff */
[----:B------:R-:W-:Y:S10]  /*86e0*/  @P1 BRA `(.L_x_335) ;  /* 0x0000000000241947 */ /* 0x000ff40003800000 */
[----:B01234-:R-:W0:Y:S01]  /*86f0*/  LDS.64 R2, [R51+0xa800] ;  /* 0x00a8000033027984 */ /* 0x01fe220000000a00 */
        /* <DEDUP_REMOVED lines=8> */
.L_x_335:
[----:B------:R-:W-:Y:S05]  /*8780*/  BSYNC.RECONVERGENT B0 ;  /* 0x0000000000007941 */ /* 0x000fea0003800200 */
.L_x_334:
        /* <DEDUP_REMOVED lines=15> */
.L_x_337:
[----:B------:R-:W-:Y:S05]  /*8880*/  BSYNC.RECONVERGENT B0 ;  /* 0x0000000000007941 */ /* 0x000fea0003800200 */
.L_x_336:
[----:B------:R-:W-:Y:S01]  /*8890*/  NOP ;  /* 0x0000000000007918 */ /* 0x000fe20000000000 */
[----:B------:R-:W-:Y:S01]  /*88a0*/  BSSY.RECONVERGENT B0, `(.L_x_338) ;  /* 0x000000d000007945 */ /* 0x000fe20003800200 */
[----:B------:R-:W-:Y:S02]  /*88b0*/  ISETP.GE.AND P2, PT, R9, R60, PT ;  /* 0x0000003c0900720c */ /* 0x000fe40003f46270 */
        /* <DEDUP_REMOVED lines=11> */
.L_x_339:
[----:B------:R-:W-:Y:S05]  /*8970*/  BSYNC.RECONVERGENT B0 ;  /* 0x0000000000007941 */ /* 0x000fea0003800200 */
.L_x_338:
[----:B------:R-:W-:Y:S01]  /*8980*/  NOP ;  /* 0x0000000000007918 */ /* 0x000fe20000000000 */
[----:B------:R-:W-:Y:S01]  /*8990*/  BSSY.RECONVERGENT B0, `(.L_x_340) ;  /* 0x000000c000007945 */ /* 0x000fe20003800200 */
[----:B------:R-:W-:-:S03]  /*89a0*/  LEA R45, R45, UR4, 0x3 ;  /* 0x000000042d2d7c11 */ /* 0x000fc6000f8e18ff */
[----:B------:R-:W-:Y:S05]  /*89b0*/  @P4 BRA `(.L_x_341) ;  /* 0x0000000000244947 */ /* 0x000fea0003800000 */
        /* <DEDUP_REMOVED lines=9> */
.L_x_341:
[----:B------:R-:W-:Y:S05]  /*8a50*/  BSYNC.RECONVERGENT B0 ;  /* 0x0000000000007941 */ /* 0x000fea0003800200 */
.L_x_340:
        /* <DEDUP_REMOVED lines=13> */
.L_x_343:
[----:B------:R-:W-:Y:S05]  /*8b30*/  BSYNC.RECONVERGENT B0 ;  /* 0x0000000000007941 */ /* 0x000fea0003800200 */
.L_x_342:
        /* <DEDUP_REMOVED lines=13> */
.L_x_345:
[----:B------:R-:W-:Y:S05]  /*8c10*/  BSYNC.RECONVERGENT B0 ;  /* 0x0000000000007941 */ /* 0x000fea0003800200 */
.L_x_344:
        /* <DEDUP_REMOVED lines=13> */
.L_x_347:
[----:B------:R-:W-:Y:S05]  /*8cf0*/  BSYNC.RECONVERGENT B0 ;  /* 0x0000000000007941 */ /* 0x000fea0003800200 */
.L_x_346:
[----:B------:R-:W-:Y:S01]  /*8d00*/  NOP ;  /* 0x0000000000007918 */ /* 0x000fe20000000000 */
[----:B------:R-:W-:Y:S01]  /*8d10*/  BSSY.RECONVERGENT B0, `(.L_x_348) ;  /* 0x000000d000007945 */ /* 0x000fe20003800200 */
[----:B------:R-:W-:Y:S02]  /*8d20*/  LEA R35, R35, UR4, 0x3 ;  /* 0x0000000423237c11 */ /* 0x000fe4000f8e18ff */
[----:B------:R-:W-:Y:S01]  /*8d30*/  LEA R17, R17, UR4, 0x3 ;  /* 0x0000000411117c11 */ /* 0x000fe2000f8e18ff */
[----:B------:R-:W-:Y:S06]  /*8d40*/  @P1 BRA `(.L_x_349) ;  /* 0x0000000000241947 */ /* 0x000fec0003800000 */
        /* <DEDUP_REMOVED lines=9> */
.L_x_349:
[----:B------:R-:W-:Y:S05]  /*8de0*/  BSYNC.RECONVERGENT B0 ;  /* 0x0000000000007941 */ /* 0x000fea0003800200 */
.L_x_348:
[----:B------:R-:W-:Y:S01]  /*8df0*/  NOP ;  /* 0x0000000000007918 */ /* 0x000fe20000000000 */
[----:B01234-:R-:W0:Y:S01]  /*8e00*/  LDS.64 R2, [R17+0xa800] ;  /* 0x00a8000011027984 */ /* 0x01fe220000000a00 */
[----:B------:R-:W-:Y:S01]  /*8e10*/  @!P2 IMAD R4, R7, 0x4, R0 ;  /* 0x000000040704a824 */ /* 0x000fe200078e0200 */
[----:B------:R-:W1:Y:S05]  /*8e20*/  @!P2 LDC.64 R8, c[0x0][0x3b0] ;  /* 0x0000ec00ff08ab82 */ /* 0x000e6a0000000a00 */
[----:B------:R-:W2:Y:S01]  /*8e30*/  @!P2 LDS.64 R4, [R4+0x9c00] ;  /* 0x009c00000404a984 */ /* 0x000ea20000000a00 */
[----:B0-----:R-:W-:-:S05]  /*8e40*/  IADD3 R7, P0, PT, R2, R7, RZ ;  /* 0x0000000702077210 */ /* 0x001fca0007f1e0ff */
[----:B------:R-:W-:Y:S01]  /*8e50*/  IMAD.X R0, RZ, RZ, R3, P0 ;  /* 0x000000ffff007224 */ /* 0x000fe200000e0603 */
[----:B-1----:R-:W-:-:S04]  /*8e60*/  @!P2 LEA R2, P0, R7, R8, 0x3 ;  /* 0x000000080702a211 */ /* 0x002fc800078018ff */
[----:B------:R-:W-:-:S05]  /*8e70*/  @!P2 LEA.HI.X R3, R7, R9, R0, 0x3, P0 ;  /* 0x000000090703a211 */ /* 0x000fca00000f1c00 */
[----:B--2---:R-:W-:Y:S01]  /*8e80*/  @!P2 STG.E.64 desc[UR8][R2.64+0x9c00], R4 ;  /* 0x009c00040200a986 */ /* 0x004fe2000c101b08 */
[----:B------:R-:W-:Y:S01]  /*8e90*/  NOP ;  /* 0x0000000000007918 */ /* 0x000fe20000000000 */
[----:B------:R-:W-:Y:S05]  /*8ea0*/  EXIT ;  /* 0x000000000000794d */ /* 0x000fea0003800000 */
.L_x_253:
[----:B------:R-:W-:Y:S02]  /*8eb0*/  IMAD.MOV.U32 R76, RZ, RZ, R51 ;  /* 0x000000ffff4c7224 */ /* 0x000fe400078e0033 */
[----:B------:R-:W-:Y:S02]  /*8ec0*/  IMAD.MOV.U32 R59, RZ, RZ, 0x1 ;  /* 0x00000001ff3b7424 */ /* 0x000fe400078e00ff */
[----:B------:R-:W-:Y:S02]  /*8ed0*/  IMAD.MOV.U32 R61, RZ, RZ, RZ ;  /* 0x000000ffff3d7224 */ /* 0x000fe400078e00ff */
[----:B------:R-:W-:-:S07]  /*8ee0*/  IMAD.MOV.U32 R57, RZ, RZ, -0x1 ;  /* 0xffffffffff397424 */ /* 0x000fce00078e00ff */
[----:B------:R-:W-:Y:S05]  /*8ef0*/  WARPSYNC.COLLECTIVE R57, `(.L_x_350) ;  /* 0x0000000039087348 */ /* 0x000fea0003c00000 */
[----:B------:R0:W1:Y:S02]  /*8f00*/  SHFL.UP P0, R74, R76, R59, R61 ;  /* 0x0400003b4c4a7389 */ /* 0x000064000000003d */
[----:B01----:R-:W-:Y:S05]  /*8f10*/  ENDCOLLECTIVE ;  /* 0x000000000000791b */ /* 0x003fea0003800000 */
.L_x_350:
[----:B------:R-:W-:Y:S02]  /*8f20*/  IMAD.MOV.U32 R59, RZ, RZ, 0x2 ;  /* 0x00000002ff3b7424 */ /* 0x000fe400078e00ff */
[----:B------:R-:W-:-:S04]  /*8f30*/  IMAD.MOV.U32 R70, RZ, RZ, R74 ;  /* 0x000000ffff467224 */ /* 0x000fc800078e004a */
[----:B------:R-:W-:-:S04]  /*8f40*/  @P0 IMAD.IADD R70, R51, 0x1, R70 ;  /* 0x0000000133460824 */ /* 0x000fc800078e0246 */
[----:B------:R-:W-:-:S07]  /*8f50*/  IMAD.MOV.U32 R76, RZ, RZ, R70 ;  /* 0x000000ffff4c7224 */ /* 0x000fce00078e0046 */
[----:B------:R-:W-:Y:S05]  /*8f60*/  WARPSYNC.COLLECTIVE R57, `(.L_x_351) ;  /* 0x0000000039087348 */ /* 0x000fea0003c00000 */
[----:B------:R0:W1:Y:S02]  /*8f70*/  SHFL.UP P0, R74, R76, R59, R61 ;  /* 0x0400003b4c4a7389 */ /* 0x000064000000003d */
[----:B01----:R-:W-:Y:S05]  /*8f80*/  ENDCOLLECTIVE ;  /* 0x000000000000791b */ /* 0x003fea0003800000 */
.L_x_351:
[----:B------:R-:W-:Y:S02]  /*8f90*/  IMAD.MOV.U32 R59, RZ, RZ, 0x4 ;  /* 0x00000004ff3b7424 */ /* 0x000fe400078e00ff */
[----:B------:R-:W-:-:S04]  /*8fa0*/  IMAD.MOV.U32 R53, RZ, RZ, R74 ;  /* 0x000000ffff357224 */ /* 0x000fc800078e004a */
[----:B------:R-:W-:-:S04]  /*8fb0*/  @P0 IMAD.IADD R53, R70, 0x1, R53 ;  /* 0x0000000146350824 */ /* 0x000fc800078e0235 */
[----:B------:R-:W-:-:S07]  /*8fc0*/  IMAD.MOV.U32 R76, RZ, RZ, R53 ;  /* 0x000000ffff4c7224 */ /* 0x000fce00078e0035 */
[----:B------:R-:W-:Y:S05]  /*8fd0*/  WARPSYNC.COLLECTIVE R57, `(.L_x_352) ;  /* 0x0000000039087348 */ /* 0x000fea0003c00000 */
[----:B------:R0:W1:Y:S02]  /*8fe0*/  SHFL.UP P0, R74, R76, R59, R61 ;  /* 0x0400003b4c4a7389 */ /* 0x000064000000003d */
[----:B01----:R-:W-:Y:S05]  /*8ff0*/  ENDCOLLECTIVE ;  /* 0x000000000000791b */ /* 0x003fea0003800000 */
.L_x_352:
[----:B------:R-:W-:Y:S02]  /*9000*/  IMAD.MOV.U32 R59, RZ, RZ, 0x8 ;  /* 0x00000008ff3b7424 */ /* 0x000fe400078e00ff */
[----:B------:R-:W-:-:S04]  /*9010*/  IMAD.MOV.U32 R72, RZ, RZ, R74 ;  /* 0x000000ffff487224 */ /* 0x000fc800078e004a */
[----:B------:R-:W-:-:S04]  /*9020*/  @P0 IMAD.IADD R72, R53, 0x1, R72 ;  /* 0x0000000135480824 */ /* 0x000fc800078e0248 */
[----:B------:R-:W-:-:S07]  /*9030*/  IMAD.MOV.U32 R76, RZ, RZ, R72 ;  /* 0x000000ffff4c7224 */ /* 0x000fce00078e0048 */
[----:B------:R-:W-:Y:S05]  /*9040*/  WARPSYNC.COLLECTIVE R57, `(.L_x_353) ;  /* 0x0000000039087348 */ /* 0x000fea0003c00000 */
[----:B------:R0:W1:Y:S02]  /*9050*/  SHFL.UP P0, R74, R76, R59, R61 ;  /* 0x0400003b4c4a7389 */ /* 0x000064000000003d */
[----:B01----:R-:W-:Y:S05]  /*9060*/  ENDCOLLECTIVE ;  /* 0x000000000000791b */ /* 0x003fea0003800000 */
.L_x_353:
[----:B------:R-:W-:Y:S02]  /*9070*/  IMAD.MOV.U32 R59, RZ, RZ, 0x10 ;  /* 0x00000010ff3b7424 */ /* 0x000fe400078e00ff */
[----:B------:R-:W-:-:S04]  /*9080*/  IMAD.MOV.U32 R55, RZ, RZ, R74 ;  /* 0x000000ffff377224 */ /* 0x000fc800078e004a */
[----:B------:R-:W-:-:S04]  /*9090*/  @P0 IMAD.IADD R55, R72, 0x1, R55 ;  /* 0x0000000148370824 */ /* 0x000fc800078e0237 */
[----:B------:R-:W-:-:S07]  /*90a0*/  IMAD.MOV.U32 R76, RZ, RZ, R55 ;  /* 0x000000ffff4c7224 */ /* 0x000fce00078e0037 */
[----:B------:R-:W-:Y:S05]  /*90b0*/  WARPSYNC.COLLECTIVE R57, `(.L_x_354) ;  /* 0x0000000039087348 */ /* 0x000fea0003c00000 */
[----:B------:R0:W1:Y:S02]  /*90c0*/  SHFL.UP P0, R74, R76, R59, R61 ;  /* 0x0400003b4c4a7389 */ /* 0x000064000000003d */
[----:B01----:R-:W-:Y:S05]  /*90d0*/  ENDCOLLECTIVE ;  /* 0x000000000000791b */ /* 0x003fea0003800000 */
.L_x_354:
[----:B------:R-:W-:Y:S05]  /*90e0*/  BRA `(.L_x_355) ;  /* 0xffffff9400747947 */ /* 0x000fea000383ffff */
.L_x_356:
        /* <DEDUP_REMOVED lines=9> */
.L_x_1139:


//--------------------- .text._ZN3cub18CUB_300001_SM_10006detail10radix_sort33DeviceRadixSortExclusiveSumKernelINS1_5radix10policy_hubIi6float2yE10Policy1000EyEEvPT0_ --------------------------
	.section	.text._ZN3cub18CUB_300001_SM_10006detail10radix_sort33DeviceRadixSortExclusiveSumKernelINS1_5radix10policy_hubIi6float2yE10Policy1000EyEEvPT0_,"ax",@progbits
	.align	128
        .global         _ZN3cub18CUB_300001_SM_10006detail10radix_sort33DeviceRadixSortExclusiveSumKernelINS1_5radix10policy_hubIi6float2yE10Policy1000EyEEvPT0_
        .type           _ZN3cub18CUB_300001_SM_10006detail10radix_sort33DeviceRadixSortExclusiveSumKernelINS1_5radix10policy_hubIi6float2yE10Policy1000EyEEvPT0_,@function
        .size           _ZN3cub18CUB_300001_SM_10006detail10radix_sort33DeviceRadixSortExclusiveSumKernelINS1_5radix10policy_hubIi6float2yE10Policy1000EyEEvPT0_,(.L_x_1140 - _ZN3cub18CUB_300001_SM_10006detail10radix_sort33DeviceRadixSortExclusiveSumKernelINS1_5radix10policy_hubIi6float2yE10Policy1000EyEEvPT0_)
        .other          _ZN3cub18CUB_300001_SM_10006detail10radix_sort33DeviceRadixSortExclusiveSumKernelINS1_5radix10policy_hubIi6float2yE10Policy1000EyEEvPT0_,@"STO_CUDA_ENTRY STV_DEFAULT"
_ZN3cub18CUB_300001_SM_10006detail10radix_sort33DeviceRadixSortExclusiveSumKernelINS1_5radix10policy_hubIi6float2yE10Policy1000EyEEvPT0_:
.text._ZN3cub18CUB_300001_SM_10006detail10radix_sort33DeviceRadixSortExclusiveSumKernelINS1_5radix10policy_hubIi6float2yE10Policy1000EyEEvPT0_:
        /* <DEDUP_REMOVED lines=63> */
.L_x_369:
        /* <DEDUP_REMOVED lines=28> */
.L_x_357:
[----:B------:R-:W-:Y:S05]  /*05b0*/  WARPSYNC.ALL ;  /* 0x0000000000007948 */ /* 0x000fea0003800000 */
[----:B------:R-:W-:Y:S06]  /*05c0*/  BAR.SYNC.DEFER_BLOCKING 0x0 ;  /* 0x0000000000007b1d */ /* 0x000fec0000010000 */
[----:B------:R-:W-:Y:S05]  /*05d0*/  @P1 EXIT ;  /* 0x000000000000194d */ /* 0x000fea0003800000 */
[----:B01----:R-:W0:Y:S04]  /*05e0*/  LDS.64 R2, [R0+0x10] ;  /* 0x0000100000027984 */ /* 0x003e280000000a00 */
[----:B0-----:R-:W-:Y:S01]  /*05f0*/  STG.E.64 desc[UR4][R16.64], R2 ;  /* 0x0000000210007986 */ /* 0x001fe2000c101b04 */
[----:B------:R-:W-:Y:S05]  /*0600*/  EXIT ;  /* 0x000000000000794d */ /* 0x000fea0003800000 */
.L_x_358:
[----:B------:R-:W-:Y:S02]  /*0610*/  IMAD.MOV.U32 R24, RZ, RZ, R20 ;  /* 0x000000ffff187224 */ /* 0x000fe400078e0014 */
[----:B------:R-:W-:Y:S02]  /*0620*/  IMAD.MOV.U32 R23, RZ, RZ, 0x1 ;  /* 0x00000001ff177424 */ /* 0x000fe400078e00ff */
[----:B------:R-:W-:Y:S02]  /*0630*/  IMAD.MOV.U32 R22, RZ, RZ, RZ ;  /* 0x000000ffff167224 */ /* 0x000fe400078e00ff */
[----:B------:R-:W-:-:S07]  /*0640*/  IMAD.MOV.U32 R21, RZ, RZ, -0x1 ;  /* 0xffffffffff157424 */ /* 0x000fce00078e00ff */
[----:B------:R-:W-:Y:S05]  /*0650*/  WARPSYNC.COLLECTIVE R21, `(.L_x_359) ;  /* 0x0000000015087348 */ /* 0x000fea0003c00000 */
[----:B------:R0:W1:Y:S02]  /*0660*/  SHFL.UP P0, R25, R24, R23, R22 ;  /* 0x0400001718197389 */ /* 0x0000640000000016 */
[----:B01----:R-:W-:Y:S05]  /*0670*/  ENDCOLLECTIVE ;  /* 0x000000000000791b */ /* 0x003fea0003800000 */
.L_x_359:
[----:B------:R-:W-:Y:S02]  /*0680*/  IMAD.MOV.U32 R24, RZ, RZ, R19 ;  /* 0x000000ffff187224 */ /* 0x000fe400078e0013 */
[----:B------:R-:W-:-:S07]  /*0690*/  IMAD.MOV.U32 R27, RZ, RZ, R25 ;  /* 0x000000ffff1b7224 */ /* 0x000fce00078e0019 */
[----:B------:R-:W-:Y:S05]  /*06a0*/  WARPSYNC.COLLECTIVE R21, `(.L_x_360) ;  /* 0x0000000015087348 */ /* 0x000fea0003c00000 */
[----:B------:R0:W1:Y:S02]  /*06b0*/  SHFL.UP P0, R25, R24, R23, R22 ;  /* 0x0400001718197389 */ /* 0x0000640000000016 */
[----:B01----:R-:W-:Y:S05]  /*06c0*/  ENDCOLLECTIVE ;  /* 0x000000000000791b */ /* 0x003fea0003800000 */
.L_x_360:
        /* <DEDUP_REMOVED lines=9> */
.L_x_361:
[----:B------:R-:W-:Y:S02]  /*0760*/  IMAD.MOV.U32 R24, RZ, RZ, R26 ;  /* 0x000000ffff187224 */ /* 0x000fe400078e001a */
[----:B------:R-:W-:-:S07]  /*0770*/  IMAD.MOV.U32 R28, RZ, RZ, R25 ;  /* 0x000000ffff1c7224 */ /* 0x000fce00078e0019 */
[----:B------:R-:W-:Y:S05]  /*0780*/  WARPSYNC.COLLECTIVE R21, `(.L_x_362) ;  /* 0x0000000015087348 */ /* 0x000fea0003c00000 */
[----:B------:R0:W1:Y:S02]  /*0790*/  SHFL.UP P0, R25, R24, R23, R22 ;  /* 0x0400001718197389 */ /* 0x0000640000000016 */
[----:B01----:R-:W-:Y:S05]  /*07a0*/  ENDCOLLECTIVE ;  /* 0x000000000000791b */ /* 0x003fea0003800000 */
.L_x_362:
        /* <DEDUP_REMOVED lines=9> */
.L_x_363:
[----:B------:R-:W-:Y:S02]  /*0840*/  IMAD.MOV.U32 R24, RZ, RZ, R29 ;  /* 0x000000ffff187224 */ /* 0x000fe400078e001d */
[----:B------:R-:W-:-:S07]  /*0850*/  IMAD.MOV.U32 R27, RZ, RZ, R25 ;  /* 0x000000ffff1b7224 */ /* 0x000fce00078e0019 */
[----:B------:R-:W-:Y:S05]  /*0860*/  WARPSYNC.COLLECTIVE R21, `(.L_x_364) ;  /* 0x0000000015087348 */ /* 0x000fea0003c00000 */
[----:B------:R0:W1:Y:S02]  /*0870*/  SHFL.UP P0, R25, R24, R23, R22 ;  /* 0x0400001718197389 */ /* 0x0000640000000016 */
[----:B01----:R-:W-:Y:S05]  /*0880*/  ENDCOLLECTIVE ;  /* 0x000000000000791b */ /* 0x003fea0003800000 */
.L_x_364:
        /* <DEDUP_REMOVED lines=9> */
.L_x_365:
[----:B------:R-:W-:Y:S02]  /*0920*/  IMAD.MOV.U32 R24, RZ, RZ, R29 ;  /* 0x000000ffff187224 */ /* 0x000fe400078e001d */
[----:B------:R-:W-:-:S07]  /*0930*/  IMAD.MOV.U32 R27, RZ, RZ, R25 ;  /* 0x000000ffff1b7224 */ /* 0x000fce00078e0019 */
[----:B------:R-:W-:Y:S05]  /*0940*/  WARPSYNC.COLLECTIVE R21, `(.L_x_366) ;  /* 0x0000000015087348 */ /* 0x000fea0003c00000 */
[----:B------:R0:W1:Y:S02]  /*0950*/  SHFL.UP P0, R25, R24, R23, R22 ;  /* 0x0400001718197389 */ /* 0x0000640000000016 */
[----:B01----:R-:W-:Y:S05]  /*0960*/  ENDCOLLECTIVE ;  /* 0x000000000000791b */ /* 0x003fea0003800000 */
.L_x_366:
        /* <DEDUP_REMOVED lines=9> */
.L_x_367:
[----:B------:R-:W-:Y:S02]  /*0a00*/  IMAD.MOV.U32 R24, RZ, RZ, R26 ;  /* 0x000000ffff187224 */ /* 0x000fe400078e001a */
[----:B------:R-:W-:-:S07]  /*0a10*/  IMAD.MOV.U32 R28, RZ, RZ, R25 ;  /* 0x000000ffff1c7224 */ /* 0x000fce00078e0019 */
[----:B------:R-:W-:Y:S05]  /*0a20*/  WARPSYNC.COLLECTIVE R21, `(.L_x_368) ;  /* 0x0000000015087348 */ /* 0x000fea0003c00000 */
[----:B------:R0:W1:Y:S02]  /*0a30*/  SHFL.UP P0, R25, R24, R23, R22 ;  /* 0x0400001718197389 */ /* 0x0000640000000016 */
[----:B01----:R-:W-:Y:S05]  /*0a40*/  ENDCOLLECTIVE ;  /* 0x000000000000791b */ /* 0x003fea0003800000 */
.L_x_368:
[----:B------:R-:W-:Y:S05]  /*0a50*/  BRA `(.L_x_369) ;  /* 0xfffffff800647947 */ /* 0x000fea000383ffff */
.L_x_370:
        /* <DEDUP_REMOVED lines=10> */
.L_x_1140:


//--------------------- .text._ZN3cub18CUB_300001_SM_10006detail10radix_sort30DeviceRadixSortHistogramKernelINS1_5radix10policy_hubIi6float2yE10Policy1000ELNS0_9SortOrderE0EiyNS1_21identity_decomposer_tEEEvPT2_PKT1_SB_iiT3_ --------------------------
	.section	.text._ZN3cub18CUB_300001_SM_10006detail10radix_sort30DeviceRadixSortHistogramKernelINS1_5radix10policy_hubIi6float2yE10Policy1000ELNS0_9SortOrderE0EiyNS1_21identity_decomposer_tEEEvPT2_PKT1_SB_iiT3_,"ax",@progbits
	.align	128
        .global         _ZN3cub18CUB_300001_SM_10006detail10radix_sort30DeviceRadixSortHistogramKernelINS1_5radix10policy_hubIi6float2yE10Policy1000ELNS0_9SortOrderE0EiyNS1_21identity_decomposer_tEEEvPT2_PKT1_SB_iiT3_
        .type           _ZN3cub18CUB_300001_SM_10006detail10radix_sort30DeviceRadixSortHistogramKernelINS1_5radix10policy_hubIi6float2yE10Policy1000ELNS0_9SortOrderE0EiyNS1_21identity_decomposer_tEEEvPT2_PKT1_SB_iiT3_,@function
        .size           _ZN3cub18CUB_300001_SM_10006detail10radix_sort30DeviceRadixSortHistogramKernelINS1_5radix10policy_hubIi6float2yE10Policy1000ELNS0_9SortOrderE0EiyNS1_21identity_decomposer_tEEEvPT2_PKT1_SB_iiT3_,(.L_x_1141 - _ZN3cub18CUB_300001_SM_10006detail10radix_sort30DeviceRadixSortHistogramKernelINS1_5radix10policy_hubIi6float2yE10Policy1000ELNS0_9SortOrderE0EiyNS1_21identity_decomposer_tEEEvPT2_PKT1_SB_iiT3_)
        .other          _ZN3cub18CUB_300001_SM_10006detail10radix_sort30DeviceRadixSortHistogramKernelINS1_5radix10policy_hubIi6float2yE10Policy1000ELNS0_9SortOrderE0EiyNS1_21identity_decomposer_tEEEvPT2_PKT1_SB_iiT3_,@"STO_CUDA_ENTRY STV_DEFAULT"
_ZN3cub18CUB_300001_SM_10006detail10radix_sort30DeviceRadixSortHistogramKernelINS1_5radix10policy_hubIi6float2yE10Policy1000ELNS0_9SortOrderE0EiyNS1_21identity_decomposer_tEEEvPT2_PKT1_SB_iiT3_:
.text._ZN3cub18CUB_300001_SM_10006detail10radix_sort30DeviceRadixSortHistogramKernelINS1_5radix10policy_hubIi6float2yE10Policy1000ELNS0_9SortOrderE0EiyNS1_21identity_decomposer_tEEEvPT2_PKT1_SB_iiT3_:
        /* <DEDUP_REMOVED lines=42> */
.L_x_454:
        /* <DEDUP_REMOVED lines=9> */
.L_x_374:
        /* <DEDUP_REMOVED lines=21> */
.L_x_373:
        /* <DEDUP_REMOVED lines=19> */
.L_x_376:
        /* <DEDUP_REMOVED lines=18> */
.L_x_375:
[----:B------:R-:W-:-:S13]  /*06d0*/  ISETP.GT.U32.AND P2, PT, R4, 0x7f, PT ;  /* 0x0000007f0400780c */ /* 0x000fda0003f44070 */
[----:B------:R-:W-:Y:S05]  /*06e0*/  @P2 BRA `(.L_x_372) ;  /* 0x0000000000e02947 */ /* 0x000fea0003800000 */
[----:B--23--:R-:W-:Y:S01]  /*06f0*/  HFMA2 R3, -RZ, RZ, 0, 0 ;  /* 0x00000000ff037431 */ /* 0x00cfe200000001ff */
[----:B------:R-:W-:Y:S06]  /*0700*/  @!P1 BRA `(.L_x_377) ;  /* 0x0000000000589947 */ /* 0x000fec0003800000 */
[----:B------:R-:W-:-:S07]  /*0710*/  IMAD.MOV.U32 R3, RZ, RZ, RZ ;  /* 0x000000ffff037224 */ /* 0x000fce00078e00ff */
.L_x_378:
        /* <DEDUP_REMOVED lines=21> */
.L_x_377:
        /* <DEDUP_REMOVED lines=14> */
.L_x_379:
        /* <DEDUP_REMOVED lines=18> */
.L_x_372:
[----:B------:R-:W-:Y:S05]  /*0a70*/  BSYNC.RECONVERGENT B0 ;  /* 0x0000000000007941 */ /* 0x000fea0003800200 */
.L_x_371:
        /* <DEDUP_REMOVED lines=16> */
.L_x_385:
        /* <DEDUP_REMOVED lines=36> */
.L_x_381:
        /* <DEDUP_REMOVED lines=67> */
.L_x_382:
        /* <DEDUP_REMOVED lines=24> */
.L_x_384:
        /* <DEDUP_REMOVED lines=73> */
.L_x_383:
[----:B------:R-:W-:Y:S05]  /*1800*/  BRA.U !UP0, `(.L_x_385) ;  /* 0xfffffff108dc7547 */ /* 0x000fea000b83ffff */
.L_x_380:
        /* <DEDUP_REMOVED lines=9> */
.L_x_405:
        /* <DEDUP_REMOVED lines=16> */
.L_x_390:
[----:B------:R-:W-:Y:S05]  /*19a0*/  BSYNC.RECONVERGENT B1 ;  /* 0x0000000000017941 */ /* 0x000fea0003800200 */
.L_x_389:
        /* <DEDUP_REMOVED lines=15> */
.L_x_392:
[----:B------:R-:W-:Y:S05]  /*1aa0*/  BSYNC.RECONVERGENT B1 ;  /* 0x0000000000017941 */ /* 0x000fea0003800200 */
.L_x_391:
[----:B------:R-:W-:Y:S04]  /*1ab0*/  BSSY.RECONVERGENT B1, `(.L_x_393) ;  /* 0x0000007000017945 */ /* 0x000fe80003800200 */
[----:B------:R-:W-:Y:S05]  /*1ac0*/  @!P0 BRA `(.L_x_394) ;  /* 0x0000000000148947 */ /* 0x000fea0003800000 */
[----:B01----:R-:W-:Y:S02]  /*1ad0*/  IMAD R17, R5, 0x100, R4 ;  /* 0x0000010005117824 */ /* 0x003fe400078e0204 */
[----:B------:R-:W-:-:S03]  /*1ae0*/  IMAD.MOV.U32 R23, RZ, RZ, RZ ;  /* 0x000000ffff177224 */ /* 0x000fc600078e00ff */
[----:B------:R-:W-:-:S05]  /*1af0*/  IADD3 R17, PT, PT, R17, 0x200, RZ ;  /* 0x0000020011117810 */ /* 0x000fca0007ffe0ff */
[----:B------:R-:W-:-:S05]  /*1b00*/  IMAD.WIDE.U32 R16, R17, 0x8, R2 ;  /* 0x0000000811107825 */ /* 0x000fca00078e0002 */
[----:B------:R2:W-:Y:S02]  /*1b10*/  REDG.E.ADD.64.STRONG.GPU desc[UR20][R16.64], R22 ;  /* 0x000000161000798e */ /* 0x0005e4000c12e514 */
.L_x_394:
[----:B------:R-:W-:Y:S05]  /*1b20*/  BSYNC.RECONVERGENT B1 ;  /* 0x0000000000017941 */ /* 0x000fea0003800200 */
.L_x_393:
[----:B------:R-:W-:Y:S04]  /*1b30*/  BSSY.RECONVERGENT B1, `(.L_x_395) ;  /* 0x0000007000017945 */ /* 0x000fe80003800200 */
[----:B------:R-:W-:Y:S05]  /*1b40*/  @!P1 BRA `(.L_x_396) ;  /* 0x0000000000149947 */ /* 0x000fea0003800000 */
[----:B012---:R-:W-:Y:S02]  /*1b50*/  IMAD R17, R5, 0x100, R4 ;  /* 0x0000010005117824 */ /* 0x007fe400078e0204 */
[----:B------:R-:W-:Y:S02]  /*1b60*/  IMAD.MOV.U32 R15, RZ, RZ, RZ ;  /* 0x000000ffff0f7224 */ /* 0x000fe400078e00ff */
[----:B------:R-:W-:-:S04]  /*1b70*/  VIADD R17, R17, 0x300 ;  /* 0x0000030011117836 */ /* 0x000fc80000000000 */
[----:B------:R-:W-:-:S05]  /*1b80*/  IMAD.WIDE.U32 R16, R17, 0x8, R2 ;  /* 0x0000000811107825 */ /* 0x000fca00078e0002 */
[----:B------:R3:W-:Y:S02]  /*1b90*/  REDG.E.ADD.64.STRONG.GPU desc[UR20][R16.64], R14 ;  /* 0x0000000e1000798e */ /* 0x0007e4000c12e514 */
.L_x_396:
[----:B------:R-:W-:Y:S05]  /*1ba0*/  BSYNC.RECONVERGENT B1 ;  /* 0x0000000000017941 */ /* 0x000fea0003800200 */
.L_x_395:
[----:B------:R-:W-:Y:S04]  /*1bb0*/  BSSY.RECONVERGENT B1, `(.L_x_397) ;  /* 0x0000007000017945 */ /* 0x000fe80003800200 */
[----:B------:R-:W-:Y:S05]  /*1bc0*/  @!P2 BRA `(.L_x_398) ;  /* 0x000000000014a947 */ /* 0x000fea0003800000 */
[----:B---3--:R-:W-:Y:S02]  /*1bd0*/  IMAD R15, R5, 0x100, R4 ;  /* 0x00000100050f7824 */ /* 0x008fe400078e0204 */
[----:B------:R-:W-:Y:S02]  /*1be0*/  HFMA2 R13, -RZ, RZ, 0, 0 ;  /* 0x00000000ff0d7431 */ /* 0x000fe400000001ff */
[----:B------:R-:W-:-:S04]  /*1bf0*/  VIADD R15, R15, 0x400 ;  /* 0x000004000f0f7836 */ /* 0x000fc80000000000 */
[----:B------:R-:W-:-:S05]  /*1c00*/  IMAD.WIDE.U32 R14, R15, 0x8, R2 ;  /* 0x000000080f0e7825 */ /* 0x000fca00078e0002 */
[----:B------:R4:W-:Y:S02]  /*1c10*/  REDG.E.ADD.64.STRONG.GPU desc[UR20][R14.64], R12 ;  /* 0x0000000c0e00798e */ /* 0x0009e4000c12e514 */
.L_x_398:
[----:B------:R-:W-:Y:S05]  /*1c20*/  BSYNC.RECONVERGENT B1 ;  /* 0x0000000000017941 */ /* 0x000fea0003800200 */
.L_x_397:
[----:B------:R-:W-:Y:S04]  /*1c30*/  BSSY.RECONVERGENT B1, `(.L_x_399) ;  /* 0x0000007000017945 */ /* 0x000fe80003800200 */
[----:B------:R-:W-:Y:S05]  /*1c40*/  @!P3 BRA `(.L_x_400) ;  /* 0x000000000014b947 */ /* 0x000fea0003800000 */
[----:B----4-:R-:W-:Y:S02]  /*1c50*/  IMAD R13, R5, 0x100, R4 ;  /* 0x00000100050d7824 */ /* 0x010fe400078e0204 */
[----:B------:R-:W-:Y:S02]  /*1c60*/  IMAD.MOV.U32 R7, RZ, RZ, RZ ;  /* 0x000000ffff077224 */ /* 0x000fe400078e00ff */
[----:B------:R-:W-:-:S04]  /*1c70*/  VIADD R13, R13, 0x500 ;  /* 0x000005000d0d7836 */ /* 0x000fc80000000000 */
[----:B------:R-:W-:-:S05]  /*1c80*/  IMAD.WIDE.U32 R12, R13, 0x8, R2 ;  /* 0x000000080d0c7825 */ /* 0x000fca00078e0002 */
[----:B------:R4:W-:Y:S02]  /*1c90*/  REDG.E.ADD.64.STRONG.GPU desc[UR20][R12.64], R6 ;  /* 0x000000060c00798e */ /* 0x0009e4000c12e514 */
.L_x_400:
[----:B------:R-:W-:Y:S05]  /*1ca0*/  BSYNC.RECONVERGENT B1 ;  /* 0x0000000000017941 */ /* 0x000fea0003800200 */
.L_x_399:
[----:B------:R-:W-:Y:S04]  /*1cb0*/  BSSY.RECONVERGENT B1, `(.L_x_401) ;  /* 0x0000007000017945 */ /* 0x000fe80003800200 */
[----:B------:R-:W-:Y:S05]  /*1cc0*/  @!P4 BRA `(.L_x_402) ;  /* 0x000000000014c947 */ /* 0x000fea0003800000 */
[----:B----4-:R-:W-:Y:S02]  /*1cd0*/  IMAD R7, R5, 0x100, R4 ;  /* 0x0000010005077824 */ /* 0x010fe400078e0204 */
[----:B------:R-:W-:Y:S02]  /*1ce0*/  IMAD.MOV.U32 R9, RZ, RZ, RZ ;  /* 0x000000ffff097224 */ /* 0x000fe400078e00ff */
[----:B------:R-:W-:-:S04]  /*1cf0*/  VIADD R7, R7, 0x600 ;  /* 0x0000060007077836 */ /* 0x000fc80000000000 */
[----:B------:R-:W-:-:S05]  /*1d00*/  IMAD.WIDE.U32 R6, R7, 0x8, R2 ;  /* 0x0000000807067825 */ /* 0x000fca00078e0002 */
[----:B------:R4:W-:Y:S02]  /*1d10*/  REDG.E.ADD.64.STRONG.GPU desc[UR20][R6.64], R8 ;  /* 0x000000080600798e */ /* 0x0009e4000c12e514 */
.L_x_402:
[----:B------:R-:W-:Y:S05]  /*1d20*/  BSYNC.RECONVERGENT B1 ;  /* 0x0000000000017941 */ /* 0x000fea0003800200 */
.L_x_401:
[----:B------:R-:W-:Y:S04]  /*1d30*/  BSSY.RECONVERGENT B1, `(.L_x_403) ;  /* 0x0000007000017945 */ /* 0x000fe80003800200 */
[----:B------:R-:W-:Y:S05]  /*1d40*/  @!P5 BRA `(.L_x_404) ;  /* 0x000000000014d947 */ /* 0x000fea0003800000 */
[----:B----4-:R-:W-:Y:S01]  /*1d50*/  LEA R7, R5, R4, 0x8 ;  /* 0x0000000405077211 */ /* 0x010fe200078e40ff */
[----:B------:R-:W-:-:S04]  /*1d60*/  IMAD.MOV.U32 R11, RZ, RZ, RZ ;  /* 0x000000ffff0b7224 */ /* 0x000fc800078e00ff */
[----:B------:R-:W-:-:S04]  /*1d70*/  VIADD R7, R7, 0x700 ;  /* 0x0000070007077836 */ /* 0x000fc80000000000 */
[----:B------:R-:W-:-:S05]  /*1d80*/  IMAD.WIDE.U32 R6, R7, 0x8, R2 ;  /* 0x0000000807067825 */ /* 0x000fca00078e0002 */
[----:B------:R4:W-:Y:S02]  /*1d90*/  REDG.E.ADD.64.STRONG.GPU desc[UR20][R6.64], R10 ;  /* 0x0000000a0600798e */ /* 0x0009e4000c12e514 */
.L_x_404:
[----:B------:R-:W-:Y:S05]  /*1da0*/  BSYNC.RECONVERGENT B1 ;  /* 0x0000000000017941 */ /* 0x000fea0003800200 */
.L_x_403:
[----:B------:R-:W-:-:S05]  /*1db0*/  VIADD R5, R5, 0x8 ;  /* 0x0000000805057836 */ /* 0x000fca0000000000 */
[----:B------:R-:W-:-:S13]  /*1dc0*/  ISETP.NE.AND P0, PT, R5, UR27, PT ;  /* 0x0000001b05007c0c */ /* 0x000fda000bf05270 */
[----:B------:R-:W-:Y:S05]  /*1dd0*/  @P0 BRA `(.L_x_405) ;  /* 0xfffffff800b00947 */ /* 0x000fea000383ffff */
[----:B------:R-:W-:-:S07]  /*1de0*/  IMAD.U32 R3, RZ, RZ, UR27 ;  /* 0x0000001bff037e24 */ /* 0x000fce000f8e00ff */
.L_x_388:
        /* <DEDUP_REMOVED lines=24> */
.L_x_409:
[----:B------:R-:W-:Y:S05]  /*1f70*/  BSYNC.RECONVERGENT B1 ;  /* 0x0000000000017941 */ /* 0x000fea0003800200 */
.L_x_408:
        /* <DEDUP_REMOVED lines=9> */
.L_x_411:
[----:B------:R-:W-:Y:S05]  /*2010*/  BSYNC.RECONVERGENT B1 ;  /* 0x0000000000017941 */ /* 0x000fea0003800200 */
.L_x_410:
        /* <DEDUP_REMOVED lines=8> */
.L_x_413:
[----:B------:R-:W-:Y:S05]  /*20a0*/  BSYNC.RECONVERGENT B1 ;  /* 0x0000000000017941 */ /* 0x000fea0003800200 */
.L_x_412:
        /* <DEDUP_REMOVED lines=9> */
.L_x_415:
[----:B------:R-:W-:Y:S05]  /*2140*/  BSYNC.RECONVERGENT B1 ;  /* 0x0000000000017941 */ /* 0x000fea0003800200 */
.L_x_414:
[----:B------:R-:W-:-:S07]  /*2150*/  VIADD R3, R3, 0x4 ;  /* 0x0000000403037836 */ /* 0x000fce0000000000 */
.L_x_407:
        /* <DEDUP_REMOVED lines=18> */
.L_x_419:
[----:B------:R-:W-:Y:S05]  /*2280*/  BSYNC.RECONVERGENT B2 ;  /* 0x0000000000027941 */ /* 0x000fea0003800200 */
.L_x_418:
        /* <DEDUP_REMOVED lines=9> */
.L_x_421:
[----:B------:R-:W-:Y:S05]  /*2320*/  BSYNC.RECONVERGENT B2 ;  /* 0x0000000000027941 */ /* 0x000fea0003800200 */
.L_x_420:
[----:B------:R-:W-:-:S07]  /*2330*/  VIADD R3, R3, 0x2 ;  /* 0x0000000203037836 */ /* 0x000fce0000000000 */
.L_x_417:
        /* <DEDUP_REMOVED lines=12> */
.L_x_416:
[----:B------:R-:W-:Y:S05]  /*2400*/  BSYNC.RECONVERGENT B1 ;  /* 0x0000000000017941 */ /* 0x000fea0003800200 */
.L_x_406:
[----:B------:R-:W-:-:S13]  /*2410*/  ISETP.GT.U32.AND P0, PT, R4, 0x7f, PT ;  /* 0x0000007f0400780c */ /* 0x000fda0003f04070 */
[----:B------:R-:W-:Y:S05]  /*2420*/  @P0 BRA `(.L_x_387) ;  /* 0x0000000800900947 */ /* 0x000fea0003800000 */
[----:B------:R-:W-:Y:S01]  /*2430*/  UISETP.GE.U32.AND UP0, UPT, UR22, 0x7, UPT ;  /* 0x000000071600788c */ /* 0x000fe2000bf06070 */
[----:B0-----:R-:W-:-:S08]  /*2440*/  IMAD.MOV.U32 R3, RZ, RZ, RZ ;  /* 0x000000ffff037224 */ /* 0x001fd000078e00ff */
[----:B------:R-:W-:Y:S05]  /*2450*/  BRA.U !UP0, `(.L_x_422) ;  /* 0x0000000508147547 */ /* 0x000fea000b800000 */
[----:B------:R-:W0:Y:S01]  /*2460*/  LDC.64 R2, c[0x0][0x380] ;  /* 0x0000e000ff027b82 */ /* 0x000e220000000a00 */
[----:B------:R-:W-:-:S07]  /*2470*/  IMAD.MOV.U32 R9, RZ, RZ, RZ ;  /* 0x000000ffff097224 */ /* 0x000fce00078e00ff */
.L_x_439:
        /* <DEDUP_REMOVED lines=18> */
.L_x_424:
[----:B------:R-:W-:Y:S05]  /*25a0*/  BSYNC.RECONVERGENT B1 ;  /* 0x0000000000017941 */ /* 0x000fea0003800200 */
.L_x_423:
[----:B------:R-:W-:Y:S04]  /*25b0*/  BSSY.RECONVERGENT B1, `(.L_x_425) ;  /* 0x0000005000017945 */ /* 0x000fe80003800200 */
[----:B------:R-:W-:Y:S05]  /*25c0*/  @!P1 BRA `(.L_x_426) ;  /* 0x00000000000c9947 */ /* 0x000fea0003800000 */
[----:B0-----:R-:W-:Y:S02]  /*25d0*/  IMAD.MOV.U32 R14, RZ, RZ, R13 ;  /* 0x000000ffff0e7224 */ /* 0x001fe400078e000d */
[----:B------:R-:W-:-:S05]  /*25e0*/  IMAD.MOV.U32 R15, RZ, RZ, RZ ;  /* 0x000000ffff0f7224 */ /* 0x000fca00078e00ff */
[----:B------:R1:W-:Y:S02]  /*25f0*/  REDG.E.ADD.64.STRONG.GPU desc[UR20][R6.64+0xc00], R14 ;  /* 0x000c000e0600798e */ /* 0x0003e4000c12e514 */
.L_x_426:
[----:B------:R-:W-:Y:S05]  /*2600*/  BSYNC.RECONVERGENT B1 ;  /* 0x0000000000017941 */ /* 0x000fea0003800200 */
.L_x_425:
        /* <DEDUP_REMOVED lines=12> */
.L_x_428:
[----:B------:R-:W-:Y:S05]  /*26d0*/  BSYNC.RECONVERGENT B1 ;  /* 0x0000000000017941 */ /* 0x000fea0003800200 */
.L_x_427:
[----:B------:R-:W-:Y:S04]  /*26e0*/  BSSY.RECONVERGENT B1, `(.L_x_429) ;  /* 0x0000005000017945 */ /* 0x000fe80003800200 */
[----:B------:R-:W-:Y:S05]  /*26f0*/  @!P1 BRA `(.L_x_430) ;  /* 0x00000000000c9947 */ /* 0x000fea0003800000 */
[----:B012---:R-:W-:Y:S02]  /*2700*/  IMAD.MOV.U32 R14, RZ, RZ, R18 ;  /* 0x000000ffff0e7224 */ /* 0x007fe400078e0012 */
[----:B------:R-:W-:-:S05]  /*2710*/  IMAD.MOV.U32 R15, RZ, RZ, RZ ;  /* 0x000000ffff0f7224 */ /* 0x000fca00078e00ff */
[----:B------:R3:W-:Y:S02]  /*2720*/  REDG.E.ADD.64.STRONG.GPU desc[UR20][R6.64+0x1c00], R14 ;  /* 0x001c000e0600798e */ /* 0x0007e4000c12e514 */
.L_x_430:
[----:B------:R-:W-:Y:S05]  /*2730*/  BSYNC.RECONVERGENT B1 ;  /* 0x0000000000017941 */ /* 0x000fea0003800200 */
.L_x_429:
[----:B------:R-:W-:Y:S04]  /*2740*/  BSSY.RECONVERGENT B1, `(.L_x_431) ;  /* 0x0000005000017945 */ /* 0x000fe80003800200 */
[----:B------:R-:W-:Y:S05]  /*2750*/  @!P2 BRA `(.L_x_432) ;  /* 0x00000000000ca947 */ /* 0x000fea0003800000 */
[----:B0123--:R-:W-:Y:S01]  /*2760*/  MOV R14, R19 ;  /* 0x00000013000e7202 */ /* 0x00ffe20000000f00 */
[----:B------:R-:W-:-:S05]  /*2770*/  IMAD.MOV.U32 R15, RZ, RZ, RZ ;  /* 0x000000ffff0f7224 */ /* 0x000fca00078e00ff */
[----:B------:R4:W-:Y:S02]  /*2780*/  REDG.E.ADD.64.STRONG.GPU desc[UR20][R6.64+0x2400], R14 ;  /* 0x0024000e0600798e */ /* 0x0009e4000c12e514 */
.L_x_432:
[----:B------:R-:W-:Y:S05]  /*2790*/  BSYNC.RECONVERGENT B1 ;  /* 0x0000000000017941 */ /* 0x000fea0003800200 */
.L_x_431:
[----:B------:R-:W-:Y:S04]  /*27a0*/  BSSY.RECONVERGENT B1, `(.L_x_433) ;  /* 0x0000004000017945 */ /* 0x000fe80003800200 */
[----:B------:R-:W-:Y:S05]  /*27b0*/  @!P3 BRA `(.L_x_434) ;  /* 0x000000000008b947 */ /* 0x000fea0003800000 */
[----:B------:R-:W-:-:S05]  /*27c0*/  IMAD.MOV.U32 R17, RZ, RZ, RZ ;  /* 0x000000ffff117224 */ /* 0x000fca00078e00ff */
[----:B------:R0:W-:Y:S02]  /*27d0*/  REDG.E.ADD.64.STRONG.GPU desc[UR20][R6.64+0x2c00], R16 ;  /* 0x002c00100600798e */ /* 0x0001e4000c12e514 */
.L_x_434:
[----:B------:R-:W-:Y:S05]  /*27e0*/  BSYNC.RECONVERGENT B1 ;  /* 0x0000000000017941 */ /* 0x000fea0003800200 */
.L_x_433:
[----:B------:R-:W-:Y:S04]  /*27f0*/  BSSY.RECONVERGENT B1, `(.L_x_435) ;  /* 0x0000004000017945 */ /* 0x000fe80003800200 */
[----:B------:R-:W-:Y:S05]  /*2800*/  @!P4 BRA `(.L_x_436) ;  /* 0x000000000008c947 */ /* 0x000fea0003800000 */
[----:B------:R-:W-:-:S05]  /*2810*/  IMAD.MOV.U32 R13, RZ, RZ, RZ ;  /* 0x000000ffff0d7224 */ /* 0x000fca00078e00ff */
[----:B------:R0:W-:Y:S02]  /*2820*/  REDG.E.ADD.64.STRONG.GPU desc[UR20][R6.64+0x3400], R12 ;  /* 0x0034000c0600798e */ /* 0x0001e4000c12e514 */
.L_x_436:
[----:B------:R-:W-:Y:S05]  /*2830*/  BSYNC.RECONVERGENT B1 ;  /* 0x0000000000017941 */ /* 0x000fea0003800200 */
.L_x_435:
[----:B------:R-:W-:Y:S04]  /*2840*/  BSSY.RECONVERGENT B1, `(.L_x_437) ;  /* 0x0000004000017945 */ /* 0x000fe80003800200 */
[----:B------:R-:W-:Y:S05]  /*2850*/  @!P5 BRA `(.L_x_438) ;  /* 0x000000000008d947 */ /* 0x000fea0003800000 */
[----:B------:R-:W-:-:S05]  /*2860*/  IMAD.MOV.U32 R11, RZ, RZ, RZ ;  /* 0x000000ffff0b7224 */ /* 0x000fca00078e00ff */
[----:B------:R0:W-:Y:S02]  /*2870*/  REDG.E.ADD.64.STRONG.GPU desc[UR20][R6.64+0x3c00], R10 ;  /* 0x003c000a0600798e */ /* 0x0001e4000c12e514 */
.L_x_438:
[----:B------:R-:W-:Y:S05]  /*2880*/  BSYNC.RECONVERGENT B1 ;  /* 0x0000000000017941 */ /* 0x000fea0003800200 */
.L_x_437:
[----:B------:R-:W-:Y:S05]  /*2890*/  @P0 BRA `(.L_x_439) ;  /* 0xfffffff800f80947 */ /* 0x000fea000383ffff */
[----:B------:R-:W-:-:S07]  /*28a0*/  IMAD.U32 R3, RZ, RZ, UR27 ;  /* 0x0000001bff037e24 */ /* 0x000fce000f8e00ff */
.L_x_422:
        /* <DEDUP_REMOVED lines=20> */
.L_x_442:
[----:B------:R-:W-:Y:S05]  /*29f0*/  BSYNC.RECONVERGENT B1 ;  /* 0x0000000000017941 */ /* 0x000fea0003800200 */
.L_x_441:
        /* <DEDUP_REMOVED lines=9> */
.L_x_444:
[----:B------:R-:W-:Y:S05]  /*2a90*/  BSYNC.RECONVERGENT B1 ;  /* 0x0000000000017941 */ /* 0x000fea0003800200 */
.L_x_443:
        /* <DEDUP_REMOVED lines=8> */
.L_x_446:
[----:B------:R-:W-:Y:S05]  /*2b20*/  BSYNC.RECONVERGENT B1 ;  /* 0x0000000000017941 */ /* 0x000fea0003800200 */
.L_x_445:
        /* <DEDUP_REMOVED lines=9> */
.L_x_448:
[----:B------:R-:W-:Y:S05]  /*2bc0*/  BSYNC.RECONVERGENT B1 ;  /* 0x0000000000017941 */ /* 0x000fea0003800200 */
.L_x_447:
[----:B------:R-:W-:-:S07]  /*2bd0*/  VIADD R3, R3, 0x4 ;  /* 0x0000000403037836 */ /* 0x000fce0000000000 */
.L_x_440:
        /* <DEDUP_REMOVED lines=17> */
.L_x_451:
[----:B------:R-:W-:Y:S05]  /*2cf0*/  BSYNC.RECONVERGENT B1 ;  /* 0x0000000000017941 */ /* 0x000fea0003800200 */
.L_x_450:
        /* <DEDUP_REMOVED lines=9> */
.L_x_453:
[----:B------:R-:W-:Y:S05]  /*2d90*/  BSYNC.RECONVERGENT B1 ;  /* 0x0000000000017941 */ /* 0x000fea0003800200 */
.L_x_452:
[----:B------:R-:W-:-:S07]  /*2da0*/  VIADD R3, R3, 0x2 ;  /* 0x0000000203037836 */ /* 0x000fce0000000000 */
.L_x_449:
        /* <DEDUP_REMOVED lines=12> */
.L_x_387:
[----:B------:R-:W-:Y:S05]  /*2e70*/  BSYNC.RECONVERGENT B0 ;  /* 0x0000000000007941 */ /* 0x000fea0003800200 */
.L_x_386:
[----:B------:R-:W-:Y:S01]  /*2e80*/  BAR.SYNC.DEFER_BLOCKING 0x0 ;  /* 0x0000000000007b1d */ /* 0x000fe20000010000 */
[----:B------:R-:W-:-:S04]  /*2e90*/  UIADD3 UR6, UP0, UPT, UR6, 0x1, URZ ;  /* 0x0000000106067890 */ /* 0x000fc8000ff1e0ff */
[----:B------:R-:W-:Y:S02]  /*2ea0*/  UIADD3.X UR7, UPT, UPT, URZ, UR7, URZ, UP0, !UPT ;  /* 0x00000007ff077290 */ /* 0x000fe400087fe4ff */
[----:B------:R-:W-:-:S04]  /*2eb0*/  UISETP.NE.U32.AND UP0, UPT, UR6, UR11, UPT ;  /* 0x0000000b0600728c */ /* 0x000fc8000bf05070 */
[----:B------:R-:W-:-:S09]  /*2ec0*/  UISETP.NE.AND.EX UP0, UPT, UR7, UR12, UPT, UP0 ;  /* 0x0000000c0700728c */ /* 0x000fd2000bf05300 */
[----:B------:R-:W-:Y:S05]  /*2ed0*/  BRA.U UP0, `(.L_x_454) ;  /* 0xffffffd100f07547 */ /* 0x000fea000b83ffff */
[----:B------:R-:W-:Y:S05]  /*2ee0*/  EXIT ;  /* 0x000000000000794d */ /* 0x000fea0003800000 */
.L_x_455:
        /* <DEDUP_REMOVED lines=9> */
.L_x_1141:


//--------------------- .text._ZN3cub18CUB_300001_SM_10006detail10radix_sort31DeviceRadixSortSingleTileKernelINS1_5radix10policy_hubIi6float2yE10Policy1000ELNS0_9SortOrderE0EiS6_yNS1_21identity_decomposer_tEEEvPKT1_PSB_PKT2_PSF_T3_iiT4_ --------------------------
	.section	.text._ZN3cub18CUB_300001_SM_10006detail10radix_sort31DeviceRadixSortSingleTileKernelINS1_5radix10policy_hubIi6float2yE10Policy1000ELNS0_9SortOrderE0EiS6_yNS1_21identity_decomposer_tEEEvPKT1_PSB_PKT2_PSF_T3_iiT4_,"ax",@progbits
	.align	128
        .global         _ZN3cub18CUB_300001_SM_10006detail10radix_sort31DeviceRadixSortSingleTileKernelINS1_5radix10policy_hubIi6float2yE10Policy1000ELNS0_9SortOrderE0EiS6_yNS1_21identity_decomposer_tEEEvPKT1_PSB_PKT2_PSF_T3_iiT4_
        .type           _ZN3cub18CUB_300001_SM_10006detail10radix_sort31DeviceRadixSortSingleTileKernelINS1_5radix10policy_hubIi6float2yE10Policy1000ELNS0_9SortOrderE0EiS6_yNS1_21identity_decomposer_tEEEvPKT1_PSB_PKT2_PSF_T3_iiT4_,@function
        .size           _ZN3cub18CUB_300001_SM_10006detail10radix_sort31DeviceRadixSortSingleTileKernelINS1_5radix10policy_hubIi6float2yE10Policy1000ELNS0_9SortOrderE0EiS6_yNS1_21identity_decomposer_tEEEvPKT1_PSB_PKT2_PSF_T3_iiT4_,(.L_x_1142 - _ZN3cub18CUB_300001_SM_10006detail10radix_sort31DeviceRadixSortSingleTileKernelINS1_5radix10policy_hubIi6float2yE10Policy1000ELNS0_9SortOrderE0EiS6_yNS1_21identity_decomposer_tEEEvPKT1_PSB_PKT2_PSF_T3_iiT4_)
        .other          _ZN3cub18CUB_300001_SM_10006detail10radix_sort31DeviceRadixSortSingleTileKernelINS1_5radix10policy_hubIi6float2yE10Policy1000ELNS0_9SortOrderE0EiS6_yNS1_21identity_decomposer_tEEEvPKT1_PSB_PKT2_PSF_T3_iiT4_,@"STO_CUDA_ENTRY STV_DEFAULT"
_ZN3cub18CUB_300001_SM_10006detail10radix_sort31DeviceRadixSortSingleTileKernelINS1_5radix10policy_hubIi6float2yE10Policy1000ELNS0_9SortOrderE0EiS6_yNS1_21identity_decomposer_tEEEvPKT1_PSB_PKT2_PSF_T3_iiT4_:
.text._ZN3cub18CUB_300001_SM_10006detail10radix_sort31DeviceRadixSortSingleTileKernelINS1_5radix10policy_hubIi6float2yE10Policy1000ELNS0_9SortOrderE0EiS6_yNS1_21identity_decomposer_tEEEvPKT1_PSB_PKT2_PSF_T3_iiT4_:
[----:B------:R-:W-:Y:S01]  /*0000*/  LDC R1, c[0x0][0x37c] ;  /* 0x0000df00ff017b82 */ /* 0x000fe20000000800 */
[----:B------:R-:W0:Y:S01]  /*0010*/  S2R R0, SR_TID.X ;  /* 0x0000000000007919 */ /* 0x000e220000002100 */
[----:B------:R-:W1:Y:S06]  /*0020*/  LDCU UR4, c[0x0][0x3a0] ;  /* 0x00007400ff0477ac */ /* 0x000e6c0008000800 */
[----:B------:R-:W2:Y:S01]  /*0030*/  LDC.64 R4, c[0x0][0x380] ;  /* 0x0000e000ff047b82 */ /* 0x000ea20000000a00 */
[----:B------:R-:W3:Y:S01]  /*0040*/  LDCU.64 UR10, c[0x0][0x358] ;  /* 0x00006b00ff0a77ac */ /* 0x000ee20008000a00 */
[----:B------:R-:W4:Y:S06]  /*0050*/  LDCU.64 UR6, c[0x0][0x3a8] ;  /* 0x00007500ff0677ac */ /* 0x000f2c0008000a00 */
[----:B------:R-:W4:Y:S01]  /*0060*/  S2UR UR5, SR_CgaCtaId ;  /* 0x00000000000579c3 */ /* 0x000f220000008800 */
[----:B------:R-:W-:Y:S01]  /*0070*/  IMAD.MOV.U32 R35, RZ, RZ, -0x1 ;  /* 0xffffffffff237424 */ /* 0x000fe200078e00ff */
[----:B------:R-:W1:Y:S01]  /*0080*/  LDCU UR9, c[0x0][0x3ac] ;  /* 0x00007580ff0977ac */ /* 0x000e620008000800 */
[----:B0-----:R-:W-:-:S04]  /*0090*/  IMAD R9, R0, 0x9, RZ ;  /* 0x0000000900097824 */ /* 0x001fc800078e02ff */
[C---:B--2---:R-:W-:Y:S01]  /*00a0*/  IMAD.WIDE.U32 R4, R9.reuse, 0x4, R4 ;  /* 0x0000000409047825 */ /* 0x044fe200078e0004 */
[----:B-1----:R-:W-:-:S03]  /*00b0*/  ISETP.GE.AND P2, PT, R9, UR4, PT ;  /* 0x0000000409007c0c */ /* 0x002fc6000bf46270 */
[----:B------:R-:W-:-:S05]  /*00c0*/  VIADD R6, R9, 0x1 ;  /* 0x0000000109067836 */ /* 0x000fca0000000000 */
[----:B------:R-:W-:Y:S01]  /*00d0*/  ISETP.GE.AND P1, PT, R6, UR4, PT ;  /* 0x0000000406007c0c */ /* 0x000fe2000bf26270 */
[----:B------:R-:W-:-:S04]  /*00e0*/  VIADD R6, R9, 0x2 ;  /* 0x0000000209067836 */ /* 0x000fc80000000000 */
[----:B---3--:R-:W2:Y:S01]  /*00f0*/  @!P2 LDG.E R33, desc[UR10][R4.64] ;  /* 0x0000000a0421a981 */ /* 0x008ea2000c1e1900 */
[----:B------:R-:W-:Y:S02]  /*0100*/  ISETP.GE.AND P0, PT, R6, UR4, PT ;  /* 0x0000000406007c0c */ /* 0x000fe4000bf06270 */
[----:B------:R-:W-:-:S05]  /*0110*/  P2R R6, PR, RZ, 0x2 ;  /* 0x00000002ff067803 */ /* 0x000fca0000000000 */
[----:B------:R-:W3:Y:S01]  /*0120*/  @!P1 LDG.E R8, desc[UR10][R4.64+0x4] ;  /* 0x0000040a04089981 */ /* 0x000ee2000c1e1900 */
[----:B------:R-:W-:Y:S01]  /*0130*/  P2R R32, PR, RZ, 0x1 ;  /* 0x00000001ff207803 */ /* 0x000fe20000000000 */
[----:B------:R-:W-:-:S04]  /*0140*/  VIADD R30, R9, 0x6 ;  /* 0x00000006091e7836 */ /* 0x000fc80000000000 */
[----:B------:R-:W3:Y:S01]  /*0150*/  @!P0 LDG.E R10, desc[UR10][R4.64+0x8] ;  /* 0x0000080a040a8981 */ /* 0x000ee2000c1e1900 */
[----:B------:R-:W-:Y:S01]  /*0160*/  ISETP.NE.AND P0, PT, R6, RZ, PT ;  /* 0x000000ff0600720c */ /* 0x000fe20003f05270 */
[C---:B------:R-:W-:Y:S01]  /*0170*/  VIADD R29, R9.reuse, 0x5 ;  /* 0x00000005091d7836 */ /* 0x040fe20000000000 */
[----:B------:R-:W0:Y:S01]  /*0180*/  LDC.64 R6, c[0x0][0x390] ;  /* 0x0000e400ff067b82 */ /* 0x000e220000000a00 */
[C---:B------:R-:W-:Y:S01]  /*0190*/  VIADD R11, R9.reuse, 0x3 ;  /* 0x00000003090b7836 */ /* 0x040fe20000000000 */
[----:B------:R-:W-:Y:S01]  /*01a0*/  ISETP.GE.AND P4, PT, R30, UR4, PT ;  /* 0x000000041e007c0c */ /* 0x000fe2000bf86270 */
[----:B------:R-:W-:Y:S01]  /*01b0*/  VIADD R30, R9, 0x8 ;  /* 0x00000008091e7836 */ /* 0x000fe20000000000 */
[----:B------:R-:W-:Y:S01]  /*01c0*/  ISETP.GE.AND P3, PT, R29, UR4, PT ;  /* 0x000000041d007c0c */ /* 0x000fe2000bf66270 */
[----:B------:R-:W-:Y:S01]  /*01d0*/  VIADD R28, R9, 0x4 ;  /* 0x00000004091c7836 */ /* 0x000fe20000000000 */
[----:B------:R-:W-:Y:S01]  /*01e0*/  ISETP.GE.AND P1, PT, R11, UR4, PT ;  /* 0x000000040b007c0c */ /* 0x000fe2000bf26270 */
[----:B------:R-:W-:Y:S01]  /*01f0*/  VIADD R29, R9, 0x7 ;  /* 0x00000007091d7836 */ /* 0x000fe20000000000 */
[----:B------:R-:W-:-:S02]  /*0200*/  ISETP.GE.AND P6, PT, R30, UR4, PT ;  /* 0x000000041e007c0c */ /* 0x000fc4000bfc6270 */
[----:B------:R-:W-:Y:S02]  /*0210*/  ISETP.GE.AND P2, PT, R28, UR4, PT ;  /* 0x000000041c007c0c */ /* 0x000fe4000bf46270 */
[----:B------:R-:W-:Y:S02]  /*0220*/  ISETP.GE.AND P5, PT, R29, UR4, PT ;  /* 0x000000041d007c0c */ /* 0x000fe4000bfa6270 */
[----:B------:R-:W-:Y:S01]  /*0230*/  P2R R31, PR, RZ, 0x1 ;  /* 0x00000001ff1f7803 */ /* 0x000fe20000000000 */
[----:B------:R-:W3:Y:S01]  /*0240*/  @!P4 LDG.E R38, desc[UR10][R4.64+0x18] ;  /* 0x0000180a0426c981 */ /* 0x000ee2000c1e1900 */
[----:B------:R-:W-:-:S03]  /*0250*/  ISETP.GE.AND P0, PT, R9, UR4, PT ;  /* 0x0000000409007c0c */ /* 0x000fc6000bf06270 */
[----:B------:R-:W3:Y:S04]  /*0260*/  @!P1 LDG.E R34, desc[UR10][R4.64+0xc] ;  /* 0x00000c0a04229981 */ /* 0x000ee8000c1e1900 */
[----:B------:R-:W3:Y:S01]  /*0270*/  @!P3 LDG.E R36, desc[UR10][R4.64+0x14] ;  /* 0x0000140a0424b981 */ /* 0x000ee2000c1e1900 */
[----:B0-----:R-:W-:-:S03]  /*0280*/  IMAD.WIDE.U32 R6, R9, 0x8, R6 ;  /* 0x0000000809067825 */ /* 0x001fc600078e0006 */
[----:B------:R-:W3:Y:S04]  /*0290*/  @!P6 LDG.E R40, desc[UR10][R4.64+0x20] ;  /* 0x0000200a0428e981 */ /* 0x000ee8000c1e1900 */
[----:B------:R-:W3:Y:S04]  /*02a0*/  @!P2 LDG.E R11, desc[UR10][R4.64+0x10] ;  /* 0x0000100a040ba981 */ /* 0x000ee8000c1e1900 */
[----:B------:R-:W3:Y:S01]  /*02b0*/  @!P5 LDG.E R9, desc[UR10][R4.64+0x1c] ;  /* 0x00001c0a0409d981 */ /* 0x000ee2000c1e1900 */
[----:B------:R-:W-:Y:S01]  /*02c0*/  BAR.SYNC.DEFER_BLOCKING 0x0 ;  /* 0x0000000000007b1d */ /* 0x000fe20000010000 */
[----:B------:R-:W-:-:S02]  /*02d0*/  IMAD.MOV.U32 R28, RZ, RZ, -0x1 ;  /* 0xffffffffff1c7424 */ /* 0x000fc400078e00ff */
[----:B------:R-:W-:-:S03]  /*02e0*/  IMAD.MOV.U32 R29, RZ, RZ, -0x1 ;  /* 0xffffffffff1d7424 */ /* 0x000fc600078e00ff */
[----:B------:R0:W5:Y:S01]  /*02f0*/  @!P0 LDG.E.64 R2, desc[UR10][R6.64] ;  /* 0x0000000a06028981 */ /* 0x000162000c1e1b00 */
[----:B------:R-:W-:-:S03]  /*0300*/  UMOV UR4, 0x400 ;  /* 0x0000040000047882 */ /* 0x000fc60000000000 */
[----:B------:R0:W5:Y:S01]  /*0310*/  @!P1 LDG.E.64 R16, desc[UR10][R6.64+0x18] ;  /* 0x0000180a06109981 */ /* 0x000162000c1e1b00 */
[----:B----4-:R-:W-:-:S03]  /*0320*/  ULEA UR4, UR5, UR4, 0x18 ;  /* 0x0000000405047291 */ /* 0x010fc6000f8ec0ff */
[----:B------:R0:W5:Y:S04]  /*0330*/  @!P2 LDG.E.64 R18, desc[UR10][R6.64+0x20] ;  /* 0x0000200a0612a981 */ /* 0x000168000c1e1b00 */
[----:B------:R0:W5:Y:S04]  /*0340*/  @!P3 LDG.E.64 R20, desc[UR10][R6.64+0x28] ;  /* 0x0000280a0614b981 */ /* 0x000168000c1e1b00 */
[----:B------:R0:W5:Y:S04]  /*0350*/  @!P4 LDG.E.64 R22, desc[UR10][R6.64+0x30] ;  /* 0x0000300a0616c981 */ /* 0x000168000c1e1b00 */
[----:B------:R0:W5:Y:S04]  /*0360*/  @!P5 LDG.E.64 R24, desc[UR10][R6.64+0x38] ;  /* 0x0000380a0618d981 */ /* 0x000168000c1e1b00 */
[----:B------:R0:W5:Y:S01]  /*0370*/  @!P6 LDG.E.64 R26, desc[UR10][R6.64+0x40] ;  /* 0x0000400a061ae981 */ /* 0x000162000c1e1b00 */
[----:B------:R-:W-:-:S05]  /*0380*/  LEA R37, R0, UR4, 0x2 ;  /* 0x0000000400257c11 */ /* 0x000fca000f8e10ff */
[----:B------:R-:W-:Y:S01]  /*0390*/  IMAD R39, R0, 0x80, R37 ;  /* 0x0000008000277824 */ /* 0x000fe200078e0225 */
[----:B------:R-:W-:-:S03]  /*03a0*/  SHF.R.U32.HI R94, RZ, 0x5, R0 ;  /* 0x00000005ff5e7819 */ /* 0x000fc60000011600 */
[C---:B------:R-:W-:Y:S02]  /*03b0*/  IMAD R41, R0.reuse, -0x60, R39 ;  /* 0xffffffa000297824 */ /* 0x040fe400078e0227 */
[----:B------:R-:W-:Y:S02]  /*03c0*/  IMAD.MOV.U32 R30, RZ, RZ, -0x1 ;  /* 0xffffffffff1e7424 */ /* 0x000fe400078e00ff */
[----:B------:R-:W-:Y:S01]  /*03d0*/  IMAD R43, R0, 0x24, R41 ;  /* 0x00000024002b7824 */ /* 0x000fe200078e0229 */
[----:B------:R-:W-:Y:S02]  /*03e0*/  UIADD3 UR8, UPT, UPT, UR6, 0x6, URZ ;  /* 0x0000000606087890 */ /* 0x000fe4000fffe0ff */
[----:B------:R-:W-:Y:S01]  /*03f0*/  UIADD3 UR5, UPT, UPT, -UR6, UR7, URZ ;  /* 0x0000000706057290 */ /* 0x000fe2000fffe1ff */
[----:B--2---:R-:W-:Y:S02]  /*0400*/  @!P0 LOP3.LUT R28, R33, 0x80000000, RZ, 0x3c, !PT ;  /* 0x80000000211c8812 */ /* 0x004fe400078e3cff */
[----:B------:R-:W-:-:S13]  /*0410*/  ISETP.NE.AND P0, PT, R31, RZ, PT ;  /* 0x000000ff1f00720c */ /* 0x000fda0003f05270 */
[----:B---3--:R-:W-:Y:S01]  /*0420*/  @!P0 LOP3.LUT R29, R8, 0x80000000, RZ, 0x3c, !PT ;  /* 0x80000000081d8812 */ /* 0x008fe200078e3cff */
[----:B------:R0:W5:Y:S01]  /*0430*/  @!P0 LDG.E.64 R12, desc[UR10][R6.64+0x8] ;  /* 0x0000080a060c8981 */ /* 0x000162000c1e1b00 */
[----:B------:R-:W-:Y:S02]  /*0440*/  ISETP.NE.AND P0, PT, R32, RZ, PT ;  /* 0x000000ff2000720c */ /* 0x000fe40003f05270 */
[----:B------:R-:W1:Y:S11]  /*0450*/  S2R R32, SR_LANEID ;  /* 0x0000000000207919 */ /* 0x000e760000000000 */
[----:B------:R0:W5:Y:S01]  /*0460*/  @!P0 LDG.E.64 R14, desc[UR10][R6.64+0x10] ;  /* 0x0000100a060e8981 */ /* 0x000162000c1e1b00 */
[----:B------:R-:W-:Y:S01]  /*0470*/  IMAD.MOV.U32 R31, RZ, RZ, -0x1 ;  /* 0xffffffffff1f7424 */ /* 0x000fe200078e00ff */
[----:B------:R-:W-:Y:S01]  /*0480*/  @!P4 LOP3.LUT R35, R38, 0x80000000, RZ, 0x3c, !PT ;  /* 0x800000002623c812 */ /* 0x000fe200078e3cff */
[----:B------:R-:W-:Y:S01]  /*0490*/  IMAD.MOV.U32 R33, RZ, RZ, -0x1 ;  /* 0xffffffffff217424 */ /* 0x000fe200078e00ff */
[----:B------:R-:W-:-:S02]  /*04a0*/  MOV R38, 0xffffffff ;  /* 0xffffffff00267802 */ /* 0x000fc40000000f00 */
[----:B------:R-:W-:Y:S01]  /*04b0*/  @!P1 LOP3.LUT R31, R34, 0x80000000, RZ, 0x3c, !PT ;  /* 0x80000000221f9812 */ /* 0x000fe200078e3cff */
[----:B------:R-:W-:Y:S01]  /*04c0*/  IMAD.MOV.U32 R34, RZ, RZ, -0x1 ;  /* 0xffffffffff227424 */ /* 0x000fe200078e00ff */
[----:B------:R-:W-:Y:S02]  /*04d0*/  @!P0 LOP3.LUT R30, R10, 0x80000000, RZ, 0x3c, !PT ;  /* 0x800000000a1e8812 */ /* 0x000fe400078e3cff */
[----:B------:R-:W-:Y:S01]  /*04e0*/  @!P3 LOP3.LUT R34, R36, 0x80000000, RZ, 0x3c, !PT ;  /* 0x800000002422b812 */ /* 0x000fe200078e3cff */
[----:B------:R-:W-:Y:S01]  /*04f0*/  IMAD.MOV.U32 R36, RZ, RZ, -0x1 ;  /* 0xffffffffff247424 */ /* 0x000fe200078e00ff */
[----:B------:R-:W-:Y:S02]  /*0500*/  @!P6 LOP3.LUT R38, R40, 0x80000000, RZ, 0x3c, !PT ;  /* 0x800000002826e812 */ /* 0x000fe400078e3cff */
[----:B------:R-:W-:Y:S02]  /*0510*/  LEA R40, R94, UR4, 0x2 ;  /* 0x000000045e287c11 */ /* 0x000fe4000f8e10ff */
[----:B------:R-:W-:-:S02]  /*0520*/  @!P2 LOP3.LUT R33, R11, 0x80000000, RZ, 0x3c, !PT ;  /* 0x800000000b21a812 */ /* 0x000fc400078e3cff */
[----:B------:R-:W-:Y:S01]  /*0530*/  @!P5 LOP3.LUT R36, R9, 0x80000000, RZ, 0x3c, !PT ;  /* 0x800000000924d812 */ /* 0x000fe200078e3cff */
[----:B01----:R-:W-:Y:S06]  /*0540*/  BAR.SYNC.DEFER_BLOCKING 0x0 ;  /* 0x0000000000007b1d */ /* 0x003fec0000010000 */
.L_x_457:
[----:B------:R-:W-:Y:S01]  /*0550*/  UISETP.LT.AND UP0, UPT, UR5, 0x6, UPT ;  /* 0x000000060500788c */ /* 0x000fe2000bf01270 */
[----:B------:R-:W-:Y:S01]  /*0560*/  STS [R37], RZ ;  /* 0x000000ff25007388 */ /* 0x000fe20000000800 */
[----:B------:R-:W-:Y:S01]  /*0570*/  UIADD3 UR6, UPT, UPT, UR8, -0x6, URZ ;  /* 0xfffffffa08067890 */ /* 0x000fe2000fffe0ff */
[----:B------:R-:W-:Y:S01]  /*0580*/  ISETP.NE.AND P1, PT, R32, 0x1f, PT ;  /* 0x0000001f2000780c */ /* 0x000fe20003f25270 */
[----:B------:R-:W-:Y:S01]  /*0590*/  USEL UR4, UR5, 0x6, UP0 ;  /* 0x0000000605047887 */ /* 0x000fe20008000000 */
[----:B------:R-:W-:Y:S01]  /*05a0*/  STS [R37+0x400], RZ ;  /* 0x000400ff25007388 */ /* 0x000fe20000000800 */
[C---:B------:R-:W-:Y:S01]  /*05b0*/  ISETP.NE.AND P2, PT, R94.reuse, 0x6, PT ;  /* 0x000000065e00780c */ /* 0x040fe20003f45270 */
[----:B------:R-:W-:Y:S01]  /*05c0*/  UISETP.GE.AND UP0, UPT, UR8, UR9, UPT ;  /* 0x000000090800728c */ /* 0x000fe2000bf06270 */
[----:B0--3--:R-:W-:Y:S01]  /*05d0*/  SHF.R.U32.HI R4, RZ, UR6, R28 ;  /* 0x00000006ff047c19 */ /* 0x009fe2000801161c */
        /* <DEDUP_REMOVED lines=107> */
[----:B------:R-:W-:-:S03]  /*0c90*/  UMOV UR4, 0x400 ;  /* 0x0000040000047882 */ /* 0x000fc60000000000 */
[----:B------:R-:W-:Y:S02]  /*0ca0*/  SHF.L.U32 R6, R4, 0xa, RZ ;  /* 0x0000000a04067819 */ /* 0x000fe400000006ff */
[----:B------:R-:W-:Y:S02]  /*0cb0*/  SHF.R.U32.HI R4, RZ, 0x4, R4 ;  /* 0x00000004ff047819 */ /* 0x000fe40000011604 */
        /* <DEDUP_REMOVED lines=53> */
[----:B------:R-:W1:Y:S02]  /*1010*/  LDS R86, [R39+0x60] ;  /* 0x0000600027567984 */ /* 0x000e640000000800 */
[----:B--2---:R-:W-:Y:S02]  /*1020*/  IADD3 R76, PT, PT, R76, R75, RZ ;  /* 0x0000004b4c4c7210 */ /* 0x004fe40007ffe0ff */
[----:B------:R-:W2:Y:S03]  /*1030*/  LDS R87, [R39+0x64] ;  /* 0x0000640027577984 */ /* 0x000ea60000000800 */
[----:B---3--:R-:W-:Y:S01]  /*1040*/  IMAD.IADD R77, R77, 0x1, R76 ;  /* 0x000000014d4d7824 */ /* 0x008fe200078e024c */
[----:B------:R-:W3:Y:S03]  /*1050*/  LDS R88, [R39+0x68] ;  /* 0x0000680027587984 */ /* 0x000ee60000000800 */
[----:B----4-:R-:W-:Y:S01]  /*1060*/  IMAD.IADD R78, R78, 0x1, R77 ;  /* 0x000000014e4e7824 */ /* 0x010fe200078e024d */
[----:B------:R-:W4:Y:S03]  /*1070*/  LDS R89, [R39+0x6c] ;  /* 0x00006c0027597984 */ /* 0x000f260000000800 */
[----:B------:R-:W-:Y:S01]  /*1080*/  IMAD.IADD R79, R79, 0x1, R78 ;  /* 0x000000014f4f7824 */ /* 0x000fe200078e024e */
        /* <DEDUP_REMOVED lines=9> */
[----:B------:R-:W-:-:S04]  /*1120*/  IMAD.IADD R84, R84, 0x1, R83 ;  /* 0x0000000154547824 */ /* 0x000fc800078e0253 */
[----:B0-----:R-:W-:-:S04]  /*1130*/  IMAD.IADD R85, R85, 0x1, R84 ;  /* 0x0000000155557824 */ /* 0x001fc800078e0254 */
[----:B-1----:R-:W-:-:S04]  /*1140*/  IMAD.IADD R86, R86, 0x1, R85 ;  /* 0x0000000156567824 */ /* 0x002fc800078e0255 */
[----:B--2---:R-:W-:-:S04]  /*1150*/  IMAD.IADD R87, R87, 0x1, R86 ;  /* 0x0000000157577824 */ /* 0x004fc800078e0256 */
[----:B---3--:R-:W-:-:S04]  /*1160*/  IMAD.IADD R88, R88, 0x1, R87 ;  /* 0x0000000158587824 */ /* 0x008fc800078e0257 */
[----:B----4-:R-:W-:-:S04]  /*1170*/  IMAD.IADD R89, R89, 0x1, R88 ;  /* 0x0000000159597824 */ /* 0x010fc800078e0258 */
[----:B------:R-:W-:-:S04]  /*1180*/  IMAD.IADD R90, R90, 0x1, R89 ;  /* 0x000000015a5a7824 */ /* 0x000fc800078e0259 */
[----:B------:R-:W-:-:S05]  /*1190*/  IMAD.IADD R91, R91, 0x1, R90 ;  /* 0x000000015b5b7824 */ /* 0x000fca00078e025a */
[----:B------:R-:W-:-:S05]  /*11a0*/  IADD3 R92, PT, PT, R92, R91, RZ ;  /* 0x0000005b5c5c7210 */ /* 0x000fca0007ffe0ff */
        /* <DEDUP_REMOVED lines=40> */
[----:B------:R-:W-:Y:S02]  /*1430*/  @P0 IADD3 R95, PT, PT, R45, R4, RZ ;  /* 0x000000042d5f0210 */ /* 0x000fe40007ffe0ff */
[----:B------:R-:W-:Y:S02]  /*1440*/  ISETP.NE.AND P0, PT, R0, RZ, PT ;  /* 0x000000ff0000720c */ /* 0x000fe40003f05270 */
[----:B------:R-:W-:-:S05]  /*1450*/  @!P2 IMAD.U32 R95, R11, 0x10000, RZ ;  /* 0x000100000b5fa824 */ /* 0x000fca00078e00ff */
[----:B------:R-:W-:Y:S01]  /*1460*/  @!P2 STS [UR4+0x8428], R95 ;  /* 0x0084285fff00a988 */ /* 0x000fe20008000804 */
[----:B------:R-:W-:Y:S06]  /*1470*/  BAR.SYNC.DEFER_BLOCKING 0x0 ;  /* 0x0000000000007b1d */ /* 0x000fec0000010000 */
[----:B------:R-:W0:Y:S02]  /*1480*/  LDS R4, [UR4+0x8428] ;  /* 0x00842804ff047984 */ /* 0x000e240008000800 */
[----:B0-----:R-:W-:-:S05]  /*1490*/  SEL R4, R4, RZ, P0 ;  /* 0x000000ff04047207 */ /* 0x001fca0000000000 */
[----:B------:R-:W-:-:S04]  /*14a0*/  IMAD.IADD R4, R4, 0x1, R95 ;  /* 0x0000000104047824 */ /* 0x000fc800078e025f */
[--C-:B------:R-:W-:Y:S01]  /*14b0*/  IMAD.IADD R62, R62, 0x1, R4.reuse ;  /* 0x000000013e3e7824 */ /* 0x100fe200078e0204 */
[-C--:B------:R-:W-:Y:S01]  /*14c0*/  IADD3 R102, PT, PT, R75, R4.reuse, RZ ;  /* 0x000000044b667210 */ /* 0x080fe20007ffe0ff */
[--C-:B------:R-:W-:Y:S01]  /*14d0*/  IMAD.IADD R6, R63, 0x1, R4.reuse ;  /* 0x000000013f067824 */ /* 0x100fe200078e0204 */
[----:B------:R-:W-:Y:S01]  /*14e0*/  IADD3 R118, PT, PT, R91, R4, RZ ;  /* 0x000000045b767210 */ /* 0x000fe20007ffe0ff */
[--C-:B------:R-:W-:Y:S01]  /*14f0*/  IMAD.IADD R64, R64, 0x1, R4.reuse ;  /* 0x0000000140407824 */ /* 0x100fe200078e0204 */
[----:B------:R-:W-:Y:S01]  /*1500*/  STS [R39], R4 ;  /* 0x0000000427007388 */ /* 0x000fe20000000800 */
        /* <DEDUP_REMOVED lines=68> */
[----:B------:R-:W4:Y:S01]  /*1950*/  LDS.U16 R60, [R60] ;  /* 0x000000003c3c7984 */ /* 0x000f220000000400 */
[----:B0-----:R-:W-:-:S02]  /*1960*/  IMAD.IADD R42, R42, 0x1, R5 ;  /* 0x000000012a2a7824 */ /* 0x001fc400078e0205 */
[----:B-1----:R-:W-:Y:S02]  /*1970*/  IMAD.IADD R47, R47, 0x1, R46 ;  /* 0x000000012f2f7824 */ /* 0x002fe400078e022e */
[----:B--2---:R-:W-:Y:S02]  /*1980*/  IMAD.IADD R44, R49, 0x1, R48 ;  /* 0x00000001312c7824 */ /* 0x004fe400078e0230 */
[----:B---3--:R-:W-:Y:S02]  /*1990*/  IMAD.IADD R51, R51, 0x1, R50 ;  /* 0x0000000133337824 */ /* 0x008fe400078e0232 */
[----:B----4-:R-:W-:Y:S02]  /*19a0*/  IMAD.IADD R53, R53, 0x1, R52 ;  /* 0x0000000135357824 */ /* 0x010fe400078e0234 */
[----:B------:R-:W-:Y:S02]  /*19b0*/  IMAD.IADD R54, R55, 0x1, R54 ;  /* 0x0000000137367824 */ /* 0x000fe400078e0236 */
[----:B------:R-:W-:-:S02]  /*19c0*/  IMAD.IADD R57, R57, 0x1, R56 ;  /* 0x0000000139397824 */ /* 0x000fc400078e0238 */
        /* <DEDUP_REMOVED lines=10> */
[----:B------:R-:W-:Y:S01]  /*1a70*/  LEA R6, R51, UR4, 0x2 ;  /* 0x0000000433067c11 */ /* 0x000fe2000f8e10ff */
[----:B------:R-:W-:Y:S01]  /*1a80*/  IMAD R11, R42, 0x4, R5 ;  /* 0x000000042a0b7824 */ /* 0x000fe200078e0205 */
[----:B------:R-:W-:Y:S01]  /*1a90*/  LEA R8, R53, UR4, 0x2 ;  /* 0x0000000435087c11 */ /* 0x000fe2000f8e10ff */
[----:B------:R1:W-:Y:S01]  /*1aa0*/  STS [R4], R29 ;  /* 0x0000001d04007388 */ /* 0x0003e20000000800 */
[----:B------:R-:W-:Y:S01]  /*1ab0*/  LEA R10, R57, UR4, 0x2 ;  /* 0x00000004390a7c11 */ /* 0x000fe2000f8e10ff */
[----:B------:R-:W-:Y:S01]  /*1ac0*/  IMAD R44, R44, 0x4, R7 ;  /* 0x000000042c2c7824 */ /* 0x000fe200078e0207 */
[----:B------:R-:W-:Y:S01]  /*1ad0*/  LEA R9, R58, UR4, 0x2 ;  /* 0x000000043a097c11 */ /* 0x000fe2000f8e10ff */
[----:B------:R2:W-:Y:S01]  /*1ae0*/  STS [R7], R30 ;  /* 0x0000001e07007388 */ /* 0x0005e20000000800 */
[----:B------:R-:W-:Y:S01]  /*1af0*/  IMAD R42, R47, 0x4, R4 ;  /* 0x000000042f2a7824 */ /* 0x000fe200078e0204 */
[----:B0-----:R-:W-:Y:S01]  /*1b00*/  LEA R5, R54, UR4, 0x2 ;  /* 0x0000000436057c11 */ /* 0x001fe2000f8e10ff */
[----:B------:R-:W-:Y:S01]  /*1b10*/  IMAD R47, R53, 0x4, R8 ;  /* 0x00000004352f7824 */ /* 0x000fe200078e0208 */
[----:B------:R0:W-:Y:S01]  /*1b20*/  STS [R6], R31 ;  /* 0x0000001f06007388 */ /* 0x0001e20000000800 */
[----:B------:R-:W-:Y:S01]  /*1b30*/  LEA R46, R51, R6, 0x2 ;  /* 0x00000006332e7211 */ /* 0x000fe200078e10ff */
[----:B------:R-:W-:-:S02]  /*1b40*/  IMAD R48, R57, 0x4, R10 ;  /* 0x0000000439307824 */ /* 0x000fc400078e020a */
[----:B------:R3:W-:Y:S01]  /*1b50*/  STS [R8], R33 ;  /* 0x0000002108007388 */ /* 0x0007e20000000800 */
[----:B-1----:R-:W-:Y:S01]  /*1b60*/  IMAD R4, R54, 0x4, R5 ;  /* 0x0000000436047824 */ /* 0x002fe200078e0205 */
[----:B--2---:R-:W-:Y:S02]  /*1b70*/  LEA R7, R60, UR4, 0x2 ;  /* 0x000000043c077c11 */ /* 0x004fe4000f8e10ff */
[----:B------:R3:W-:Y:S01]  /*1b80*/  STS [R5], R34 ;  /* 0x0000002205007388 */ /* 0x0007e20000000800 */
[----:B0-----:R-:W-:-:S03]  /*1b90*/  IMAD R6, R58, 0x4, R9 ;  /* 0x000000043a067824 */ /* 0x001fc600078e0209 */
[----:B------:R3:W-:Y:S01]  /*1ba0*/  STS [R10], R35 ;  /* 0x000000230a007388 */ /* 0x0007e20000000800 */
[----:B------:R-:W-:-:S03]  /*1bb0*/  IMAD R49, R60, 0x4, R7 ;  /* 0x000000043c317824 */ /* 0x000fc600078e0207 */
[----:B------:R3:W-:Y:S04]  /*1bc0*/  STS [R9], R36 ;  /* 0x0000002409007388 */ /* 0x0007e80000000800 */
[----:B------:R3:W-:Y:S01]  /*1bd0*/  STS [R7], R38 ;  /* 0x0000002607007388 */ /* 0x0007e20000000800 */
[----:B------:R-:W-:Y:S06]  /*1be0*/  BAR.SYNC.DEFER_BLOCKING 0x0 ;  /* 0x0000000000007b1d */ /* 0x000fec0000010000 */
[----:B------:R3:W0:Y:S04]  /*1bf0*/  LDS R28, [R41] ;  /* 0x00000000291c7984 */ /* 0x0006280000000800 */
[----:B------:R3:W1:Y:S04]  /*1c00*/  LDS R29, [R41+0x4] ;  /* 0x00000400291d7984 */ /* 0x0006680000000800 */
[----:B------:R3:W2:Y:S04]  /*1c10*/  LDS R30, [R41+0x8] ;  /* 0x00000800291e7984 */ /* 0x0006a80000000800 */
[----:B------:R3:W4:Y:S04]  /*1c20*/  LDS R31, [R41+0xc] ;  /* 0x00000c00291f7984 */ /* 0x0007280000000800 */
[----:B------:R3:W0:Y:S04]  /*1c30*/  LDS R33, [R41+0x10] ;  /* 0x0000100029217984 */ /* 0x0006280000000800 */
[----:B------:R3:W0:Y:S04]  /*1c40*/  LDS R34, [R41+0x14] ;  /* 0x0000140029227984 */ /* 0x0006280000000800 */
[----:B------:R3:W0:Y:S04]  /*1c50*/  LDS R35, [R41+0x18] ;  /* 0x0000180029237984 */ /* 0x0006280000000800 */
[----:B------:R3:W0:Y:S04]  /*1c60*/  LDS R36, [R41+0x1c] ;  /* 0x00001c0029247984 */ /* 0x0006280000000800 */
[----:B------:R3:W0:Y:S01]  /*1c70*/  LDS R38, [R41+0x20] ;  /* 0x0000200029267984 */ /* 0x0006220000000800 */
[----:B------:R-:W-:Y:S06]  /*1c80*/  BAR.SYNC.DEFER_BLOCKING 0x0 ;  /* 0x0000000000007b1d */ /* 0x000fec0000010000 */
[----:B-----5:R3:W-:Y:S04]  /*1c90*/  STS.64 [R11], R2 ;  /* 0x000000020b007388 */ /* 0x0207e80000000a00 */
[----:B------:R3:W-:Y:S04]  /*1ca0*/  STS.64 [R42], R12 ;  /* 0x0000000c2a007388 */ /* 0x0007e80000000a00 */
[----:B------:R3:W-:Y:S04]  /*1cb0*/  STS.64 [R44], R14 ;  /* 0x0000000e2c007388 */ /* 0x0007e80000000a00 */
[----:B------:R3:W-:Y:S04]  /*1cc0*/  STS.64 [R46], R16 ;  /* 0x000000102e007388 */ /* 0x0007e80000000a00 */
[----:B------:R3:W-:Y:S04]  /*1cd0*/  STS.64 [R47], R18 ;  /* 0x000000122f007388 */ /* 0x0007e80000000a00 */
[----:B------:R3:W-:Y:S04]  /*1ce0*/  STS.64 [R4], R20 ;  /* 0x0000001404007388 */ /* 0x0007e80000000a00 */
[----:B------:R3:W-:Y:S04]  /*1cf0*/  STS.64 [R48], R22 ;  /* 0x0000001630007388 */ /* 0x0007e80000000a00 */
[----:B------:R3:W-:Y:S04]  /*1d00*/  STS.64 [R6], R24 ;  /* 0x0000001806007388 */ /* 0x0007e80000000a00 */
[----:B------:R3:W-:Y:S01]  /*1d10*/  STS.64 [R49], R26 ;  /* 0x0000001a31007388 */ /* 0x0007e20000000a00 */
[----:B------:R-:W-:Y:S06]  /*1d20*/  BAR.SYNC.DEFER_BLOCKING 0x0 ;  /* 0x0000000000007b1d */ /* 0x000fec0000010000 */
[----:B------:R3:W0:Y:S04]  /*1d30*/  LDS.64 R2, [R43] ;  /* 0x000000002b027984 */ /* 0x0006280000000a00 */
[----:B------:R3:W0:Y:S04]  /*1d40*/  LDS.64 R12, [R43+0x8] ;  /* 0x000008002b0c7984 */ /* 0x0006280000000a00 */
[----:B------:R3:W0:Y:S04]  /*1d50*/  LDS.64 R14, [R43+0x10] ;  /* 0x000010002b0e7984 */ /* 0x0006280000000a00 */
[----:B------:R3:W0:Y:S04]  /*1d60*/  LDS.64 R16, [R43+0x18] ;  /* 0x000018002b107984 */ /* 0x0006280000000a00 */
[----:B------:R3:W0:Y:S04]  /*1d70*/  LDS.64 R18, [R43+0x20] ;  /* 0x000020002b127984 */ /* 0x0006280000000a00 */
[----:B------:R3:W0:Y:S04]  /*1d80*/  LDS.64 R20, [R43+0x28] ;  /* 0x000028002b147984 */ /* 0x0006280000000a00 */
[----:B------:R3:W0:Y:S04]  /*1d90*/  LDS.64 R22, [R43+0x30] ;  /* 0x000030002b167984 */ /* 0x0006280000000a00 */
[----:B------:R3:W0:Y:S04]  /*1da0*/  LDS.64 R24, [R43+0x38] ;  /* 0x000038002b187984 */ /* 0x0006280000000a00 */
[----:B------:R3:W0:Y:S01]  /*1db0*/  LDS.64 R26, [R43+0x40] ;  /* 0x000040002b1a7984 */ /* 0x0006220000000a00 */
[----:B------:R-:W-:Y:S06]  /*1dc0*/  BAR.SYNC.DEFER_BLOCKING 0x0 ;  /* 0x0000000000007b1d */ /* 0x000fec0000010000 */
[----:B-12-4-:R-:W-:Y:S05]  /*1dd0*/  BRA `(.L_x_457) ;  /* 0xffffffe400dc7947 */ /* 0x016fea000383ffff */
.L_x_456:
[----:B------:R-:W0:Y:S01]  /*1de0*/  LDCU.64 UR6, c[0x0][0x3a0] ;  /* 0x00007400ff0677ac */ /* 0x000e220008000a00 */
[----:B------:R-:W-:Y:S01]  /*1df0*/  LEA R5, R42, UR4, 0x2 ;  /* 0x000000042a057c11 */ /* 0x000fe2000f8e10ff */
[----:B------:R-:W-:Y:S01]  /*1e00*/  IMAD R43, R0, -0x44, R43 ;  /* 0xffffffbc002b7824 */ /* 0x000fe200078e022b */
[----:B------:R-:W-:Y:S02]  /*1e10*/  LEA R4, R47, UR4, 0x2 ;  /* 0x000000042f047c11 */ /* 0x000fe4000f8e10ff */
[----:B------:R-:W-:Y:S01]  /*1e20*/  LEA R7, R44, UR4, 0x2 ;  /* 0x000000042c077c11 */ /* 0x000fe2000f8e10ff */
[----:B------:R1:W-:Y:S01]  /*1e30*/  STS [R5], R28 ;  /* 0x0000001c05007388 */ /* 0x0003e20000000800 */
[----:B------:R-:W-:Y:S01]  /*1e40*/  IMAD R42, R42, 0x4, R5 ;  /* 0x000000042a2a7824 */ /* 0x000fe200078e0205 */
[----:B------:R-:W-:Y:S01]  /*1e50*/  LEA R8, R53, UR4, 0x2 ;  /* 0x0000000435087c11 */ /* 0x000fe2000f8e10ff */
[----:B------:R-:W-:Y:S01]  /*1e60*/  IMAD R47, R47, 0x4, R4 ;  /* 0x000000042f2f7824 */ /* 0x000fe200078e0204 */
[----:B------:R2:W-:Y:S01]  /*1e70*/  STS [R4], R29 ;  /* 0x0000001d04007388 */ /* 0x0005e20000000800 */
[----:B------:R-:W-:Y:S01]  /*1e80*/  LEA R37, R60, UR4, 0x2 ;  /* 0x000000043c257c11 */ /* 0x000fe2000f8e10ff */
[----:B------:R-:W-:-:S02]  /*1e90*/  IMAD R44, R44, 0x4, R7 ;  /* 0x000000042c2c7824 */ /* 0x000fc400078e0207 */
[----:B------:R-:W-:Y:S01]  /*1ea0*/  STS [R7], R30 ;  /* 0x0000001e07007388 */ /* 0x000fe20000000800 */
[----:B------:R-:W-:Y:S01]  /*1eb0*/  IMAD R53, R53, 0x4, R8 ;  /* 0x0000000435357824 */ /* 0x000fe200078e0208 */
[----:B-1----:R-:W-:Y:S01]  /*1ec0*/  LEA R5, R54, UR4, 0x2 ;  /* 0x0000000436057c11 */ /* 0x002fe2000f8e10ff */
[----:B0-----:R-:W-:Y:S01]  /*1ed0*/  IMAD.U32 R6, RZ, RZ, UR7 ;  /* 0x00000007ff067e24 */ /* 0x001fe2000f8e00ff */
[----:B------:R-:W-:Y:S02]  /*1ee0*/  ISETP.LT.U32.AND P1, PT, R0, UR6, PT ;  /* 0x0000000600007c0c */ /* 0x000fe4000bf21070 */
[----:B--2---:R-:W-:Y:S01]  /*1ef0*/  LEA R4, R57, UR4, 0x2 ;  /* 0x0000000439047c11 */ /* 0x004fe2000f8e10ff */
[----:B------:R-:W-:Y:S01]  /*1f00*/  IMAD R54, R54, 0x4, R5 ;  /* 0x0000000436367824 */ /* 0x000fe200078e0205 */
[----:B------:R-:W-:Y:S02]  /*1f10*/  ISETP.GT.U32.AND.EX P1, PT, R6, RZ, PT, P1 ;  /* 0x000000ff0600720c */ /* 0x000fe40003f24110 */
[----:B------:R-:W-:Y:S01]  /*1f20*/  LEA R6, R51, UR4, 0x2 ;  /* 0x0000000433067c11 */ /* 0x000fe2000f8e10ff */
[----:B------:R-:W-:Y:S01]  /*1f30*/  IMAD R57, R57, 0x4, R4 ;  /* 0x0000000439397824 */ /* 0x000fe200078e0204 */
[----:B------:R-:W-:-:S02]  /*1f40*/  LEA R29, R58, UR4, 0x2 ;  /* 0x000000043a1d7c11 */ /* 0x000fc4000f8e10ff */
[----:B------:R-:W-:Y:S01]  /*1f50*/  LEA R60, R60, R37, 0x2 ;  /* 0x000000253c3c7211 */ /* 0x000fe200078e10ff */
[----:B------:R0:W-:Y:S01]  /*1f60*/  STS [R6], R31 ;  /* 0x0000001f06007388 */ /* 0x0001e20000000800 */
[----:B------:R-:W-:Y:S02]  /*1f70*/  IMAD R51, R51, 0x4, R6 ;  /* 0x0000000433337824 */ /* 0x000fe400078e0206 */
[----:B------:R-:W-:Y:S01]  /*1f80*/  IMAD R58, R58, 0x4, R29 ;  /* 0x000000043a3a7824 */ /* 0x000fe200078e021d */
[----:B------:R-:W-:Y:S04]  /*1f90*/  STS [R8], R33 ;  /* 0x0000002108007388 */ /* 0x000fe80000000800 */
[----:B------:R1:W-:Y:S01]  /*1fa0*/  STS [R5], R34 ;  /* 0x0000002205007388 */ /* 0x0003e20000000800 */
[----:B0-----:R-:W-:-:S03]  /*1fb0*/  IMAD R31, R0, 0x4, R43 ;  /* 0x00000004001f7824 */ /* 0x001fc600078e022b */
[----:B------:R0:W-:Y:S04]  /*1fc0*/  STS [R4], R35 ;  /* 0x0000002304007388 */ /* 0x0001e80000000800 */
[----:B------:R-:W-:Y:S01]  /*1fd0*/  STS [R29], R36 ;  /* 0x000000241d007388 */ /* 0x000fe20000000800 */
[----:B-1----:R-:W-:-:S03]  /*1fe0*/  IMAD.U32 R34, RZ, RZ, UR7 ;  /* 0x00000007ff227e24 */ /* 0x002fc6000f8e00ff */
[----:B------:R-:W-:Y:S01]  /*1ff0*/  STS [R37], R38 ;  /* 0x0000002625007388 */ /* 0x000fe20000000800 */
[----:B0-----:R-:W0:Y:S01]  /*2000*/  LDC.64 R4, c[0x0][0x398] ;  /* 0x0000e600ff047b82 */ /* 0x001e220000000a00 */
[----:B------:R-:W-:-:S07]  /*2010*/  IMAD.U32 R35, RZ, RZ, UR7 ;  /* 0x00000007ff237e24 */ /* 0x000fce000f8e00ff */
[----:B------:R-:W-:Y:S01]  /*2020*/  BAR.SYNC.DEFER_BLOCKING 0x0 ;  /* 0x0000000000007b1d */ /* 0x000fe20000010000 */
[----:B0-----:R-:W-:-:S05]  /*2030*/  IMAD.WIDE.U32 R4, R0, 0x8, R4 ;  /* 0x0000000800047825 */ /* 0x001fca00078e0004 */
[----:B------:R-:W0:Y:S04]  /*2040*/  LDS R6, [R43] ;  /* 0x000000002b067984 */ /* 0x000e280000000800 */
[----:B------:R-:W1:Y:S04]  /*2050*/  LDS R7, [R43+0x400] ;  /* 0x000400002b077984 */ /* 0x000e680000000800 */
[----:B------:R-:W-:Y:S04]  /*2060*/  LDS R8, [R43+0x800] ;  /* 0x000800002b087984 */ /* 0x000fe80000000800 */
[----:B------:R-:W2:Y:S04]  /*2070*/  LDS R9, [R43+0xc00] ;  /* 0x000c00002b097984 */ /* 0x000ea80000000800 */
[----:B------:R-:W-:Y:S04]  /*2080*/  LDS R10, [R43+0x1000] ;  /* 0x001000002b0a7984 */ /* 0x000fe80000000800 */
[----:B------:R-:W-:Y:S04]  /*2090*/  LDS R11, [R43+0x1400] ;  /* 0x001400002b0b7984 */ /* 0x000fe80000000800 */
[----:B------:R-:W-:Y:S04]  /*20a0*/  LDS R28, [R43+0x1800] ;  /* 0x001800002b1c7984 */ /* 0x000fe80000000800 */
[----:B------:R-:W-:Y:S04]  /*20b0*/  LDS R29, [R43+0x1c00] ;  /* 0x001c00002b1d7984 */ /* 0x000fe80000000800 */
[----:B------:R-:W-:Y:S01]  /*20c0*/  LDS R30, [R43+0x2000] ;  /* 0x002000002b1e7984 */ /* 0x000fe20000000800 */
[----:B------:R-:W-:Y:S06]  /*20d0*/  BAR.SYNC.DEFER_BLOCKING 0x0 ;  /* 0x0000000000007b1d */ /* 0x000fec0000010000 */
[----:B-----5:R3:W-:Y:S04]  /*20e0*/  STS.64 [R42], R2 ;  /* 0x000000022a007388 */ /* 0x0207e80000000a00 */
[----:B------:R-:W-:Y:S04]  /*20f0*/  STS.64 [R47], R12 ;  /* 0x0000000c2f007388 */ /* 0x000fe80000000a00 */
[----:B------:R4:W-:Y:S04]  /*2100*/  STS.64 [R44], R14 ;  /* 0x0000000e2c007388 */ /* 0x0009e80000000a00 */
[----:B------:R0:W-:Y:S01]  /*2110*/  STS.64 [R51], R16 ;  /* 0x0000001033007388 */ /* 0x0001e20000000a00 */
[----:B---3--:R-:W3:Y:S03]  /*2120*/  LDC.64 R2, c[0x0][0x388] ;  /* 0x0000e200ff027b82 */ /* 0x008ee60000000a00 */
[----:B------:R-:W-:Y:S04]  /*2130*/  STS.64 [R53], R18 ;  /* 0x0000001235007388 */ /* 0x000fe80000000a00 */
[----:B------:R1:W-:Y:S01]  /*2140*/  STS.64 [R54], R20 ;  /* 0x0000001436007388 */ /* 0x0003e20000000a00 */
[----:B----4-:R-:W-:-:S02]  /*2150*/  VIADD R14, R0, 0x100 ;  /* 0x00000100000e7836 */ /* 0x010fc40000000000 */
[C---:B------:R-:W-:Y:S01]  /*2160*/  VIADD R15, R0.reuse, 0x200 ;  /* 0x00000200000f7836 */ /* 0x040fe20000000000 */
[----:B------:R-:W-:Y:S01]  /*2170*/  STS.64 [R57], R22 ;  /* 0x0000001639007388 */ /* 0x000fe20000000a00 */
[----:B0-----:R-:W-:Y:S01]  /*2180*/  VIADD R16, R0, 0x500 ;  /* 0x0000050000107836 */ /* 0x001fe20000000000 */
[----:B------:R-:W-:Y:S01]  /*2190*/  ISETP.LT.U32.AND P6, PT, R14, UR6, PT ;  /* 0x000000060e007c0c */ /* 0x000fe2000bfc1070 */
[C---:B------:R-:W-:Y:S01]  /*21a0*/  VIADD R14, R0.reuse, 0x300 ;  /* 0x00000300000e7836 */ /* 0x040fe20000000000 */
[----:B------:R-:W-:Y:S01]  /*21b0*/  STS.64 [R58], R24 ;  /* 0x000000183a007388 */ /* 0x000fe20000000a00 */
[----:B------:R-:W-:Y:S01]  /*21c0*/  ISETP.LT.U32.AND P0, PT, R15, UR6, PT ;  /* 0x000000060f007c0c */ /* 0x000fe2000bf01070 */
[----:B------:R-:W-:Y:S01]  /*21d0*/  IMAD.U32 R17, RZ, RZ, UR7 ;  /* 0x00000007ff117e24 */ /* 0x000fe2000f8e00ff */
[----:B------:R-:W-:Y:S01]  /*21e0*/  LOP3.LUT R15, R0, 0x400, RZ, 0xfc, !PT ;  /* 0x00000400000f7812 */ /* 0x000fe200078efcff */
[----:B------:R0:W-:Y:S01]  /*21f0*/  STS.64 [R60], R26 ;  /* 0x0000001a3c007388 */ /* 0x0001e20000000a00 */
[----:B------:R-:W-:Y:S01]  /*2200*/  ISETP.LT.U32.AND P4, PT, R14, UR6, PT ;  /* 0x000000060e007c0c */ /* 0x000fe2000bf81070 */
[----:B-1----:R-:W-:Y:S01]  /*2210*/  VIADD R20, R0, 0x600 ;  /* 0x0000060000147836 */ /* 0x002fe20000000000 */
[----:B------:R-:W-:Y:S01]  /*2220*/  ISETP.LT.U32.AND P3, PT, R15, UR6, PT ;  /* 0x000000060f007c0c */ /* 0x000fe2000bf61070 */
[----:B------:R-:W-:Y:S01]  /*2230*/  BAR.SYNC.DEFER_BLOCKING 0x0 ;  /* 0x0000000000007b1d */ /* 0x000fe20000010000 */
[----:B------:R-:W-:Y:S01]  /*2240*/  ISETP.LT.U32.AND P5, PT, R16, UR6, PT ;  /* 0x0000000610007c0c */ /* 0x000fe2000bfa1070 */
[----:B---3--:R-:W-:Y:S01]  /*2250*/  IMAD.WIDE.U32 R2, R0, 0x4, R2 ;  /* 0x0000000400027825 */ /* 0x008fe200078e0002 */
[----:B------:R-:W-:-:S02]  /*2260*/  ISETP.GT.U32.AND.EX P6, PT, R17, RZ, PT, P6 ;  /* 0x000000ff1100720c */ /* 0x000fc40003fc4160 */
[----:B------:R-:W-:Y:S02]  /*2270*/  ISETP.LT.U32.AND P2, PT, R20, UR6, PT ;  /* 0x0000000614007c0c */ /* 0x000fe4000bf41070 */
[----:B------:R-:W-:Y:S01]  /*2280*/  ISETP.GT.U32.AND.EX P4, PT, R34, RZ, PT, P4 ;  /* 0x000000ff2200720c */ /* 0x000fe20003f84140 */
[----:B0-----:R-:W-:Y:S01]  /*2290*/  IMAD.U32 R26, RZ, RZ, UR7 ;  /* 0x00000007ff1a7e24 */ /* 0x001fe2000f8e00ff */
[----:B------:R-:W-:Y:S01]  /*22a0*/  @P1 LOP3.LUT R27, R6, 0x80000000, RZ, 0x3c, !PT ;  /* 0x80000000061b1812 */ /* 0x000fe200078e3cff */
[C---:B------:R-:W-:Y:S01]  /*22b0*/  VIADD R6, R0.reuse, 0x700 ;  /* 0x0000070000067836 */ /* 0x040fe20000000000 */
[----:B------:R-:W-:Y:S02]  /*22c0*/  LOP3.LUT R0, R0, 0x800, RZ, 0xfc, !PT ;  /* 0x0000080000007812 */ /* 0x000fe400078efcff */
[----:B------:R-:W-:Y:S02]  /*22d0*/  ISETP.GT.U32.AND.EX P0, PT, R26, RZ, PT, P0 ;  /* 0x000000ff1a00720c */ /* 0x000fe40003f04100 */
[----:B------:R-:W-:-:S02]  /*22e0*/  ISETP.GT.U32.AND.EX P3, PT, R35, RZ, PT, P3 ;  /* 0x000000ff2300720c */ /* 0x000fc40003f64130 */
[----:B------:R-:W-:Y:S02]  /*22f0*/  @P6 LOP3.LUT R7, R7, 0x80000000, RZ, 0x3c, !PT ;  /* 0x8000000007076812 */ /* 0x000fe400078e3cff */
[----:B------:R-:W-:Y:S02]  /*2300*/  ISETP.GT.U32.AND.EX P2, PT, R26, RZ, PT, P2 ;  /* 0x000000ff1a00720c */ /* 0x000fe40003f44120 */
[----:B--2---:R-:W-:Y:S01]  /*2310*/  @P4 LOP3.LUT R9, R9, 0x80000000, RZ, 0x3c, !PT ;  /* 0x8000000009094812 */ /* 0x004fe200078e3cff */
[----:B------:R-:W0:Y:S04]  /*2320*/  @P1 LDS.64 R32, [R31] ;  /* 0x000000001f201984 */ /* 0x000e280000000a00 */
[----:B------:R-:W1:Y:S04]  /*2330*/  LDS.64 R12, [R31+0x800] ;  /* 0x000800001f0c7984 */ /* 0x000e680000000a00 */
[----:B------:R-:W2:Y:S04]  /*2340*/  LDS.64 R14, [R31+0x1000] ;  /* 0x001000001f0e7984 */ /* 0x000ea80000000a00 */
[----:B------:R-:W3:Y:S04]  /*2350*/  LDS.64 R16, [R31+0x1800] ;  /* 0x001800001f107984 */ /* 0x000ee80000000a00 */
[----:B------:R-:W4:Y:S04]  /*2360*/  LDS.64 R18, [R31+0x2000] ;  /* 0x002000001f127984 */ /* 0x000f280000000a00 */
[----:B------:R-:W4:Y:S04]  /*2370*/  LDS.64 R20, [R31+0x2800] ;  /* 0x002800001f147984 */ /* 0x000f280000000a00 */
[----:B------:R-:W4:Y:S04]  /*2380*/  LDS.64 R22, [R31+0x3000] ;  /* 0x003000001f167984 */ /* 0x000f280000000a00 */
[----:B------:R-:W4:Y:S04]  /*2390*/  LDS.64 R24, [R31+0x3800] ;  /* 0x003800001f187984 */ /* 0x000f280000000a00 */
[----:B------:R1:W-:Y:S04]  /*23a0*/  @P1 STG.E desc[UR10][R2.64], R27 ;  /* 0x0000001b02001986 */ /* 0x0003e8000c10190a */
[----:B0-----:R-:W-:Y:S01]  /*23b0*/  @P1 STG.E.64 desc[UR10][R4.64], R32 ;  /* 0x0000002004001986 */ /* 0x001fe2000c101b0a */
[----:B------:R-:W-:Y:S01]  /*23c0*/  ISETP.LT.U32.AND P1, PT, R6, UR6, PT ;  /* 0x0000000606007c0c */ /* 0x000fe2000bf21070 */
[----:B------:R-:W-:-:S02]  /*23d0*/  IMAD.U32 R6, RZ, RZ, UR7 ;  /* 0x00000007ff067e24 */ /* 0x000fc4000f8e00ff */
[----:B------:R0:W-:Y:S01]  /*23e0*/  @P6 STG.E desc[UR10][R2.64+0x400], R7 ;  /* 0x0004000702006986 */ /* 0x0001e2000c10190a */
[----:B-1----:R-:W-:Y:S02]  /*23f0*/  @P0 LOP3.LUT R27, R8, 0x80000000, RZ, 0x3c, !PT ;  /* 0x80000000081b0812 */ /* 0x002fe400078e3cff */
[----:B------:R-:W-:Y:S01]  /*2400*/  ISETP.GT.U32.AND.EX P5, PT, R6, RZ, PT, P5 ;  /* 0x000000ff0600720c */ /* 0x000fe20003fa4150 */
[----:B------:R1:W-:Y:S01]  /*2410*/  @P6 STG.E.64 desc[UR10][R4.64+0x800], R12 ;  /* 0x0008000c04006986 */ /* 0x0003e2000c101b0a */
[----:B------:R-:W-:Y:S01]  /*2420*/  ISETP.LT.U32.AND P6, PT, R0, UR6, PT ;  /* 0x0000000600007c0c */ /* 0x000fe2000bfc1070 */
[----:B------:R-:W-:Y:S02]  /*2430*/  IMAD.U32 R0, RZ, RZ, UR7 ;  /* 0x00000007ff007e24 */ /* 0x000fe4000f8e00ff */
[----:B------:R3:W-:Y:S01]  /*2440*/  @P0 STG.E desc[UR10][R2.64+0x800], R27 ;  /* 0x0008001b02000986 */ /* 0x0007e2000c10190a */
[----:B------:R-:W-:Y:S02]  /*2450*/  ISETP.GT.U32.AND.EX P6, PT, R6, RZ, PT, P6 ;  /* 0x000000ff0600720c */ /* 0x000fe40003fc4160 */
[----:B------:R-:W-:Y:S01]  /*2460*/  ISETP.GT.U32.AND.EX P1, PT, R0, RZ, PT, P1 ;  /* 0x000000ff0000720c */ /* 0x000fe20003f24110 */
[----:B--2---:R2:W-:Y:S01]  /*2470*/  @P0 STG.E.64 desc[UR10][R4.64+0x1000], R14 ;  /* 0x0010000e04000986 */ /* 0x0045e2000c101b0a */
[----:B0-----:R-:W-:-:S03]  /*2480*/  @P3 LOP3.LUT R7, R10, 0x80000000, RZ, 0x3c, !PT ;  /* 0x800000000a073812 */ /* 0x001fc600078e3cff */
[----:B------:R-:W-:Y:S01]  /*2490*/  @P5 LOP3.LUT R11, R11, 0x80000000, RZ, 0x3c, !PT ;  /* 0x800000000b0b5812 */ /* 0x000fe200078e3cff */
[----:B------:R2:W-:Y:S01]  /*24a0*/  @P4 STG.E desc[UR10][R2.64+0xc00], R9 ;  /* 0x000c000902004986 */ /* 0x0005e2000c10190a */
[----:B-1----:R-:W-:-:S03]  /*24b0*/  @P2 LOP3.LUT R13, R28, 0x80000000, RZ, 0x3c, !PT ;  /* 0x800000001c0d2812 */ /* 0x002fc600078e3cff */
[----:B---3--:R2:W-:Y:S03]  /*24c0*/  @P4 STG.E.64 desc[UR10][R4.64+0x1800], R16 ;  /* 0x0018001004004986 */ /* 0x0085e6000c101b0a */
[----:B------:R-:W-:Y:S01]  /*24d0*/  @P1 LOP3.LUT R29, R29, 0x80000000, RZ, 0x3c, !PT ;  /* 0x800000001d1d1812 */ /* 0x000fe200078e3cff */
[----:B------:R2:W-:Y:S04]  /*24e0*/  @P3 STG.E desc[UR10][R2.64+0x1000], R7 ;  /* 0x0010000702003986 */ /* 0x0005e8000c10190a */
[----:B----4-:R2:W-:Y:S04]  /*24f0*/  @P3 STG.E.64 desc[UR10][R4.64+0x2000], R18 ;  /* 0x0020001204003986 */ /* 0x0105e8000c101b0a */
[----:B------:R2:W-:Y:S04]  /*2500*/  @P5 STG.E desc[UR10][R2.64+0x1400], R11 ;  /* 0x0014000b02005986 */ /* 0x0005e8000c10190a */
[----:B------:R2:W-:Y:S04]  /*2510*/  @P5 STG.E.64 desc[UR10][R4.64+0x2800], R20 ;  /* 0x0028001404005986 */ /* 0x0005e8000c101b0a */
[----:B------:R2:W-:Y:S04]  /*2520*/  @P2 STG.E desc[UR10][R2.64+0x1800], R13 ;  /* 0x0018000d02002986 */ /* 0x0005e8000c10190a */
[----:B------:R2:W-:Y:S04]  /*2530*/  @P2 STG.E.64 desc[UR10][R4.64+0x3000], R22 ;  /* 0x0030001604002986 */ /* 0x0005e8000c101b0a */
[----:B------:R2:W-:Y:S04]  /*2540*/  @P1 STG.E desc[UR10][R2.64+0x1c00], R29 ;  /* 0x001c001d02001986 */ /* 0x0005e8000c10190a */
[----:B------:R2:W-:Y:S01]  /*2550*/  @P1 STG.E.64 desc[UR10][R4.64+0x3800], R24 ;  /* 0x0038001804001986 */ /* 0x0005e2000c101b0a */
[----:B------:R-:W-:Y:S05]  /*2560*/  @!P6 EXIT ;  /* 0x000000000000e94d */ /* 0x000fea0003800000 */
[----:B--2---:R-:W0:Y:S01]  /*2570*/  LDS.64 R6, [R31+0x4000] ;  /* 0x004000001f067984 */ /* 0x004e220000000a00 */
[----:B------:R-:W-:-:S05]  /*2580*/  LOP3.LUT R9, R30, 0x80000000, RZ, 0x3c, !PT ;  /* 0x800000001e097812 */ /* 0x000fca00078e3cff */
[----:B------:R-:W-:Y:S04]  /*2590*/  STG.E desc[UR10][R2.64+0x2000], R9 ;  /* 0x0020000902007986 */ /* 0x000fe8000c10190a */
[----:B0-----:R-:W-:Y:S01]  /*25a0*/  STG.E.64 desc[UR10][R4.64+0x4000], R6 ;  /* 0x0040000604007986 */ /* 0x001fe2000c101b0a */
[----:B------:R-:W-:Y:S05]  /*25b0*/  EXIT ;  /* 0x000000000000794d */ /* 0x000fea0003800000 */
.L_x_458:
        /* <DEDUP_REMOVED lines=12> */
.L_x_1142:


//--------------------- .text._ZN3cub18CUB_300001_SM_10006detail6reduce28DeviceReduceSingleTileKernelINS2_10policy_hubI6float2yN4cuda3std3__44plusIS5_EEE10Policy1000EPS5_SD_iSA_S5_S5_NS8_10__identityEEEvT0_T1_T2_T3_T4_T6_ --------------------------
	.section	.text._ZN3cub18CUB_300001_SM_10006detail6reduce28DeviceReduceSingleTileKernelINS2_10policy_hubI6float2yN4cuda3std3__44plusIS5_EEE10Policy1000EPS5_SD_iSA_S5_S5_NS8_10__identityEEEvT0_T1_T2_T3_T4_T6_,"ax",@progbits
	.align	128
        .global         _ZN3cub18CUB_300001_SM_10006detail6reduce28DeviceReduceSingleTileKernelINS2_10policy_hubI6float2yN4cuda3std3__44plusIS5_EEE10Policy1000EPS5_SD_iSA_S5_S5_NS8_10__identityEEEvT0_T1_T2_T3_T4_T6_
        .type           _ZN3cub18CUB_300001_SM_10006detail6reduce28DeviceReduceSingleTileKernelINS2_10policy_hubI6float2yN4cuda3std3__44plusIS5_EEE10Policy1000EPS5_SD_iSA_S5_S5_NS8_10__identityEEEvT0_T1_T2_T3_T4_T6_,@function
        .size           _ZN3cub18CUB_300001_SM_10006detail6reduce28DeviceReduceSingleTileKernelINS2_10policy_hubI6float2yN4cuda3std3__44plusIS5_EEE10Policy1000EPS5_SD_iSA_S5_S5_NS8_10__identityEEEvT0_T1_T2_T3_T4_T6_,(.L_x_1143 - _ZN3cub18CUB_300001_SM_10006detail6reduce28DeviceReduceSingleTileKernelINS2_10policy_hubI6float2yN4cuda3std3__44plusIS5_EEE10Policy1000EPS5_SD_iSA_S5_S5_NS8_10__identityEEEvT0_T1_T2_T3_T4_T6_)
        .other          _ZN3cub18CUB_300001_SM_10006detail6reduce28DeviceReduceSingleTileKernelINS2_10policy_hubI6float2yN4cuda3std3__44plusIS5_EEE10Policy1000EPS5_SD_iSA_S5_S5_NS8_10__identityEEEvT0_T1_T2_T3_T4_T6_,@"STO_CUDA_ENTRY STV_DEFAULT"
_ZN3cub18CUB_300001_SM_10006detail6reduce28DeviceReduceSingleTileKernelINS2_10policy_hubI6float2yN4cuda3std3__44plusIS5_EEE10Policy1000EPS5_SD_iSA_S5_S5_NS8_10__identityEEEvT0_T1_T2_T3_T4_T6_:
.text._ZN3cub18CUB_300001_SM_10006detail6reduce28DeviceReduceSingleTileKernelINS2_10policy_hubI6float2yN4cuda3std3__44plusIS5_EEE10Policy1000EPS5_SD_iSA_S5_S5_NS8_10__identityEEEvT0_T1_T2_T3_T4_T6_:
[----:B------:R-:W-:Y:S01]  /*0000*/  LDC R1, c[0x0][0x37c] ;  /* 0x0000df00ff017b82 */ /* 0x000fe20000000800 */
[----:B------:R-:W0:Y:S01]  /*0010*/  LDCU UR4, c[0x0][0x390] ;  /* 0x00007200ff0477ac */ /* 0x000e220008000800 */
[----:B------:R-:W1:Y:S01]  /*0020*/  LDCU.64 UR6, c[0x0][0x358] ;  /* 0x00006b00ff0677ac */ /* 0x000e620008000a00 */
[----:B0-----:R-:W-:-:S04]  /*0030*/  MOV R4, UR4 ;  /* 0x0000000400047c02 */ /* 0x001fc80008000f00 */
[----:B------:R-:W-:-:S13]  /*0040*/  ISETP.NE.AND P0, PT, R4, RZ, PT ;  /* 0x000000ff0400720c */ /* 0x000fda0003f05270 */
[----:B-1----:R-:W-:Y:S05]  /*0050*/  @P0 BRA `(.L_x_459) ;  /* 0x00000000001c0947 */ /* 0x002fea0003800000 */
[----:B------:R-:W0:Y:S02]  /*0060*/  S2R R0, SR_TID.X ;  /* 0x0000000000007919 */ /* 0x000e240000002100 */
[----:B0-----:R-:W-:-:S13]  /*0070*/  ISETP.NE.AND P0, PT, R0, RZ, PT ;  /* 0x000000ff0000720c */ /* 0x001fda0003f05270 */
[----:B------:R-:W-:Y:S05]  /*0080*/  @P0 EXIT ;  /* 0x000000000000094d */ /* 0x000fea0003800000 */
[----:B------:R-:W0:Y:S08]  /*0090*/  LDC.64 R2, c[0x0][0x388] ;  /* 0x0000e200ff027b82 */ /* 0x000e300000000a00 */
[----:B------:R-:W0:Y:S02]  /*00a0*/  LDC.64 R4, c[0x0][0x398] ;  /* 0x0000e600ff047b82 */ /* 0x000e240000000a00 */
[----:B0-----:R-:W-:Y:S01]  /*00b0*/  STG.E.64 desc[UR6][R2.64], R4 ;  /* 0x0000000402007986 */ /* 0x001fe2000c101b06 */
[----:B------:R-:W-:Y:S05]  /*00c0*/  EXIT ;  /* 0x000000000000794d */ /* 0x000fea0003800000 */
.L_x_459:
[----:B------:R-:W-:Y:S01]  /*00d0*/  ISETP.GT.AND P0, PT, R4, 0xdff, PT ;  /* 0x00000dff0400780c */ /* 0x000fe20003f04270 */
[----:B------:R-:W-:-:S12]  /*00e0*/  BSSY.RECONVERGENT B0, `(.L_x_460) ;  /* 0x00002a4000007945 */ /* 0x000fd80003800200 */
[----:B------:R-:W-:Y:S05]  /*00f0*/  @P0 BRA `(.L_x_461) ;  /* 0x0000001400c80947 */ /* 0x000fea0003800000 */
[----:B------:R-:W0:Y:S01]  /*0100*/  S2R R5, SR_TID.X ;  /* 0x0000000000057919 */ /* 0x000e220000002100 */
[----:B------:R-:W-:Y:S01]  /*0110*/  BSSY.RECONVERGENT B1, `(.L_x_462) ;  /* 0x0000009000017945 */ /* 0x000fe20003800200 */
[----:B------:R-:W-:Y:S02]  /*0120*/  CS2R R2, SRZ ;  /* 0x0000000000027805 */ /* 0x000fe4000001ff00 */
[----:B0-----:R-:W-:Y:S02]  /*0130*/  ISETP.GE.AND P0, PT, R5, R4, PT ;  /* 0x000000040500720c */ /* 0x001fe40003f06270 */
[----:B------:R-:W-:-:S11]  /*0140*/  MOV R7, R5 ;  /* 0x0000000500077202 */ /* 0x000fd60000000f00 */
[----:B------:R-:W-:Y:S05]  /*0150*/  @P0 BRA `(.L_x_463) ;  /* 0x0000000000100947 */ /* 0x000fea0003800000 */
[----:B------:R-:W0:Y:S02]  /*0160*/  LDC.64 R2, c[0x0][0x380] ;  /* 0x0000e000ff027b82 */ /* 0x000e240000000a00 */
[----:B0-----:R-:W-:-:S06]  /*0170*/  IMAD.WIDE.U32 R2, R5, 0x8, R2 ;  /* 0x0000000805027825 */ /* 0x001fcc00078e0002 */
[----:B------:R-:W5:Y:S01]  /*0180*/  LDG.E.64.CONSTANT R2, desc[UR6][R2.64] ;  /* 0x0000000602027981 */ /* 0x000f62000c1e9b00 */
[----:B------:R-:W-:-:S07]  /*0190*/  IADD3 R7, PT, PT, R5, 0x200, RZ ;  /* 0x0000020005077810 */ /* 0x000fce0007ffe0ff */
.L_x_463:
[----:B------:R-:W-:Y:S05]  /*01a0*/  BSYNC.RECONVERGENT B1 ;  /* 0x0000000000017941 */ /* 0x000fea0003800200 */
.L_x_462:
[----:B------:R-:W-:Y:S01]  /*01b0*/  ISETP.GE.AND P0, PT, R7, R4, PT ;  /* 0x000000040700720c */ /* 0x000fe20003f06270 */
[----:B------:R-:W-:-:S12]  /*01c0*/  BSSY.RECONVERGENT B1, `(.L_x_464) ;  /* 0x0000093000017945 */ /* 0x000fd80003800200 */
[----:B------:R-:W-:Y:S05]  /*01d0*/  @P0 BRA `(.L_x_465) ;  /* 0x0000000800440947 */ /* 0x000fea0003800000 */
[----:B------:R-:W-:Y:S01]  /*01e0*/  LOP3.LUT R9, RZ, R7, RZ, 0x33, !PT ;  /* 0x00000007ff097212 */ /* 0x000fe200078e33ff */
[----:B------:R-:W-:Y:S03]  /*01f0*/  BSSY.RECONVERGENT B2, `(.L_x_466) ;  /* 0x0000018000027945 */ /* 0x000fe60003800200 */
[----:B------:R-:W-:-:S04]  /*0200*/  IADD3 R0, PT, PT, R9, R4, RZ ;  /* 0x0000000409007210 */ /* 0x000fc80007ffe0ff */
[C---:B------:R-:W-:Y:S02]  /*0210*/  LOP3.LUT R6, R0.reuse, 0x600, RZ, 0xc0, !PT ;  /* 0x0000060000067812 */ /* 0x040fe400078ec0ff */
[----:B------:R-:W-:Y:S02]  /*0220*/  ISETP.GE.U32.AND P0, PT, R0, 0x600, PT ;  /* 0x000006000000780c */ /* 0x000fe40003f06070 */
[----:B------:R-:W-:-:S13]  /*0230*/  ISETP.NE.AND P1, PT, R6, 0x600, PT ;  /* 0x000006000600780c */ /* 0x000fda0003f25270 */
[----:B------:R-:W-:Y:S05]  /*0240*/  @!P1 BRA `(.L_x_467) ;  /* 0x0000000000489947 */ /* 0x000fea0003800000 */
[----:B------:R-:W0:Y:S01]  /*0250*/  LDC.64 R8, c[0x0][0x380] ;  /* 0x0000e000ff087b82 */ /* 0x000e220000000a00 */
[----:B------:R-:W-:-:S04]  /*0260*/  LEA.HI R0, R0, 0x1, RZ, 0x17 ;  /* 0x0000000100007811 */ /* 0x000fc800078fb8ff */
[----:B------:R-:W-:-:S04]  /*0270*/  LOP3.LUT R0, R0, 0x3, RZ, 0xc0, !PT ;  /* 0x0000000300007812 */ /* 0x000fc800078ec0ff */
[----:B------:R-:W-:Y:S01]  /*0280*/  IADD3 R0, PT, PT, -R0, RZ, RZ ;  /* 0x000000ff00007210 */ /* 0x000fe20007ffe1ff */
[----:B0-----:R-:W-:-:S03]  /*0290*/  IMAD.WIDE.U32 R8, R7, 0x8, R8 ;  /* 0x0000000807087825 */ /* 0x001fc600078e0008 */
[----:B------:R-:W-:Y:S02]  /*02a0*/  MOV R6, R8 ;  /* 0x0000000800067202 */ /* 0x000fe40000000f00 */
[----:B------:R-:W-:-:S07]  /*02b0*/  MOV R11, R9 ;  /* 0x00000009000b7202 */ /* 0x000fce0000000f00 */
.L_x_468:
[----:B------:R-:W-:Y:S02]  /*02c0*/  MOV R8, R6 ;  /* 0x0000000600087202 */ /* 0x000fe40000000f00 */
[----:B------:R-:W-:-:S06]  /*02d0*/  MOV R9, R11 ;  /* 0x0000000b00097202 */ /* 0x000fcc0000000f00 */
[----:B------:R-:W2:Y:S01]  /*02e0*/  LDG.E.64.CONSTANT R8, desc[UR6][R8.64] ;  /* 0x0000000608087981 */ /* 0x000ea2000c1e9b00 */
[----:B------:R-:W-:Y:S02]  /*02f0*/  IADD3 R0, PT, PT, R0, 0x1, RZ ;  /* 0x0000000100007810 */ /* 0x000fe40007ffe0ff */
[----:B------:R-:W-:Y:S02]  /*0300*/  IADD3 R6, P2, PT, R6, 0x1000, RZ ;  /* 0x0000100006067810 */ /* 0x000fe40007f5e0ff */
[----:B------:R-:W-:Y:S02]  /*0310*/  ISETP.NE.AND P1, PT, R0, RZ, PT ;  /* 0x000000ff0000720c */ /* 0x000fe40003f25270 */
[----:B------:R-:W-:Y:S02]  /*0320*/  IADD3 R7, PT, PT, R7, 0x200, RZ ;  /* 0x0000020007077810 */ /* 0x000fe40007ffe0ff */
[----:B------:R-:W-:Y:S01]  /*0330*/  IADD3.X R11, PT, PT, RZ, R11, RZ, P2, !PT ;  /* 0x0000000bff0b7210 */ /* 0x000fe200017fe4ff */
[----:B--2--5:R-:W-:Y:S01]  /*0340*/  FADD R2, R8, R2 ;  /* 0x0000000208027221 */ /* 0x024fe20000000000 */
[----:B------:R-:W-:-:S07]  /*0350*/  FADD R3, R9, R3 ;  /* 0x0000000309037221 */ /* 0x000fce0000000000 */
[----:B------:R-:W-:Y:S05]  /*0360*/  @P1 BRA `(.L_x_468) ;  /* 0xfffffffc00d41947 */ /* 0x000fea000383ffff */
.L_x_467:
[----:B------:R-:W-:Y:S05]  /*0370*/  BSYNC.RECONVERGENT B2 ;  /* 0x0000000000027941 */ /* 0x000fea0003800200 */
.L_x_466:
[----:B------:R-:W-:Y:S05]  /*0380*/  @!P0 BRA `(.L_x_465) ;  /* 0x0000000400d88947 */ /* 0x000fea0003800000 */
[----:B------:R-:W-:Y:S01]  /*0390*/  IADD3 R0, PT, PT, -R7, R4, RZ ;  /* 0x0000000407007210 */ /* 0x000fe20007ffe1ff */
[----:B------:R-:W-:Y:S01]  /*03a0*/  BSSY.RECONVERGENT B2, `(.L_x_469) ;  /* 0x0000041000027945 */ /* 0x000fe20003800200 */
[----:B------:R-:W-:Y:S02]  /*03b0*/  PLOP3.LUT P0, PT, PT, PT, PT, 0x80, 0x8 ;  /* 0x000000000008781c */ /* 0x000fe40003f0f070 */
[----:B------:R-:W-:-:S13]  /*03c0*/  ISETP.GT.AND P1, PT, R0, 0x1800, PT ;  /* 0x000018000000780c */ /* 0x000fda0003f24270 */
[----:B------:R-:W-:Y:S05]  /*03d0*/  @!P1 BRA `(.L_x_470) ;  /* 0x0000000000f49947 */ /* 0x000fea0003800000 */
[----:B------:R-:W-:Y:S02]  /*03e0*/  PLOP3.LUT P0, PT, PT, PT, PT, 0x8, 0x80 ;  /* 0x000000000080781c */ /* 0x000fe40003f0e170 */
[----:B------:R-:W-:-:S11]  /*03f0*/  IADD3 R0, PT, PT, R4, -0x1800, RZ ;  /* 0xffffe80004007810 */ /* 0x000fd60007ffe0ff */
.L_x_471:
[----:B------:R-:W0:Y:S01]  /*0400*/  LDC.64 R30, c[0x0][0x380] ;  /* 0x0000e000ff1e7b82 */ /* 0x000e220000000a00 */
[C---:B------:R-:W-:Y:S01]  /*0410*/  IADD3 R41, PT, PT, R7.reuse, 0x800, RZ ;  /* 0x0000080007297810 */ /* 0x040fe20007ffe0ff */
[----:B0-----:R-:W-:-:S05]  /*0420*/  IMAD.WIDE R32, R7, 0x8, R30 ;  /* 0x0000000807207825 */ /* 0x001fca00078e021e */
[----:B------:R-:W2:Y:S04]  /*0430*/  LDG.E.64.CONSTANT R8, desc[UR6][R32.64] ;  /* 0x0000000620087981 */ /* 0x000ea8000c1e9b00 */
[----:B------:R-:W3:Y:S01]  /*0440*/  LDG.E.64.CONSTANT R10, desc[UR6][R32.64+0x1000] ;  /* 0x00100006200a7981 */ /* 0x000ee2000c1e9b00 */
[----:B------:R-:W-:-:S03]  /*0450*/  IMAD.WIDE R40, R41, 0x8, R30 ;  /* 0x0000000829287825 */ /* 0x000fc600078e021e */
[----:B------:R-:W4:Y:S04]  /*0460*/  LDG.E.64.CONSTANT R12, desc[UR6][R32.64+0x2000] ;  /* 0x00200006200c7981 */ /* 0x000f28000c1e9b00 */
[----:B------:R-:W4:Y:S04]  /*0470*/  LDG.E.64.CONSTANT R14, desc[UR6][R32.64+0x3000] ;  /* 0x00300006200e7981 */ /* 0x000f28000c1e9b00 */
[----:B------:R-:W4:Y:S01]  /*0480*/  LDG.E.64.CONSTANT R16, desc[UR6][R40.64] ;  /* 0x0000000628107981 */ /* 0x000f22000c1e9b00 */
[----:B------:R-:W-:-:S03]  /*0490*/  IADD3 R43, PT, PT, R7, 0x1000, RZ ;  /* 0x00001000072b7810 */ /* 0x000fc60007ffe0ff */
[----:B------:R-:W4:Y:S04]  /*04a0*/  LDG.E.64.CONSTANT R18, desc[UR6][R40.64+0x1000] ;  /* 0x0010000628127981 */ /* 0x000f28000c1e9b00 */
[----:B------:R-:W4:Y:S01]  /*04b0*/  LDG.E.64.CONSTANT R20, desc[UR6][R40.64+0x2000] ;  /* 0x0020000628147981 */ /* 0x000f22000c1e9b00 */
[----:B------:R-:W-:-:S03]  /*04c0*/  IMAD.WIDE R42, R43, 0x8, R30 ;  /* 0x000000082b2a7825 */ /* 0x000fc600078e021e */
[----:B------:R2:W4:Y:S04]  /*04d0*/  LDG.E.64.CONSTANT R22, desc[UR6][R40.64+0x3000] ;  /* 0x0030000628167981 */ /* 0x000528000c1e9b00 */
[----:B------:R-:W4:Y:S01]  /*04e0*/  LDG.E.64.CONSTANT R24, desc[UR6][R42.64] ;  /* 0x000000062a187981 */ /* 0x000f22000c1e9b00 */
[----:B------:R-:W-:-:S03]  /*04f0*/  IADD3 R45, PT, PT, R7, 0x1800, RZ ;  /* 0x00001800072d7810 */ /* 0x000fc60007ffe0ff */
[----:B------:R-:W4:Y:S04]  /*0500*/  LDG.E.64.CONSTANT R26, desc[UR6][R42.64+0x1000] ;  /* 0x001000062a1a7981 */ /* 0x000f28000c1e9b00 */
[----:B------:R-:W4:Y:S01]  /*0510*/  LDG.E.64.CONSTANT R28, desc[UR6][R42.64+0x2000] ;  /* 0x002000062a1c7981 */ /* 0x000f22000c1e9b00 */
[----:B------:R-:W-:-:S03]  /*0520*/  IMAD.WIDE R44, R45, 0x8, R30 ;  /* 0x000000082d2c7825 */ /* 0x000fc600078e021e */
[----:B------:R-:W4:Y:S04]  /*0530*/  LDG.E.64.CONSTANT R36, desc[UR6][R42.64+0x3000] ;  /* 0x003000062a247981 */ /* 0x000f28000c1e9b00 */
[----:B------:R-:W4:Y:S04]  /*0540*/  LDG.E.64.CONSTANT R30, desc[UR6][R44.64] ;  /* 0x000000062c1e7981 */ /* 0x000f28000c1e9b00 */
[----:B------:R-:W4:Y:S04]  /*0550*/  LDG.E.64.CONSTANT R34, desc[UR6][R44.64+0x1000] ;  /* 0x001000062c227981 */ /* 0x000f28000c1e9b00 */
[----:B------:R-:W4:Y:S04]  /*0560*/  LDG.E.64.CONSTANT R32, desc[UR6][R44.64+0x2000] ;  /* 0x002000062c207981 */ /* 0x000f28000c1e9b00 */
[----:B------:R-:W4:Y:S01]  /*0570*/  LDG.E.64.CONSTANT R38, desc[UR6][R44.64+0x3000] ;  /* 0x003000062c267981 */ /* 0x000f22000c1e9b00 */
[----:B------:R-:W-:-:S04]  /*0580*/  IADD3 R7, PT, PT, R7, 0x2000, RZ ;  /* 0x0000200007077810 */ /* 0x000fc80007ffe0ff */
[----:B------:R-:W-:Y:S01]  /*0590*/  ISETP.GE.AND P1, PT, R7, R0, PT ;  /* 0x000000000700720c */ /* 0x000fe20003f26270 */
[----:B--2--5:R-:W-:Y:S01]  /*05a0*/  FADD R41, R8, R2 ;  /* 0x0000000208297221 */ /* 0x024fe20000000000 */
[----:B------:R-:W-:-:S03]  /*05b0*/  FADD R3, R9, R3 ;  /* 0x0000000309037221 */ /* 0x000fc60000000000 */
[----:B---3--:R-:W-:Y:S01]  /*05c0*/  FADD R41, R41, R10 ;  /* 0x0000000a29297221 */ /* 0x008fe20000000000 */
[----:B------:R-:W-:-:S03]  /*05d0*/  FADD R3, R3, R11 ;  /* 0x0000000b03037221 */ /* 0x000fc60000000000 */
[----:B----4-:R-:W-:Y:S01]  /*05e0*/  FADD R41, R41, R12 ;  /* 0x0000000c29297221 */ /* 0x010fe20000000000 */
[----:B------:R-:W-:-:S03]  /*05f0*/  FADD R3, R3, R13 ;  /* 0x0000000d03037221 */ /* 0x000fc60000000000 */
[----:B------:R-:W-:Y:S01]  /*0600*/  FADD R41, R41, R14 ;  /* 0x0000000e29297221 */ /* 0x000fe20000000000 */
        /* <DEDUP_REMOVED lines=24> */
[----:B------:R-:W-:Y:S01]  /*0790*/  FADD R3, R3, R39 ;  /* 0x0000002703037221 */ /* 0x000fe20000000000 */
[----:B------:R-:W-:Y:S06]  /*07a0*/  @!P1 BRA `(.L_x_471) ;  /* 0xfffffffc00149947 */ /* 0x000fec000383ffff */
.L_x_470:
[----:B------:R-:W-:Y:S05]  /*07b0*/  BSYNC.RECONVERGENT B2 ;  /* 0x0000000000027941 */ /* 0x000fea0003800200 */
.L_x_469:
[----:B------:R-:W-:Y:S01]  /*07c0*/  IADD3 R0, PT, PT, -R7, R4, RZ ;  /* 0x0000000407007210 */ /* 0x000fe20007ffe1ff */
[----:B------:R-:W-:Y:S03]  /*07d0*/  BSSY.RECONVERGENT B2, `(.L_x_472) ;  /* 0x0000021000027945 */ /* 0x000fe60003800200 */
[----:B------:R-:W-:-:S13]  /*07e0*/  ISETP.GT.AND P1, PT, R0, 0x800, PT ;  /* 0x000008000000780c */ /* 0x000fda0003f24270 */
[----:B------:R-:W-:Y:S05]  /*07f0*/  @!P1 BRA `(.L_x_473) ;  /* 0x0000000000789947 */ /* 0x000fea0003800000 */
        /* <DEDUP_REMOVED lines=8> */
[----:B------:R-:W4:Y:S04]  /*0880*/  LDG.E.64.CONSTANT R26, desc[UR6][R24.64] ;  /* 0x00000006181a7981 */ /* 0x000f28000c1e9b00 */
[----:B------:R-:W4:Y:S04]  /*0890*/  LDG.E.64.CONSTANT R10, desc[UR6][R24.64+0x1000] ;  /* 0x00100006180a7981 */ /* 0x000f28000c1e9b00 */
[----:B------:R-:W4:Y:S04]  /*08a0*/  LDG.E.64.CONSTANT R8, desc[UR6][R24.64+0x2000] ;  /* 0x0020000618087981 */ /* 0x000f28000c1e9b00 */
[----:B------:R-:W4:Y:S01]  /*08b0*/  LDG.E.64.CONSTANT R12, desc[UR6][R24.64+0x3000] ;  /* 0x00300006180c7981 */ /* 0x000f22000c1e9b00 */
[----:B------:R-:W-:-:S02]  /*08c0*/  PLOP3.LUT P0, PT, PT, PT, PT, 0x8, 0x80 ;  /* 0x000000000080781c */ /* 0x000fc40003f0e170 */
[----:B------:R-:W-:Y:S01]  /*08d0*/  IADD3 R7, PT, PT, R7, 0x1000, RZ ;  /* 0x0000100007077810 */ /* 0x000fe20007ffe0ff */
        /* <DEDUP_REMOVED lines=15> */
[----:B------:R-:W-:-:S07]  /*09d0*/  FADD R3, R3, R13 ;  /* 0x0000000d03037221 */ /* 0x000fce0000000000 */
.L_x_473:
[----:B------:R-:W-:Y:S05]  /*09e0*/  BSYNC.RECONVERGENT B2 ;  /* 0x0000000000027941 */ /* 0x000fea0003800200 */
.L_x_472:
[----:B------:R-:W-:-:S13]  /*09f0*/  ISETP.LT.OR P0, PT, R7, R4, P0 ;  /* 0x000000040700720c */ /* 0x000fda0000701670 */
[----:B------:R-:W-:Y:S05]  /*0a00*/  @!P0 BRA `(.L_x_465) ;  /* 0x0000000000388947 */ /* 0x000fea0003800000 */
[----:B------:R-:W0:Y:S02]  /*0a10*/  LDC.64 R8, c[0x0][0x380] ;  /* 0x0000e000ff087b82 */ /* 0x000e240000000a00 */
[----:B0-----:R-:W-:-:S05]  /*0a20*/  IMAD.WIDE R6, R7, 0x8, R8 ;  /* 0x0000000807067825 */ /* 0x001fca00078e0208 */
[----:B------:R-:W2:Y:S04]  /*0a30*/  LDG.E.64.CONSTANT R8, desc[UR6][R6.64] ;  /* 0x0000000606087981 */ /* 0x000ea8000c1e9b00 */
[----:B------:R-:W3:Y:S04]  /*0a40*/  LDG.E.64.CONSTANT R10, desc[UR6][R6.64+0x1000] ;  /* 0x00100006060a7981 */ /* 0x000ee8000c1e9b00 */
[----:B------:R-:W4:Y:S04]  /*0a50*/  LDG.E.64.CONSTANT R12, desc[UR6][R6.64+0x2000] ;  /* 0x00200006060c7981 */ /* 0x000f28000c1e9b00 */
[----:B------:R-:W4:Y:S01]  /*0a60*/  LDG.E.64.CONSTANT R14, desc[UR6][R6.64+0x3000] ;  /* 0x00300006060e7981 */ /* 0x000f22000c1e9b00 */
[----:B--2--5:R-:W-:Y:S01]  /*0a70*/  FADD R17, R2, R8 ;  /* 0x0000000802117221 */ /* 0x024fe20000000000 */
[----:B------:R-:W-:-:S03]  /*0a80*/  FADD R3, R3, R9 ;  /* 0x0000000903037221 */ /* 0x000fc60000000000 */
[----:B---3--:R-:W-:Y:S01]  /*0a90*/  FADD R17, R17, R10 ;  /* 0x0000000a11117221 */ /* 0x008fe20000000000 */
[----:B------:R-:W-:-:S03]  /*0aa0*/  FADD R3, R3, R11 ;  /* 0x0000000b03037221 */ /* 0x000fc60000000000 */
[----:B----4-:R-:W-:Y:S01]  /*0ab0*/  FADD R17, R17, R12 ;  /* 0x0000000c11117221 */ /* 0x010fe20000000000 */
[----:B------:R-:W-:-:S03]  /*0ac0*/  FADD R3, R3, R13 ;  /* 0x0000000d03037221 */ /* 0x000fc60000000000 */
[----:B------:R-:W-:Y:S01]  /*0ad0*/  FADD R2, R17, R14 ;  /* 0x0000000e11027221 */ /* 0x000fe20000000000 */
[----:B------:R-:W-:-:S07]  /*0ae0*/  FADD R3, R3, R15 ;  /* 0x0000000f03037221 */ /* 0x000fce0000000000 */
.L_x_465:
[----:B------:R-:W-:Y:S05]  /*0af0*/  BSYNC.RECONVERGENT B1 ;  /* 0x0000000000017941 */ /* 0x000fea0003800200 */
.L_x_464:
[----:B------:R-:W-:Y:S02]  /*0b00*/  ISETP.GE.AND P0, PT, R4, 0x200, PT ;  /* 0x000002000400780c */ /* 0x000fe40003f06270 */
[----:B-----5:R-:W-:Y:S02]  /*0b10*/  MOV R11, R3 ;  /* 0x00000003000b7202 */ /* 0x020fe40000000f00 */
[----:B------:R-:W-:-:S09]  /*0b20*/  MOV R9, R2 ;  /* 0x0000000200097202 */ /* 0x000fd20000000f00 */
[----:B------:R-:W-:Y:S05]  /*0b30*/  @!P0 BRA `(.L_x_474) ;  /* 0x0000000400588947 */ /* 0x000fea0003800000 */
[----:B------:R-:W0:Y:S01]  /*0b40*/  S2R R10, SR_LANEID ;  /* 0x00000000000a7919 */ /* 0x000e220000000000 */
[----:B------:R-:W-:Y:S01]  /*0b50*/  BSSY.RECONVERGENT B1, `(.L_x_475) ;  /* 0x0000027000017945 */ /* 0x000fe20003800200 */
[----:B------:R-:W1:Y:S04]  /*0b60*/  SHFL.DOWN PT, R0, R9, 0x1, 0x1f ;  /* 0x08201f0009007f89 */ /* 0x000e6800000e0000 */
[----:B------:R-:W2:Y:S01]  /*0b70*/  SHFL.DOWN PT, R2, R11, 0x1, 0x1f ;  /* 0x08201f000b027f89 */ /* 0x000ea200000e0000 */
[----:B-1----:R-:W-:Y:S01]  /*0b80*/  FADD R0, R0, R9 ;  /* 0x0000000900007221 */ /* 0x002fe20000000000 */
[----:B0-----:R-:W-:Y:S01]  /*0b90*/  ISETP.GT.AND P0, PT, R10, 0x1e, PT ;  /* 0x0000001e0a00780c */ /* 0x001fe20003f04270 */
[----:B--2---:R-:W-:Y:S01]  /*0ba0*/  FADD R2, R2, R11 ;  /* 0x0000000b02027221 */ /* 0x004fe20000000000 */
[----:B------:R-:W-:-:S02]  /*0bb0*/  ISETP.GT.AND P1, PT, R10, 0xf, PT ;  /* 0x0000000f0a00780c */ /* 0x000fc40003f24270 */
[----:B------:R-:W-:Y:S02]  /*0bc0*/  FSEL R4, R9, R0, P0 ;  /* 0x0000000009047208 */ /* 0x000fe40000000000 */
[----:B------:R-:W-:Y:S02]  /*0bd0*/  FSEL R0, R11, R2, P0 ;  /* 0x000000020b007208 */ /* 0x000fe40000000000 */
[----:B------:R-:W-:Y:S01]  /*0be0*/  ISETP.GT.AND P0, PT, R10, 0x1d, PT ;  /* 0x0000001d0a00780c */ /* 0x000fe20003f04270 */
[----:B------:R-:W0:Y:S04]  /*0bf0*/  SHFL.DOWN PT, R3, R4, 0x2, 0x1f ;  /* 0x08401f0004037f89 */ /* 0x000e2800000e0000 */
[----:B------:R-:W1:Y:S08]  /*0c00*/  SHFL.DOWN PT, R7, R0, 0x2, 0x1f ;  /* 0x08401f0000077f89 */ /* 0x000e7000000e0000 */
[----:B0-----:R-:W-:Y:S01]  /*0c10*/  @!P0 FADD R4, R4, R3 ;  /* 0x0000000304048221 */ /* 0x001fe20000000000 */
[----:B-1----:R-:W-:-:S04]  /*0c20*/  @!P0 FADD R0, R0, R7 ;  /* 0x0000000700008221 */ /* 0x002fc80000000000 */
[----:B------:R-:W0:Y:S01]  /*0c30*/  SHFL.DOWN PT, R3, R4, 0x4, 0x1f ;  /* 0x08801f0004037f89 */ /* 0x000e2200000e0000 */
[----:B------:R-:W-:-:S03]  /*0c40*/  ISETP.GT.AND P0, PT, R10, 0x1b, PT ;  /* 0x0000001b0a00780c */ /* 0x000fc60003f04270 */
[----:B------:R-:W1:Y:S10]  /*0c50*/  SHFL.DOWN PT, R7, R0, 0x4, 0x1f ;  /* 0x08801f0000077f89 */ /* 0x000e7400000e0000 */
[----:B0-----:R-:W-:Y:S01]  /*0c60*/  @!P0 FADD R4, R4, R3 ;  /* 0x0000000304048221 */ /* 0x001fe20000000000 */
[----:B-1----:R-:W-:-:S04]  /*0c70*/  @!P0 FADD R0, R0, R7 ;  /* 0x0000000700008221 */ /* 0x002fc80000000000 */
[----:B------:R-:W0:Y:S01]  /*0c80*/  SHFL.DOWN PT, R3, R4, 0x8, 0x1f ;  /* 0x09001f0004037f89 */ /* 0x000e2200000e0000 */
[----:B------:R-:W-:-:S03]  /*0c90*/  ISETP.GT.AND P0, PT, R10, 0x17, PT ;  /* 0x000000170a00780c */ /* 0x000fc60003f04270 */
[----:B------:R-:W1:Y:S01]  /*0ca0*/  SHFL.DOWN PT, R7, R0, 0x8, 0x1f ;  /* 0x09001f0000077f89 */ /* 0x000e6200000e0000 */
[----:B0-----:R-:W-:Y:S01]  /*0cb0*/  FADD R9, R4, R3 ;  /* 0x0000000304097221 */ /* 0x001fe20000000000 */
[----:B-1----:R-:W-:-:S04]  /*0cc0*/  FADD R11, R0, R7 ;  /* 0x00000007000b7221 */ /* 0x002fc80000000000 */
[----:B------:R-:W-:Y:S02]  /*0cd0*/  FSEL R2, R4, R9, P0 ;  /* 0x0000000904027208 */ /* 0x000fe40000000000 */
[----:B------:R-:W-:-:S03]  /*0ce0*/  FSEL R3, R0, R11, P0 ;  /* 0x0000000b00037208 */ /* 0x000fc60000000000 */
[----:B------:R0:W1:Y:S04]  /*0cf0*/  SHFL.DOWN PT, R6, R2, 0x10, 0x1f ;  /* 0x0a001f0002067f89 */ /* 0x00006800000e0000 */
[----:B------:R0:W2:Y:S01]  /*0d00*/  SHFL.DOWN PT, R8, R3, 0x10, 0x1f ;  /* 0x0a001f0003087f89 */ /* 0x0000a200000e0000 */
[----:B------:R-:W-:Y:S05]  /*0d10*/  @P1 BRA `(.L_x_476) ;  /* 0x0000000000281947 */ /* 0x000fea0003800000 */
[----:B------:R-:W-:Y:S01]  /*0d20*/  ISETP.NE.AND P0, PT, R10, RZ, PT ;  /* 0x000000ff0a00720c */ /* 0x000fe20003f05270 */
[----:B0-2---:R-:W-:-:S12]  /*0d30*/  FADD R3, R11, R8 ;  /* 0x000000080b037221 */ /* 0x005fd80000000000 */
[----:B------:R-:W0:Y:S01]  /*0d40*/  @!P0 S2R R7, SR_CgaCtaId ;  /* 0x0000000000078919 */ /* 0x000e220000008800 */
[----:B------:R-:W-:Y:S02]  /*0d50*/  @!P0 MOV R2, 0x400 ;  /* 0x0000040000028802 */ /* 0x000fe40000000f00 */
[----:B------:R-:W-:-:S04]  /*0d60*/  @!P0 SHF.R.U32.HI R0, RZ, 0x2, R5 ;  /* 0x00000002ff008819 */ /* 0x000fc80000011605 */
[----:B------:R-:W-:Y:S02]  /*0d70*/  @!P0 LOP3.LUT R0, R0, 0xf8, RZ, 0xc0, !PT ;  /* 0x000000f800008812 */ /* 0x000fe400078ec0ff */
[----:B0-----:R-:W-:Y:S01]  /*0d80*/  @!P0 LEA R7, R7, R2, 0x18 ;  /* 0x0000000207078211 */ /* 0x001fe200078ec0ff */
[----:B-1----:R-:W-:-:S03]  /*0d90*/  FADD R2, R9, R6 ;  /* 0x0000000609027221 */ /* 0x002fc60000000000 */
[----:B------:R-:W-:-:S05]  /*0da0*/  @!P0 IADD3 R0, PT, PT, R0, R7, RZ ;  /* 0x0000000700008210 */ /* 0x000fca0007ffe0ff */
[----:B------:R3:W-:Y:S02]  /*0db0*/  @!P0 STS.64 [R0+0x10], R2 ;  /* 0x0000100200008388 */ /* 0x0007e40000000a00 */
.L_x_476:
[----:B------:R-:W-:Y:S05]  /*0dc0*/  BSYNC.RECONVERGENT B1 ;  /* 0x0000000000017941 */ /* 0x000fea0003800200 */
.L_x_475:
[----:B------:R-:W-:Y:S01]  /*0dd0*/  BAR.SYNC.DEFER_BLOCKING 0x0 ;  /* 0x0000000000007b1d */ /* 0x000fe20000010000 */
[----:B------:R-:W-:-:S13]  /*0de0*/  ISETP.NE.AND P0, PT, R5, RZ, PT ;  /* 0x000000ff0500720c */ /* 0x000fda0003f05270 */
[----:B------:R-:W-:Y:S05]  /*0df0*/  @P0 BRA `(.L_x_477) ;  /* 0x0000001c00480947 */ /* 0x000fea0003800000 */
[----:B------:R-:W4:Y:S01]  /*0e00*/  S2UR UR5, SR_CgaCtaId ;  /* 0x00000000000579c3 */ /* 0x000f220000008800 */
[----:B------:R-:W-:Y:S02]  /*0e10*/  UMOV UR4, 0x400 ;  /* 0x0000040000047882 */ /* 0x000fe40000000000 */
[----:B----4-:R-:W-:-:S09]  /*0e20*/  ULEA UR4, UR5, UR4, 0x18 ;  /* 0x0000000405047291 */ /* 0x010fd2000f8ec0ff */
[----:B------:R-:W4:Y:S04]  /*0e30*/  LDS.64 R24, [UR4+0x18] ;  /* 0x00001804ff187984 */ /* 0x000f280008000a00 */
[----:B------:R-:W0:Y:S04]  /*0e40*/  LDS.128 R20, [UR4+0x20] ;  /* 0x00002004ff147984 */ /* 0x000e280008000c00 */
[----:B-1----:R-:W1:Y:S04]  /*0e50*/  LDS.128 R4, [UR4+0x30] ;  /* 0x00003004ff047984 */ /* 0x002e680008000c00 */
[----:B------:R-:W5:Y:S04]  /*0e60*/  LDS.128 R16, [UR4+0x40] ;  /* 0x00004004ff107984 */ /* 0x000f680008000c00 */
[----:B------:R-:W5:Y:S04]  /*0e70*/  LDS.128 R12, [UR4+0x50] ;  /* 0x00005004ff0c7984 */ /* 0x000f680008000c00 */
[----:B--2---:R-:W2:Y:S01]  /*0e80*/  LDS.128 R8, [UR4+0x60] ;  /* 0x00006004ff087984 */ /* 0x004ea20008000c00 */
[----:B----4-:R-:W-:Y:S01]  /*0e90*/  FADD R27, R2, R24 ;  /* 0x00000018021b7221 */ /* 0x010fe20000000000 */
[----:B---3--:R-:W-:-:S03]  /*0ea0*/  FADD R0, R3, R25 ;  /* 0x0000001903007221 */ /* 0x008fc60000000000 */
[----:B0-----:R-:W-:Y:S01]  /*0eb0*/  FADD R3, R27, R20 ;  /* 0x000000141b037221 */ /* 0x001fe20000000000 */
[----:B------:R-:W-:Y:S01]  /*0ec0*/  FADD R0, R0, R21 ;  /* 0x0000001500007221 */ /* 0x000fe20000000000 */
[----:B------:R-:W0:Y:S02]  /*0ed0*/  LDS.128 R24, [UR4+0x70] ;  /* 0x00007004ff187984 */ /* 0x000e240008000c00 */
[----:B------:R-:W-:Y:S01]  /*0ee0*/  FADD R3, R3, R22 ;  /* 0x0000001603037221 */ /* 0x000fe20000000000 */
[----:B------:R-:W-:Y:S02]  /*0ef0*/  FADD R0, R0, R23 ;  /* 0x0000001700007221 */ /* 0x000fe40000000000 */
[----:B------:R-:W3:Y:S01]  /*0f00*/  LDS.128 R20, [UR4+0x80] ;  /* 0x00008004ff147984 */ /* 0x000ee20008000c00 */
[----:B-1----:R-:W-:Y:S01]  /*0f10*/  FADD R3, R3, R4 ;  /* 0x0000000403037221 */ /* 0x002fe20000000000 */
[----:B------:R-:W-:-:S03]  /*0f20*/  FADD R0, R0, R5 ;  /* 0x0000000500007221 */ /* 0x000fc60000000000 */
[----:B------:R-:W-:Y:S01]  /*0f30*/  FADD R3, R3, R6 ;  /* 0x0000000603037221 */ /* 0x000fe20000000000 */
[----:B------:R-:W-:-:S03]  /*0f40*/  FADD R0, R0, R7 ;  /* 0x0000000700007221 */ /* 0x000fc60000000000 */
[----:B-----5:R-:W-:Y:S01]  /*0f50*/  FADD R3, R3, R16 ;  /* 0x0000001003037221 */ /* 0x020fe20000000000 */
[----:B------:R-:W-:-:S03]  /*0f60*/  FADD R0, R0, R17 ;  /* 0x0000001100007221 */ /* 0x000fc60000000000 */
[----:B------:R-:W-:Y:S01]  /*0f70*/  FADD R3, R3, R18 ;  /* 0x0000001203037221 */ /* 0x000fe20000000000 */
[----:B------:R-:W-:-:S03]  /*0f80*/  FADD R0, R0, R19 ;  /* 0x0000001300007221 */ /* 0x000fc60000000000 */
[----:B------:R-:W-:Y:S01]  /*0f90*/  FADD R3, R3, R12 ;  /* 0x0000000c03037221 */ /* 0x000fe20000000000 */
[----:B------:R-:W-:-:S03]  /*0fa0*/  FADD R0, R0, R13 ;  /* 0x0000000d00007221 */ /* 0x000fc60000000000 */
[----:B------:R-:W-:Y:S01]  /*0fb0*/  FADD R3, R3, R14 ;  /* 0x0000000e03037221 */ /* 0x000fe20000000000 */
[----:B------:R-:W-:-:S03]  /*0fc0*/  FADD R0, R0, R15 ;  /* 0x0000000f00007221 */ /* 0x000fc60000000000 */
[----:B--2---:R-:W-:Y:S01]  /*0fd0*/  FADD R3, R3, R8 ;  /* 0x0000000803037221 */ /* 0x004fe20000000000 */
[----:B------:R-:W-:-:S03]  /*0fe0*/  FADD R0, R0, R9 ;  /* 0x0000000900007221 */ /* 0x000fc60000000000 */
[----:B------:R-:W-:Y:S01]  /*0ff0*/  FADD R3, R3, R10 ;  /* 0x0000000a03037221 */ /* 0x000fe20000000000 */
[----:B------:R-:W-:-:S03]  /*1000*/  FADD R0, R0, R11 ;  /* 0x0000000b00007221 */ /* 0x000fc60000000000 */
[----:B0-----:R-:W-:Y:S01]  /*1010*/  FADD R3, R3, R24 ;  /* 0x0000001803037221 */ /* 0x001fe20000000000 */
[----:B------:R-:W-:-:S03]  /*1020*/  FADD R0, R0, R25 ;  /* 0x0000001900007221 */ /* 0x000fc60000000000 */
[----:B------:R-:W-:Y:S01]  /*1030*/  FADD R3, R3, R26 ;  /* 0x0000001a03037221 */ /* 0x000fe20000000000 */
[----:B------:R-:W-:-:S03]  /*1040*/  FADD R0, R0, R27 ;  /* 0x0000001b00007221 */ /* 0x000fc60000000000 */
[----:B---3--:R-:W-:Y:S01]  /*1050*/  FADD R3, R3, R20 ;  /* 0x0000001403037221 */ /* 0x008fe20000000000 */
[----:B------:R-:W-:-:S03]  /*1060*/  FADD R0, R0, R21 ;  /* 0x0000001500007221 */ /* 0x000fc60000000000 */
[----:B------:R-:W-:Y:S01]  /*1070*/  FADD R2, R3, R22 ;  /* 0x0000001603027221 */ /* 0x000fe20000000000 */
[----:B------:R-:W-:Y:S01]  /*1080*/  FADD R3, R0, R23 ;  /* 0x0000001700037221 */ /* 0x000fe20000000000 */
[----:B------:R-:W-:Y:S06]  /*1090*/  BRA `(.L_x_477) ;  /* 0x0000001800a07947 */ /* 0x000fec0003800000 */
.L_x_474:
[----:B------:R-:W0:Y:S01]  /*10a0*/  S2R R8, SR_LANEID ;  /* 0x0000000000087919 */ /* 0x000e220000000000 */
[----:B------:R-:W-:-:S04]  /*10b0*/  LOP3.LUT R0, R5, 0x3e0, RZ, 0xc0, !PT ;  /* 0x000003e005007812 */ /* 0x000fc800078ec0ff */
[----:B------:R-:W-:Y:S02]  /*10c0*/  IADD3 R3, PT, PT, R0, 0x20, RZ ;  /* 0x0000002000037810 */ /* 0x000fe40007ffe0ff */
[----:B------:R-:W-:Y:S02]  /*10d0*/  LOP3.LUT R7, RZ, R0, RZ, 0x33, !PT ;  /* 0x00000000ff077212 */ /* 0x000fe400078e33ff */
[-C--:B------:R-:W-:Y:S02]  /*10e0*/  ISETP.GT.AND P0, PT, R3, R4.reuse, PT ;  /* 0x000000040300720c */ /* 0x080fe40003f04270 */
[----:B------:R-:W-:-:S04]  /*10f0*/  IADD3 R7, PT, PT, R7, R4, RZ ;  /* 0x0000000407077210 */ /* 0x000fc80007ffe0ff */
[----:B------:R-:W-:-:S05]  /*1100*/  SEL R7, R7, 0x1f, P0 ;  /* 0x0000001f07077807 */ /* 0x000fca0000000000 */
[----:B------:R-:W1:Y:S04]  /*1110*/  SHFL.DOWN PT, R0, R9, 0x1, R7 ;  /* 0x0820000009007989 */ /* 0x000e6800000e0007 */
[----:B------:R-:W2:Y:S01]  /*1120*/  SHFL.DOWN PT, R2, R11, 0x1, R7 ;  /* 0x082000000b027989 */ /* 0x000ea200000e0007 */
[C---:B0-----:R-:W-:Y:S02]  /*1130*/  ISETP.GE.AND P0, PT, R8.reuse, R7, PT ;  /* 0x000000070800720c */ /* 0x041fe40003f06270 */
[C---:B------:R-:W-:Y:S02]  /*1140*/  IADD3 R6, PT, PT, R8.reuse, 0x2, RZ ;  /* 0x0000000208067810 */ /* 0x040fe40007ffe0ff */
[----:B------:R-:W-:-:S09]  /*1150*/  ISETP.NE.AND P1, PT, R8, RZ, PT ;  /* 0x000000ff0800720c */ /* 0x000fd20003f25270 */
[----:B-1----:R-:W-:Y:S01]  /*1160*/  @!P0 FADD R9, R0, R9 ;  /* 0x0000000900098221 */ /* 0x002fe20000000000 */
[----:B--2---:R-:W-:Y:S01]  /*1170*/  @!P0 FADD R11, R2, R11 ;  /* 0x0000000b020b8221 */ /* 0x004fe20000000000 */
[----:B------:R-:W-:-:S03]  /*1180*/  ISETP.GT.AND P0, PT, R6, R7, PT ;  /* 0x000000070600720c */ /* 0x000fc60003f04270 */
[----:B------:R-:W0:Y:S01]  /*1190*/  SHFL.DOWN PT, R0, R9, 0x2, R7 ;  /* 0x0840000009007989 */ /* 0x000e2200000e0007 */
[----:B------:R-:W-:Y:S02]  /*11a0*/  IADD3 R6, PT, PT, R8, 0x4, RZ ;  /* 0x0000000408067810 */ /* 0x000fe40007ffe0ff */
[----:B------:R-:W-:Y:S01]  /*11b0*/  @!P1 SHF.R.U32.HI R3, RZ, 0x2, R5 ;  /* 0x00000002ff039819 */ /* 0x000fe20000011605 */
[----:B------:R-:W1:Y:S03]  /*11c0*/  SHFL.DOWN PT, R2, R11, 0x2, R7 ;  /* 0x084000000b027989 */ /* 0x000e6600000e0007 */
[----:B------:R-:W-:Y:S01]  /*11d0*/  @!P1 LOP3.LUT R3, R3, 0xf8, RZ, 0xc0, !PT ;  /* 0x000000f803039812 */ /* 0x000fe200078ec0ff */
[----:B------:R-:W2:Y:S02]  /*11e0*/  @!P1 S2R R13, SR_CgaCtaId ;  /* 0x00000000000d9919 */ /* 0x000ea40000008800 */
[----:B0-----:R-:W-:Y:S01]  /*11f0*/  @!P0 FADD R9, R9, R0 ;  /* 0x0000000009098221 */ /* 0x001fe20000000000 */
[----:B-1----:R-:W-:-:S04]  /*1200*/  @!P0 FADD R11, R11, R2 ;  /* 0x000000020b0b8221 */ /* 0x002fc80000000000 */
[----:B------:R-:W0:Y:S01]  /*1210*/  SHFL.DOWN PT, R0, R9, 0x4, R7 ;  /* 0x0880000009007989 */ /* 0x000e2200000e0007 */
[----:B------:R-:W-:Y:S02]  /*1220*/  ISETP.GT.AND P0, PT, R6, R7, PT ;  /* 0x000000070600720c */ /* 0x000fe40003f04270 */
[----:B------:R-:W-:Y:S01]  /*1230*/  IADD3 R6, PT, PT, R8, 0x8, RZ ;  /* 0x0000000808067810 */ /* 0x000fe20007ffe0ff */
[----:B------:R-:W1:Y:S10]  /*1240*/  SHFL.DOWN PT, R2, R11, 0x4, R7 ;  /* 0x088000000b027989 */ /* 0x000e7400000e0007 */
        /* <DEDUP_REMOVED lines=10> */
[----:B------:R-:W-:Y:S01]  /*12f0*/  @!P1 MOV R6, 0x400 ;  /* 0x0000040000069802 */ /* 0x000fe20000000f00 */
[----:B------:R-:W1:Y:S03]  /*1300*/  SHFL.DOWN PT, R2, R11, 0x10, R7 ;  /* 0x0a0000000b027989 */ /* 0x000e6600000e0007 */
[----:B--2---:R-:W-:-:S04]  /*1310*/  @!P1 LEA R6, R13, R6, 0x18 ;  /* 0x000000060d069211 */ /* 0x004fc800078ec0ff */
[----:B------:R-:W-:-:S03]  /*1320*/  @!P1 IADD3 R6, PT, PT, R3, R6, RZ ;  /* 0x0000000603069210 */ /* 0x000fc60007ffe0ff */
[----:B0-----:R-:W-:Y:S01]  /*1330*/  @!P0 FADD R9, R9, R0 ;  /* 0x0000000009098221 */ /* 0x001fe20000000000 */
[----:B-1----:R-:W-:Y:S01]  /*1340*/  @!P0 FADD R11, R11, R2 ;  /* 0x000000020b0b8221 */ /* 0x002fe20000000000 */
[----:B------:R-:W-:-:S03]  /*1350*/  ISETP.GE.AND P0, PT, R4, 0x21, PT ;  /* 0x000000210400780c */ /* 0x000fc60003f06270 */
[----:B------:R-:W-:Y:S02]  /*1360*/  MOV R2, R9 ;  /* 0x0000000900027202 */ /* 0x000fe40000000f00 */
[----:B------:R-:W-:Y:S02]  /*1370*/  ISETP.NE.OR P0, PT, R5, RZ, !P0 ;  /* 0x000000ff0500720c */ /* 0x000fe40004705670 */
[----:B------:R-:W-:-:S05]  /*1380*/  MOV R3, R11 ;  /* 0x0000000b00037202 */ /* 0x000fca0000000f00 */
[----:B------:R4:W-:Y:S01]  /*1390*/  @!P1 STS.64 [R6+0x10], R2 ;  /* 0x0000100206009388 */ /* 0x0009e20000000a00 */
[----:B------:R-:W-:Y:S06]  /*13a0*/  BAR.SYNC.DEFER_BLOCKING 0x0 ;  /* 0x0000000000007b1d */ /* 0x000fec0000010000 */
[----:B------:R-:W-:Y:S05]  /*13b0*/  @P0 BRA `(.L_x_477) ;  /* 0x0000001400d80947 */ /* 0x000fea0003800000 */
[----:B------:R-:W0:Y:S01]  /*13c0*/  S2UR UR5, SR_CgaCtaId ;  /* 0x00000000000579c3 */ /* 0x000e220000008800 */
[----:B------:R-:W-:Y:S01]  /*13d0*/  UMOV UR4, 0x400 ;  /* 0x0000040000047882 */ /* 0x000fe20000000000 */
[----:B------:R-:W-:Y:S01]  /*13e0*/  ISETP.GE.U32.AND P0, PT, R4, 0x41, PT ;  /* 0x000000410400780c */ /* 0x000fe20003f06070 */
[----:B0-----:R-:W-:-:S09]  /*13f0*/  ULEA UR4, UR5, UR4, 0x18 ;  /* 0x0000000405047291 */ /* 0x001fd2000f8ec0ff */
[----:B----4-:R-:W0:Y:S02]  /*1400*/  LDS.64 R6, [UR4+0x18] ;  /* 0x00001804ff067984 */ /* 0x010e240008000a00 */
[----:B0-----:R-:W-:Y:S01]  /*1410*/  FADD R2, R2, R6 ;  /* 0x0000000602027221 */ /* 0x001fe20000000000 */
[----:B------:R-:W-:Y:S01]  /*1420*/  FADD R3, R3, R7 ;  /* 0x0000000703037221 */ /* 0x000fe20000000000 */
[----:B------:R-:W-:Y:S06]  /*1430*/  @!P0 BRA `(.L_x_477) ;  /* 0x0000001400b88947 */ /* 0x000fec0003800000 */
[----:B------:R-:W0:Y:S01]  /*1440*/  LDS.128 R8, [UR4+0x20] ;  /* 0x00002004ff087984 */ /* 0x000e220008000c00 */
[----:B------:R-:W-:Y:S01]  /*1450*/  ISETP.GE.U32.AND P0, PT, R4, 0x61, PT ;  /* 0x000000610400780c */ /* 0x000fe20003f06070 */
[----:B0-----:R-:W-:Y:S01]  /*1460*/  FADD R2, R2, R8 ;  /* 0x0000000802027221 */ /* 0x001fe20000000000 */
[----:B------:R-:W-:-:S11]  /*1470*/  FADD R3, R3, R9 ;  /* 0x0000000903037221 */ /* 0x000fd60000000000 */
[----:B------:R-:W-:Y:S05]  /*1480*/  @!P0 BRA `(.L_x_477) ;  /* 0x0000001400a48947 */ /* 0x000fea0003800000 */
[----:B------:R-:W-:Y:S01]  /*1490*/  ISETP.GE.U32.AND P0, PT, R4, 0x81, PT ;  /* 0x000000810400780c */ /* 0x000fe20003f06070 */
[----:B------:R-:W-:Y:S01]  /*14a0*/  FADD R2, R2, R10 ;  /* 0x0000000a02027221 */ /* 0x000fe20000000000 */
[----:B------:R-:W-:-:S11]  /*14b0*/  FADD R3, R3, R11 ;  /* 0x0000000b03037221 */ /* 0x000fd60000000000 */
[----:B------:R-:W-:Y:S05]  /*14c0*/  @!P0 BRA `(.L_x_477) ;  /* 0x0000001400948947 */ /* 0x000fea0003800000 */
        /* <DEDUP_REMOVED lines=50> */
[----:B------:R-:W-:Y:S01]  /*17f0*/  FADD R2, R2, R10 ;  /* 0x0000000a02027221 */ /* 0x000fe20000000000 */
[----:B------:R-:W-:Y:S01]  /*1800*/  FADD R3, R3, R11 ;  /* 0x0000000b03037221 */ /* 0x000fe20000000000 */
[----:B------:R-:W-:Y:S06]  /*1810*/  BRA `(.L_x_477) ;  /* 0x0000001000c07947 */ /* 0x000fec0003800000 */
.L_x_461:
[----:B------:R-:W0:Y:S01]  /*1820*/  S2R R39, SR_TID.X ;  /* 0x0000000000277919 */ /* 0x000e220000002100 */
[----:B------:R-:W1:Y:S02]  /*1830*/  LDCU.64 UR4, c[0x0][0x380] ;  /* 0x00007000ff0477ac */ /* 0x000e640008000a00 */
[----:B-1----:R-:W-:Y:S02]  /*1840*/  MOV R2, UR4 ;  /* 0x0000000400027c02 */ /* 0x002fe40008000f00 */
[----:B------:R-:W-:-:S03]  /*1850*/  MOV R3, UR5 ;  /* 0x0000000500037c02 */ /* 0x000fc60008000f00 */
[----:B0-----:R-:W-:-:S05]  /*1860*/  IMAD.WIDE.U32 R18, R39, 0x8, R2 ;  /* 0x0000000827127825 */ /* 0x001fca00078e0002 */
[----:B------:R-:W2:Y:S04]  /*1870*/  LDG.E.64.CONSTANT R20, desc[UR6][R18.64] ;  /* 0x0000000612147981 */ /* 0x000ea8000c1e9b00 */
[----:B------:R-:W2:Y:S04]  /*1880*/  LDG.E.64.CONSTANT R6, desc[UR6][R18.64+0x1000] ;  /* 0x0010000612067981 */ /* 0x000ea8000c1e9b00 */
[----:B------:R-:W3:Y:S04]  /*1890*/  LDG.E.64.CONSTANT R8, desc[UR6][R18.64+0x2000] ;  /* 0x0020000612087981 */ /* 0x000ee8000c1e9b00 */
[----:B------:R-:W4:Y:S04]  /*18a0*/  LDG.E.64.CONSTANT R10, desc[UR6][R18.64+0x3000] ;  /* 0x00300006120a7981 */ /* 0x000f28000c1e9b00 */
[----:B------:R-:W5:Y:S04]  /*18b0*/  LDG.E.64.CONSTANT R12, desc[UR6][R18.64+0x4000] ;  /* 0x00400006120c7981 */ /* 0x000f68000c1e9b00 */
[----:B------:R-:W5:Y:S04]  /*18c0*/  LDG.E.64.CONSTANT R14, desc[UR6][R18.64+0x5000] ;  /* 0x00500006120e7981 */ /* 0x000f68000c1e9b00 */
[----:B------:R-:W5:Y:S01]  /*18d0*/  LDG.E.64.CONSTANT R16, desc[UR6][R18.64+0x6000] ;  /* 0x0060000612107981 */ /* 0x000f62000c1e9b00 */
[----:B------:R-:W-:Y:S01]  /*18e0*/  ISETP.GE.U32.AND P0, PT, R4, 0x1c00, PT ;  /* 0x00001c000400780c */ /* 0x000fe20003f06070 */
[----:B------:R-:W-:Y:S01]  /*18f0*/  UMOV UR4, 0xe00 ;  /* 0x00000e0000047882 */ /* 0x000fe20000000000 */
[----:B--2---:R-:W-:Y:S01]  /*1900*/  FADD R5, R20, R6 ;  /* 0x0000000614057221 */ /* 0x004fe20000000000 */
[----:B------:R-:W-:-:S03]  /*1910*/  FADD R7, R21, R7 ;  /* 0x0000000715077221 */ /* 0x000fc60000000000 */
[----:B---3--:R-:W-:Y:S01]  /*1920*/  FADD R5, R8, R5 ;  /* 0x0000000508057221 */ /* 0x008fe20000000000 */
[----:B------:R-:W-:-:S03]  /*1930*/  FADD R7, R9, R7 ;  /* 0x0000000709077221 */ /* 0x000fc60000000000 */
[----:B----4-:R-:W-:Y:S01]  /*1940*/  FADD R5, R10, R5 ;  /* 0x000000050a057221 */ /* 0x010fe20000000000 */
[----:B------:R-:W-:-:S03]  /*1950*/  FADD R7, R11, R7 ;  /* 0x000000070b077221 */ /* 0x000fc60000000000 */
[----:B-----5:R-:W-:Y:S01]  /*1960*/  FADD R5, R12, R5 ;  /* 0x000000050c057221 */ /* 0x020fe20000000000 */
[----:B------:R-:W-:-:S03]  /*1970*/  FADD R7, R13, R7 ;  /* 0x000000070d077221 */ /* 0x000fc60000000000 */
[----:B------:R-:W-:Y:S01]  /*1980*/  FADD R5, R14, R5 ;  /* 0x000000050e057221 */ /* 0x000fe20000000000 */
[----:B------:R-:W-:-:S03]  /*1990*/  FADD R7, R15, R7 ;  /* 0x000000070f077221 */ /* 0x000fc60000000000 */
[----:B------:R-:W-:Y:S01]  /*19a0*/  FADD R43, R16, R5 ;  /* 0x00000005102b7221 */ /* 0x000fe20000000000 */
[----:B------:R-:W-:Y:S01]  /*19b0*/  FADD R41, R17, R7 ;  /* 0x0000000711297221 */ /* 0x000fe20000000000 */
[----:B------:R-:W-:Y:S06]  /*19c0*/  @!P0 BRA `(.L_x_478) ;  /* 0x0000000000888947 */ /* 0x000fec0003800000 */
[----:B------:R-:W0:Y:S01]  /*19d0*/  LDC R20, c[0x0][0x390] ;  /* 0x0000e400ff147b82 */ /* 0x000e220000000800 */
[----:B------:R-:W-:Y:S01]  /*19e0*/  IADD3 R21, PT, PT, R4, -0xe00, RZ ;  /* 0xfffff20004157810 */ /* 0x000fe20007ffe0ff */
[----:B------:R-:W-:-:S06]  /*19f0*/  UMOV UR4, 0xe00 ;  /* 0x00000e0000047882 */ /* 0x000fcc0000000000 */
[----:B------:R-:W1:Y:S02]  /*1a00*/  LDC.64 R2, c[0x0][0x380] ;  /* 0x0000e000ff027b82 */ /* 0x000e640000000a00 */
.L_x_480:
[----:B------:R-:W-:-:S05]  /*1a10*/  IADD3 R15, PT, PT, R39, UR4, RZ ;  /* 0x00000004270f7c10 */ /* 0x000fca000fffe0ff */
[----:B-1----:R-:W-:-:S05]  /*1a20*/  IMAD.WIDE.U32 R14, R15, 0x8, R2 ;  /* 0x000000080f0e7825 */ /* 0x002fca00078e0002 */
[----:B------:R-:W2:Y:S04]  /*1a30*/  LDG.E.64.CONSTANT R4, desc[UR6][R14.64] ;  /* 0x000000060e047981 */ /* 0x000ea8000c1e9b00 */
[----:B------:R-:W3:Y:S04]  /*1a40*/  LDG.E.64.CONSTANT R16, desc[UR6][R14.64+0x1000] ;  /* 0x001000060e107981 */ /* 0x000ee8000c1e9b00 */
[----:B------:R-:W4:Y:S04]  /*1a50*/  LDG.E.64.CONSTANT R18, desc[UR6][R14.64+0x2000] ;  /* 0x002000060e127981 */ /* 0x000f28000c1e9b00 */
[----:B------:R-:W5:Y:S04]  /*1a60*/  LDG.E.64.CONSTANT R12, desc[UR6][R14.64+0x3000] ;  /* 0x003000060e0c7981 */ /* 0x000f68000c1e9b00 */
[----:B------:R-:W5:Y:S04]  /*1a70*/  LDG.E.64.CONSTANT R8, desc[UR6][R14.64+0x4000] ;  /* 0x004000060e087981 */ /* 0x000f68000c1e9b00 */
[----:B------:R-:W5:Y:S04]  /*1a80*/  LDG.E.64.CONSTANT R6, desc[UR6][R14.64+0x5000] ;  /* 0x005000060e067981 */ /* 0x000f68000c1e9b00 */
[----:B------:R-:W5:Y:S01]  /*1a90*/  LDG.E.64.CONSTANT R10, desc[UR6][R14.64+0x6000] ;  /* 0x006000060e0a7981 */ /* 0x000f62000c1e9b00 */
[----:B--2---:R-:W-:Y:S01]  /*1aa0*/  FADD R43, R4, R43 ;  /* 0x0000002b042b7221 */ /* 0x004fe20000000000 */
[----:B------:R-:W-:Y:S01]  /*1ab0*/  FADD R5, R5, R41 ;  /* 0x0000002905057221 */ /* 0x000fe20000000000 */
[----:B0-----:R-:W-:-:S02]  /*1ac0*/  MOV R4, R20 ;  /* 0x0000001400047202 */ /* 0x001fc40000000f00 */
[----:B---3--:R-:W-:Y:S01]  /*1ad0*/  FADD R43, R16, R43 ;  /* 0x0000002b102b7221 */ /* 0x008fe20000000000 */
[----:B------:R-:W-:Y:S01]  /*1ae0*/  FADD R5, R17, R5 ;  /* 0x0000000511057221 */ /* 0x000fe20000000000 */
[----:B------:R-:W-:Y:S02]  /*1af0*/  IADD3 R0, PT, PT, R4, -UR4, RZ ;  /* 0x8000000404007c10 */ /* 0x000fe4000fffe0ff */
[----:B----4-:R-:W-:Y:S01]  /*1b00*/  FADD R43, R18, R43 ;  /* 0x0000002b122b7221 */ /* 0x010fe20000000000 */
[----:B------:R-:W-:Y:S01]  /*1b10*/  FADD R5, R19, R5 ;  /* 0x0000000513057221 */ /* 0x000fe20000000000 */
[----:B------:R-:W-:Y:S02]  /*1b20*/  ISETP.GE.AND P0, PT, R0, 0xe00, PT ;  /* 0x00000e000000780c */ /* 0x000fe40003f06270 */
[----:B-----5:R-:W-:Y:S01]  /*1b30*/  FADD R43, R12, R43 ;  /* 0x0000002b0c2b7221 */ /* 0x020fe20000000000 */
        /* <DEDUP_REMOVED lines=8> */
[----:B------:R-:W-:-:S06]  /*1bc0*/  UIADD3 UR4, UPT, UPT, UR4, 0xe00, URZ ;  /* 0x00000e0004047890 */ /* 0x000fcc000fffe0ff */
[----:B------:R-:W-:-:S13]  /*1bd0*/  ISETP.LT.AND P0, PT, R21, UR4, PT ;  /* 0x0000000415007c0c */ /* 0x000fda000bf01270 */
[----:B------:R-:W-:Y:S05]  /*1be0*/  @!P0 BRA `(.L_x_480) ;  /* 0xfffffffc00888947 */ /* 0x000fea000383ffff */
.L_x_478:
[----:B------:R-:W-:-:S13]  /*1bf0*/  ISETP.LE.AND P0, PT, R4, UR4, PT ;  /* 0x0000000404007c0c */ /* 0x000fda000bf03270 */
[----:B------:R-:W-:Y:S05]  /*1c00*/  @P0 BRA `(.L_x_479) ;  /* 0x0000000800780947 */ /* 0x000fea0003800000 */
[----:B------:R-:W-:Y:S01]  /*1c10*/  IADD3 R0, PT, PT, R4, -UR4, RZ ;  /* 0x8000000404007c10 */ /* 0x000fe2000fffe0ff */
[----:B------:R-:W-:Y:S03]  /*1c20*/  BSSY.RECONVERGENT B1, `(.L_x_479) ;  /* 0x000009c000017945 */ /* 0x000fe60003800200 */
[----:B------:R-:W-:-:S13]  /*1c30*/  ISETP.GE.AND P0, PT, R39, R0, PT ;  /* 0x000000002700720c */ /* 0x000fda0003f06270 */
[----:B------:R-:W-:Y:S05]  /*1c40*/  @P0 BRA `(.L_x_481) ;  /* 0x0000000800640947 */ /* 0x000fea0003800000 */
[-C--:B------:R-:W-:Y:S01]  /*1c50*/  LOP3.LUT R5, RZ, R39.reuse, RZ, 0x33, !PT ;  /* 0x00000027ff057212 */ /* 0x080fe200078e33ff */
[----:B------:R-:W-:Y:S01]  /*1c60*/  BSSY.RECONVERGENT B2, `(.L_x_482) ;  /* 0x0000015000027945 */ /* 0x000fe20003800200 */
[----:B------:R-:W-:Y:S02]  /*1c70*/  MOV R45, R39 ;  /* 0x00000027002d7202 */ /* 0x000fe40000000f00 */
[----:B------:R-:W-:-:S04]  /*1c80*/  IADD3 R4, PT, PT, R4, -UR4, R5 ;  /* 0x8000000404047c10 */ /* 0x000fc8000fffe005 */
[C---:B------:R-:W-:Y:S02]  /*1c90*/  LOP3.LUT R5, R4.reuse, 0x600, RZ, 0xc0, !PT ;  /* 0x0000060004057812 */ /* 0x040fe400078ec0ff */
[----:B------:R-:W-:Y:S02]  /*1ca0*/  ISETP.GE.U32.AND P1, PT, R4, 0x600, PT ;  /* 0x000006000400780c */ /* 0x000fe40003f26070 */
[----:B------:R-:W-:-:S13]  /*1cb0*/  ISETP.NE.AND P0, PT, R5, 0x600, PT ;  /* 0x000006000500780c */ /* 0x000fda0003f05270 */
[----:B------:R-:W-:Y:S05]  /*1cc0*/  @!P0 BRA `(.L_x_483) ;  /* 0x0000000000388947 */ /* 0x000fea0003800000 */
[----:B------:R-:W-:Y:S02]  /*1cd0*/  LEA.HI R4, R4, 0x1, RZ, 0x17 ;  /* 0x0000000104047811 */ /* 0x000fe400078fb8ff */
[----:B------:R-:W-:Y:S02]  /*1ce0*/  IADD3 R7, PT, PT, R39, UR4, RZ ;  /* 0x0000000427077c10 */ /* 0x000fe4000fffe0ff */
[----:B------:R-:W-:Y:S02]  /*1cf0*/  LOP3.LUT R4, R4, 0x3, RZ, 0xc0, !PT ;  /* 0x0000000304047812 */ /* 0x000fe400078ec0ff */
[----:B------:R-:W-:Y:S02]  /*1d00*/  MOV R45, R39 ;  /* 0x00000027002d7202 */ /* 0x000fe40000000f00 */
[----:B------:R-:W-:-:S07]  /*1d10*/  IADD3 R6, PT, PT, -R4, RZ, RZ ;  /* 0x000000ff04067210 */ /* 0x000fce0007ffe1ff */
.L_x_484:
[----:B------:R-:W-:-:S06]  /*1d20*/  IMAD.WIDE.U32 R4, R7, 0x8, R2 ;  /* 0x0000000807047825 */ /* 0x000fcc00078e0002 */
[----:B------:R-:W2:Y:S01]  /*1d30*/  LDG.E.64.CONSTANT R4, desc[UR6][R4.64] ;  /* 0x0000000604047981 */ /* 0x000ea2000c1e9b00 */
[----:B------:R-:W-:Y:S02]  /*1d40*/  IADD3 R6, PT, PT, R6, 0x1, RZ ;  /* 0x0000000106067810 */ /* 0x000fe40007ffe0ff */
[----:B------:R-:W-:Y:S02]  /*1d50*/  IADD3 R45, PT, PT, R45, 0x200, RZ ;  /* 0x000002002d2d7810 */ /* 0x000fe40007ffe0ff */
[----:B------:R-:W-:Y:S02]  /*1d60*/  ISETP.NE.AND P0, PT, R6, RZ, PT ;  /* 0x000000ff0600720c */ /* 0x000fe40003f05270 */
[----:B------:R-:W-:Y:S01]  /*1d70*/  IADD3 R7, PT, PT, R7, 0x200, RZ ;  /* 0x0000020007077810 */ /* 0x000fe20007ffe0ff */
[----:B--2---:R-:W-:Y:S01]  /*1d80*/  FADD R43, R4, R43 ;  /* 0x0000002b042b7221 */ /* 0x004fe20000000000 */
[----:B------:R-:W-:-:S09]  /*1d90*/  FADD R41, R5, R41 ;  /* 0x0000002905297221 */ /* 0x000fd20000000000 */
[----:B------:R-:W-:Y:S05]  /*1da0*/  @P0 BRA `(.L_x_484) ;  /* 0xfffffffc00dc0947 */ /* 0x000fea000383ffff */
.L_x_483:
[----:B------:R-:W-:Y:S05]  /*1db0*/  BSYNC.RECONVERGENT B2 ;  /* 0x0000000000027941 */ /* 0x000fea0003800200 */
.L_x_482:
[----:B------:R-:W-:Y:S05]  /*1dc0*/  @!P1 BRA `(.L_x_481) ;  /* 0x0000000800049947 */ /* 0x000fea0003800000 */
[----:B------:R-:W0:Y:S01]  /*1dd0*/  LDCU.64 UR8, c[0x0][0x380] ;  /* 0x00007000ff0877ac */ /* 0x000e220008000a00 */
[----:B------:R-:W-:Y:S01]  /*1de0*/  IADD3 R7, PT, PT, R0, -R45, RZ ;  /* 0x8000002d00077210 */ /* 0x000fe20007ffe0ff */
[----:B------:R-:W-:Y:S01]  /*1df0*/  BSSY.RECONVERGENT B2, `(.L_x_485) ;  /* 0x000004a000027945 */ /* 0x000fe20003800200 */
[----:B------:R-:W-:Y:S02]  /*1e00*/  IADD3 R5, P0, PT, R45, UR4, RZ ;  /* 0x000000042d057c10 */ /* 0x000fe4000ff1e0ff */
[----:B------:R-:W-:Y:S02]  /*1e10*/  ISETP.GT.AND P1, PT, R7, 0x1800, PT ;  /* 0x000018000700780c */ /* 0x000fe40003f24270 */
[----:B------:R-:W-:Y:S02]  /*1e20*/  IADD3.X R6, PT, PT, RZ, RZ, RZ, P0, !PT ;  /* 0x000000ffff067210 */ /* 0x000fe400007fe4ff */
[----:B------:R-:W-:Y:S02]  /*1e30*/  IADD3 R38, PT, PT, R45, UR4, RZ ;  /* 0x000000042d267c10 */ /* 0x000fe4000fffe0ff */
[----:B0-----:R-:W-:-:S04]  /*1e40*/  LEA R4, P0, R5, UR8, 0x3 ;  /* 0x0000000805047c11 */ /* 0x001fc8000f8018ff */
[----:B------:R-:W-:Y:S02]  /*1e50*/  LEA.HI.X R5, R5, UR9, R6, 0x3, P0 ;  /* 0x0000000905057c11 */ /* 0x000fe400080f1c06 */
[----:B------:R-:W-:-:S04]  /*1e60*/  IADD3 R4, P0, PT, R4, 0x2000, RZ ;  /* 0x0000200004047810 */ /* 0x000fc80007f1e0ff */
[----:B------:R-:W-:Y:S02]  /*1e70*/  IADD3.X R5, PT, PT, RZ, R5, RZ, P0, !PT ;  /* 0x00000005ff057210 */ /* 0x000fe400007fe4ff */
[----:B------:R-:W-:Y:S01]  /*1e80*/  PLOP3.LUT P0, PT, PT, PT, PT, 0x80, 0x8 ;  /* 0x000000000008781c */ /* 0x000fe20003f0f070 */
[----:B------:R-:W-:-:S12]  /*1e90*/  @!P1 BRA `(.L_x_486) ;  /* 0x0000000000fc9947 */ /* 0x000fd80003800000 */
[----:B------:R-:W-:Y:S02]  /*1ea0*/  PLOP3.LUT P0, PT, PT, PT, PT, 0x8, 0x80 ;  /* 0x000000000080781c */ /* 0x000fe40003f0e170 */
[----:B------:R-:W-:-:S11]  /*1eb0*/  IADD3 R40, PT, PT, R0, -0x1800, RZ ;  /* 0xffffe80000287810 */ /* 0x000fd60007ffe0ff */
.L_x_487:
[C---:B------:R-:W-:Y:S01]  /*1ec0*/  IMAD.WIDE.U32 R6, R38.reuse, 0x8, R2 ;  /* 0x0000000826067825 */ /* 0x040fe200078e0002 */
[----:B------:R-:W2:Y:S01]  /*1ed0*/  LDG.E.64.CONSTANT R8, desc[UR6][R4.64+-0x1000] ;  /* 0xfff0000604087981 */ /* 0x000ea2000c1e9b00 */
[----:B------:R-:W-:-:S03]  /*1ee0*/  IADD3 R15, PT, PT, R38, 0x800, RZ ;  /* 0x00000800260f7810 */ /* 0x000fc60007ffe0ff */
[----:B------:R-:W3:Y:S04]  /*1ef0*/  LDG.E.64.CONSTANT R10, desc[UR6][R4.64] ;  /* 0x00000006040a7981 */ /* 0x000ee8000c1e9b00 */
[----:B------:R-:W4:Y:S01]  /*1f00*/  LDG.E.64.CONSTANT R6, desc[UR6][R6.64] ;  /* 0x0000000606067981 */ /* 0x000f22000c1e9b00 */
[----:B------:R-:W-:-:S03]  /*1f10*/  IMAD.WIDE.U32 R14, R15, 0x8, R2 ;  /* 0x000000080f0e7825 */ /* 0x000fc600078e0002 */
[----:B------:R-:W5:Y:S04]  /*1f20*/  LDG.E.64.CONSTANT R12, desc[UR6][R4.64+0x1000] ;  /* 0x00100006040c7981 */ /* 0x000f68000c1e9b00 */
[----:B------:R-:W5:Y:S01]  /*1f30*/  LDG.E.64.CONSTANT R14, desc[UR6][R14.64] ;  /* 0x000000060e0e7981 */ /* 0x000f62000c1e9b00 */
[----:B------:R-:W-:-:S03]  /*1f40*/  IADD3 R23, PT, PT, R38, 0x1000, RZ ;  /* 0x0000100026177810 */ /* 0x000fc60007ffe0ff */
[----:B------:R-:W5:Y:S02]  /*1f50*/  LDG.E.64.CONSTANT R16, desc[UR6][R4.64+0x3000] ;  /* 0x0030000604107981 */ /* 0x000f64000c1e9b00 */
[----:B------:R-:W-:Y:S02]  /*1f60*/  IMAD.WIDE.U32 R22, R23, 0x8, R2 ;  /* 0x0000000817167825 */ /* 0x000fe400078e0002 */
[----:B------:R-:W5:Y:S04]  /*1f70*/  LDG.E.64.CONSTANT R18, desc[UR6][R4.64+0x4000] ;  /* 0x0040000604127981 */ /* 0x000f68000c1e9b00 */
[----:B------:R-:W5:Y:S04]  /*1f80*/  LDG.E.64.CONSTANT R20, desc[UR6][R4.64+0x5000] ;  /* 0x0050000604147981 */ /* 0x000f68000c1e9b00 */
[----:B------:R-:W5:Y:S01]  /*1f90*/  LDG.E.64.CONSTANT R22, desc[UR6][R22.64] ;  /* 0x0000000616167981 */ /* 0x000f62000c1e9b00 */
[----:B------:R-:W-:-:S03]  /*1fa0*/  IADD3 R31, PT, PT, R38, 0x1800, RZ ;  /* 0x00001800261f7810 */ /* 0x000fc60007ffe0ff */
[----:B------:R-:W5:Y:S02]  /*1fb0*/  LDG.E.64.CONSTANT R24, desc[UR6][R4.64+0x7000] ;  /* 0x0070000604187981 */ /* 0x000f64000c1e9b00 */
[----:B------:R-:W-:Y:S02]  /*1fc0*/  IMAD.WIDE.U32 R30, R31, 0x8, R2 ;  /* 0x000000081f1e7825 */ /* 0x000fe400078e0002 */
[----:B------:R-:W5:Y:S04]  /*1fd0*/  LDG.E.64.CONSTANT R26, desc[UR6][R4.64+0x8000] ;  /* 0x00800006041a7981 */ /* 0x000f68000c1e9b00 */
[----:B------:R-:W5:Y:S04]  /*1fe0*/  LDG.E.64.CONSTANT R28, desc[UR6][R4.64+0x9000] ;  /* 0x00900006041c7981 */ /* 0x000f68000c1e9b00 */
[----:B------:R-:W5:Y:S04]  /*1ff0*/  LDG.E.64.CONSTANT R30, desc[UR6][R30.64] ;  /* 0x000000061e1e7981 */ /* 0x000f68000c1e9b00 */
[----:B------:R-:W5:Y:S04]  /*2000*/  LDG.E.64.CONSTANT R32, desc[UR6][R4.64+0xb000] ;  /* 0x00b0000604207981 */ /* 0x000f68000c1e9b00 */
[----:B------:R-:W5:Y:S04]  /*2010*/  LDG.E.64.CONSTANT R34, desc[UR6][R4.64+0xc000] ;  /* 0x00c0000604227981 */ /* 0x000f68000c1e9b00 */
[----:B------:R0:W5:Y:S01]  /*2020*/  LDG.E.64.CONSTANT R36, desc[UR6][R4.64+0xd000] ;  /* 0x00d0000604247981 */ /* 0x000162000c1e9b00 */
[----:B------:R-:W-:-:S04]  /*2030*/  IADD3 R45, PT, PT, R45, 0x2000, RZ ;  /* 0x000020002d2d7810 */ /* 0x000fc80007ffe0ff */
[----:B------:R-:W-:Y:S02]  /*2040*/  ISETP.GE.AND P1, PT, R45, R40, PT ;  /* 0x000000282d00720c */ /* 0x000fe40003f26270 */
[----:B0-----:R-:W-:Y:S02]  /*2050*/  IADD3 R4, P2, PT, R4, 0x10000, RZ ;  /* 0x0001000004047810 */ /* 0x001fe40007f5e0ff */
[----:B------:R-:W-:Y:S02]  /*2060*/  IADD3 R38, PT, PT, R38, 0x2000, RZ ;  /* 0x0000200026267810 */ /* 0x000fe40007ffe0ff */
[----:B------:R-:W-:Y:S01]  /*2070*/  IADD3.X R5, PT, PT, RZ, R5, RZ, P2, !PT ;  /* 0x00000005ff057210 */ /* 0x000fe200017fe4ff */
[----:B----4-:R-:W-:Y:S01]  /*2080*/  FADD R43, R6, R43 ;  /* 0x0000002b062b7221 */ /* 0x010fe20000000000 */
[----:B------:R-:W-:-:S03]  /*2090*/  FADD R7, R7, R41 ;  /* 0x0000002907077221 */ /* 0x000fc60000000000 */
[----:B--2---:R-:W-:Y:S01]  /*20a0*/  FADD R43, R43, R8 ;  /* 0x000000082b2b7221 */ /* 0x004fe20000000000 */
[----:B------:R-:W-:-:S03]  /*20b0*/  FADD R7, R7, R9 ;  /* 0x0000000907077221 */ /* 0x000fc60000000000 */
[----:B---3--:R-:W-:Y:S01]  /*20c0*/  FADD R43, R43, R10 ;  /* 0x0000000a2b2b7221 */ /* 0x008fe20000000000 */
        /* <DEDUP_REMOVED lines=28> */
.L_x_486:
[----:B------:R-:W-:Y:S05]  /*2290*/  BSYNC.RECONVERGENT B2 ;  /* 0x0000000000027941 */ /* 0x000fea0003800200 */
.L_x_485:
[----:B------:R-:W-:Y:S01]  /*22a0*/  IADD3 R6, PT, PT, R0, -R45, RZ ;  /* 0x8000002d00067210 */ /* 0x000fe20007ffe0ff */
[----:B------:R-:W-:Y:S03]  /*22b0*/  BSSY.RECONVERGENT B2, `(.L_x_488) ;  /* 0x0000023000027945 */ /* 0x000fe60003800200 */
[----:B------:R-:W-:-:S13]  /*22c0*/  ISETP.GT.AND P1, PT, R6, 0x800, PT ;  /* 0x000008000600780c */ /* 0x000fda0003f24270 */
[----:B------:R-:W-:Y:S05]  /*22d0*/  @!P1 BRA `(.L_x_489) ;  /* 0x0000000000809947 */ /* 0x000fea0003800000 */
[C---:B------:R-:W-:Y:S01]  /*22e0*/  IMAD.WIDE.U32 R18, R38.reuse, 0x8, R2 ;  /* 0x0000000826127825 */ /* 0x040fe200078e0002 */
[----:B------:R-:W2:Y:S01]  /*22f0*/  LDG.E.64.CONSTANT R20, desc[UR6][R4.64+-0x1000] ;  /* 0xfff0000604147981 */ /* 0x000ea2000c1e9b00 */
[----:B------:R-:W-:-:S03]  /*2300*/  IADD3 R15, PT, PT, R38, 0x800, RZ ;  /* 0x00000800260f7810 */ /* 0x000fc60007ffe0ff */
[----:B------:R-:W3:Y:S04]  /*2310*/  LDG.E.64.CONSTANT R16, desc[UR6][R4.64] ;  /* 0x0000000604107981 */ /* 0x000ee8000c1e9b00 */
[----:B------:R-:W4:Y:S01]  /*2320*/  LDG.E.64.CONSTANT R18, desc[UR6][R18.64] ;  /* 0x0000000612127981 */ /* 0x000f22000c1e9b00 */
[----:B------:R-:W-:-:S03]  /*2330*/  IMAD.WIDE.U32 R14, R15, 0x8, R2 ;  /* 0x000000080f0e7825 */ /* 0x000fc600078e0002 */
[----:B------:R-:W5:Y:S04]  /*2340*/  LDG.E.64.CONSTANT R6, desc[UR6][R4.64+0x1000] ;  /* 0x0010000604067981 */ /* 0x000f68000c1e9b00 */
[----:B------:R-:W5:Y:S04]  /*2350*/  LDG.E.64.CONSTANT R14, desc[UR6][R14.64] ;  /* 0x000000060e0e7981 */ /* 0x000f68000c1e9b00 */
[----:B------:R-:W5:Y:S04]  /*2360*/  LDG.E.64.CONSTANT R12, desc[UR6][R4.64+0x3000] ;  /* 0x00300006040c7981 */ /* 0x000f68000c1e9b00 */
[----:B------:R-:W5:Y:S04]  /*2370*/  LDG.E.64.CONSTANT R10, desc[UR6][R4.64+0x4000] ;  /* 0x00400006040a7981 */ /* 0x000f68000c1e9b00 */
[----:B------:R0:W5:Y:S01]  /*2380*/  LDG.E.64.CONSTANT R8, desc[UR6][R4.64+0x5000] ;  /* 0x0050000604087981 */ /* 0x000162000c1e9b00 */
[----:B------:R-:W-:-:S02]  /*2390*/  PLOP3.LUT P0, PT, PT, PT, PT, 0x8, 0x80 ;  /* 0x000000000080781c */ /* 0x000fc40003f0e170 */
[----:B------:R-:W-:Y:S02]  /*23a0*/  IADD3 R45, PT, PT, R45, 0x1000, RZ ;  /* 0x000010002d2d7810 */ /* 0x000fe40007ffe0ff */
[----:B------:R-:W-:Y:S02]  /*23b0*/  IADD3 R38, PT, PT, R38, 0x1000, RZ ;  /* 0x0000100026267810 */ /* 0x000fe40007ffe0ff */
[----:B0-----:R-:W-:-:S04]  /*23c0*/  IADD3 R4, P1, PT, R4, 0x8000, RZ ;  /* 0x0000800004047810 */ /* 0x001fc80007f3e0ff */
        /* <DEDUP_REMOVED lines=17> */
.L_x_489:
[----:B------:R-:W-:Y:S05]  /*24e0*/  BSYNC.RECONVERGENT B2 ;  /* 0x0000000000027941 */ /* 0x000fea0003800200 */
.L_x_488:
[----:B------:R-:W-:-:S13]  /*24f0*/  ISETP.LT.OR P0, PT, R45, R0, P0 ;  /* 0x000000002d00720c */ /* 0x000fda0000701670 */
[----:B------:R-:W-:Y:S05]  /*2500*/  @!P0 BRA `(.L_x_481) ;  /* 0x0000000000348947 */ /* 0x000fea0003800000 */
[----:B------:R-:W-:Y:S01]  /*2510*/  IMAD.WIDE.U32 R2, R38, 0x8, R2 ;  /* 0x0000000826027825 */ /* 0x000fe200078e0002 */
[----:B------:R-:W2:Y:S04]  /*2520*/  LDG.E.64.CONSTANT R6, desc[UR6][R4.64+-0x1000] ;  /* 0xfff0000604067981 */ /* 0x000ea8000c1e9b00 */
[----:B------:R-:W3:Y:S04]  /*2530*/  LDG.E.64.CONSTANT R8, desc[UR6][R4.64] ;  /* 0x0000000604087981 */ /* 0x000ee8000c1e9b00 */
[----:B------:R-:W4:Y:S04]  /*2540*/  LDG.E.64.CONSTANT R2, desc[UR6][R2.64] ;  /* 0x0000000602027981 */ /* 0x000f28000c1e9b00 */
[----:B------:R-:W5:Y:S01]  /*2550*/  LDG.E.64.CONSTANT R10, desc[UR6][R4.64+0x1000] ;  /* 0x00100006040a7981 */ /* 0x000f62000c1e9b00 */
[----:B----4-:R-:W-:Y:S01]  /*2560*/  FADD R43, R43, R2 ;  /* 0x000000022b2b7221 */ /* 0x010fe20000000000 */
[----:B------:R-:W-:-:S03]  /*2570*/  FADD R41, R41, R3 ;  /* 0x0000000329297221 */ /* 0x000fc60000000000 */
[----:B--2---:R-:W-:Y:S01]  /*2580*/  FADD R43, R43, R6 ;  /* 0x000000062b2b7221 */ /* 0x004fe20000000000 */
[----:B------:R-:W-:-:S03]  /*2590*/  FADD R41, R41, R7 ;  /* 0x0000000729297221 */ /* 0x000fc60000000000 */
[----:B---3--:R-:W-:Y:S01]  /*25a0*/  FADD R43, R43, R8 ;  /* 0x000000082b2b7221 */ /* 0x008fe20000000000 */
[----:B------:R-:W-:-:S03]  /*25b0*/  FADD R41, R41, R9 ;  /* 0x0000000929297221 */ /* 0x000fc60000000000 */
[----:B-----5:R-:W-:Y:S01]  /*25c0*/  FADD R43, R43, R10 ;  /* 0x0000000a2b2b7221 */ /* 0x020fe20000000000 */
[----:B------:R-:W-:-:S07]  /*25d0*/  FADD R41, R41, R11 ;  /* 0x0000000b29297221 */ /* 0x000fce0000000000 */
.L_x_481:
[----:B------:R-:W-:Y:S05]  /*25e0*/  BSYNC.RECONVERGENT B1 ;  /* 0x0000000000017941 */ /* 0x000fea0003800200 */
.L_x_479:
[----:B------:R-:W0:Y:S01]  /*25f0*/  S2R R6, SR_LANEID ;  /* 0x0000000000067919 */ /* 0x000e220000000000 */
[----:B------:R-:W-:Y:S01]  /*2600*/  BSSY.RECONVERGENT B1, `(.L_x_490) ;  /* 0x0000025000017945 */ /* 0x000fe20003800200 */
[----:B------:R-:W1:Y:S04]  /*2610*/  SHFL.DOWN PT, R0, R43, 0x1, 0x1f ;  /* 0x08201f002b007f89 */ /* 0x000e6800000e0000 */
[----:B------:R-:W2:Y:S01]  /*2620*/  SHFL.DOWN PT, R2, R41, 0x1, 0x1f ;  /* 0x08201f0029027f89 */ /* 0x000ea200000e0000 */
[C---:B0-----:R-:W-:Y:S02]  /*2630*/  ISETP.GT.AND P0, PT, R6.reuse, 0x1e, PT ;  /* 0x0000001e0600780c */ /* 0x041fe40003f04270 */
[----:B------:R-:W-:-:S11]  /*2640*/  ISETP.GT.AND P1, PT, R6, 0xf, PT ;  /* 0x0000000f0600780c */ /* 0x000fd60003f24270 */
[----:B-1----:R-:W-:Y:S01]  /*2650*/  @!P0 FADD R43, R0, R43 ;  /* 0x0000002b002b8221 */ /* 0x002fe20000000000 */
[----:B--2---:R-:W-:Y:S01]  /*2660*/  @!P0 FADD R41, R2, R41 ;  /* 0x0000002902298221 */ /* 0x004fe20000000000 */
[----:B------:R-:W-:-:S03]  /*2670*/  ISETP.GT.AND P0, PT, R6, 0x1d, PT ;  /* 0x0000001d0600780c */ /* 0x000fc60003f04270 */
[----:B------:R-:W0:Y:S04]  /*2680*/  SHFL.DOWN PT, R0, R43, 0x2, 0x1f ;  /* 0x08401f002b007f89 */ /* 0x000e2800000e0000 */
[----:B------:R-:W1:Y:S06]  /*2690*/  SHFL.DOWN PT, R2, R41, 0x2, 0x1f ;  /* 0x08401f0029027f89 */ /* 0x000e6c00000e0000 */
        /* <DEDUP_REMOVED lines=17> */
[----:B------:R-:W-:-:S13]  /*27b0*/  ISETP.NE.AND P0, PT, R6, RZ, PT ;  /* 0x000000ff0600720c */ /* 0x000fda0003f05270 */
[----:B------:R-:W3:Y:S01]  /*27c0*/  @!P0 S2R R6, SR_CgaCtaId ;  /* 0x0000000000068919 */ /* 0x000ee20000008800 */
[----:B0-----:R-:W-:Y:S02]  /*27d0*/  @!P0 MOV R3, 0x400 ;  /* 0x0000040000038802 */ /* 0x001fe40000000f00 */
[----:B------:R-:W-:Y:S02]  /*27e0*/  @!P0 SHF.R.U32.HI R2, RZ, 0x2, R39 ;  /* 0x00000002ff028819 */ /* 0x000fe40000011627 */
[----:B---3--:R-:W-:Y:S01]  /*27f0*/  @!P0 LEA R9, R6, R3, 0x18 ;  /* 0x0000000306098211 */ /* 0x008fe200078ec0ff */
[----:B--2---:R-:W-:Y:S01]  /*2800*/  FADD R3, R4, R7 ;  /* 0x0000000704037221 */ /* 0x004fe20000000000 */
[----:B------:R-:W-:Y:S01]  /*2810*/  @!P0 LOP3.LUT R6, R2, 0xf8, RZ, 0xc0, !PT ;  /* 0x000000f802068812 */ /* 0x000fe200078ec0ff */
[----:B-1----:R-:W-:-:S03]  /*2820*/  FADD R2, R0, R5 ;  /* 0x0000000500027221 */ /* 0x002fc60000000000 */
[----:B------:R-:W-:-:S05]  /*2830*/  @!P0 IADD3 R6, PT, PT, R6, R9, RZ ;  /* 0x0000000906068210 */ /* 0x000fca0007ffe0ff */
[----:B------:R3:W-:Y:S02]  /*2840*/  @!P0 STS.64 [R6+0x10], R2 ;  /* 0x0000100206008388 */ /* 0x0007e40000000a00 */
.L_x_491:
[----:B------:R-:W-:Y:S05]  /*2850*/  BSYNC.RECONVERGENT B1 ;  /* 0x0000000000017941 */ /* 0x000fea0003800200 */
.L_x_490:
        /* <DEDUP_REMOVED lines=8> */
[----:B-123--:R-:W1:Y:S04]  /*28e0*/  LDS.128 R4, [UR4+0x30] ;  /* 0x00003004ff047984 */ /* 0x00ee680008000c00 */
[----:B------:R-:W2:Y:S04]  /*28f0*/  LDS.128 R16, [UR4+0x40] ;  /* 0x00004004ff107984 */ /* 0x000ea80008000c00 */
[----:B------:R-:W3:Y:S04]  /*2900*/  LDS.128 R12, [UR4+0x50] ;  /* 0x00005004ff0c7984 */ /* 0x000ee80008000c00 */
[----:B------:R-:W5:Y:S01]  /*2910*/  LDS.128 R8, [UR4+0x60] ;  /* 0x00006004ff087984 */ /* 0x000f620008000c00 */
[----:B----4-:R-:W-:Y:S01]  /*2920*/  FADD R27, R2, R24 ;  /* 0x00000018021b7221 */ /* 0x010fe20000000000 */
[----:B------:R-:W-:-:S03]  /*2930*/  FADD R0, R3, R25 ;  /* 0x0000001903007221 */ /* 0x000fc60000000000 */
[----:B0-----:R-:W-:Y:S01]  /*2940*/  FADD R3, R27, R20 ;  /* 0x000000141b037221 */ /* 0x001fe20000000000 */
[----:B------:R-:W-:Y:S01]  /*2950*/  FADD R0, R0, R21 ;  /* 0x0000001500007221 */ /* 0x000fe20000000000 */
[----:B------:R-:W0:Y:S02]  /*2960*/  LDS.128 R24, [UR4+0x70] ;  /* 0x00007004ff187984 */ /* 0x000e240008000c00 */
[----:B------:R-:W-:Y:S01]  /*2970*/  FADD R3, R3, R22 ;  /* 0x0000001603037221 */ /* 0x000fe20000000000 */
[----:B------:R-:W-:Y:S02]  /*2980*/  FADD R0, R0, R23 ;  /* 0x0000001700007221 */ /* 0x000fe40000000000 */
[----:B------:R-:W4:Y:S01]  /*2990*/  LDS.128 R20, [UR4+0x80] ;  /* 0x00008004ff147984 */ /* 0x000f220008000c00 */
[----:B-1----:R-:W-:Y:S01]  /*29a0*/  FADD R3, R3, R4 ;  /* 0x0000000403037221 */ /* 0x002fe20000000000 */
[----:B------:R-:W-:-:S03]  /*29b0*/  FADD R0, R0, R5 ;  /* 0x0000000500007221 */ /* 0x000fc60000000000 */
[----:B------:R-:W-:Y:S01]  /*29c0*/  FADD R3, R3, R6 ;  /* 0x0000000603037221 */ /* 0x000fe20000000000 */
[----:B------:R-:W-:-:S03]  /*29d0*/  FADD R0, R0, R7 ;  /* 0x0000000700007221 */ /* 0x000fc60000000000 */
[----:B--2---:R-:W-:Y:S01]  /*29e0*/  FADD R3, R3, R16 ;  /* 0x0000001003037221 */ /* 0x004fe20000000000 */
[----:B------:R-:W-:-:S03]  /*29f0*/  FADD R0, R0, R17 ;  /* 0x0000001100007221 */ /* 0x000fc60000000000 */
[----:B------:R-:W-:Y:S01]  /*2a00*/  FADD R3, R3, R18 ;  /* 0x0000001203037221 */ /* 0x000fe20000000000 */
[----:B------:R-:W-:-:S03]  /*2a10*/  FADD R0, R0, R19 ;  /* 0x0000001300007221 */ /* 0x000fc60000000000 */
[----:B---3--:R-:W-:Y:S01]  /*2a20*/  FADD R3, R3, R12 ;  /* 0x0000000c03037221 */ /* 0x008fe20000000000 */
[----:B------:R-:W-:-:S03]  /*2a30*/  FADD R0, R0, R13 ;  /* 0x0000000d00007221 */ /* 0x000fc60000000000 */
[----:B------:R-:W-:Y:S01]  /*2a40*/  FADD R3, R3, R14 ;  /* 0x0000000e03037221 */ /* 0x000fe20000000000 */
[----:B------:R-:W-:-:S03]  /*2a50*/  FADD R0, R0, R15 ;  /* 0x0000000f00007221 */ /* 0x000fc60000000000 */
[----:B-----5:R-:W-:Y:S01]  /*2a60*/  FADD R3, R3, R8 ;  /* 0x0000000803037221 */ /* 0x020fe20000000000 */
[----:B------:R-:W-:-:S03]  /*2a70*/  FADD R0, R0, R9 ;  /* 0x0000000900007221 */ /* 0x000fc60000000000 */
[----:B------:R-:W-:Y:S01]  /*2a80*/  FADD R3, R3, R10 ;  /* 0x0000000a03037221 */ /* 0x000fe20000000000 */
[----:B------:R-:W-:-:S03]  /*2a90*/  FADD R0, R0, R11 ;  /* 0x0000000b00007221 */ /* 0x000fc60000000000 */
[----:B0-----:R-:W-:Y:S01]  /*2aa0*/  FADD R3, R3, R24 ;  /* 0x0000001803037221 */ /* 0x001fe20000000000 */
[----:B------:R-:W-:-:S03]  /*2ab0*/  FADD R0, R0, R25 ;  /* 0x0000001900007221 */ /* 0x000fc60000000000 */
[----:B------:R-:W-:Y:S01]  /*2ac0*/  FADD R3, R3, R26 ;  /* 0x0000001a03037221 */ /* 0x000fe20000000000 */
[----:B------:R-:W-:-:S03]  /*2ad0*/  FADD R0, R0, R27 ;  /* 0x0000001b00007221 */ /* 0x000fc60000000000 */
[----:B----4-:R-:W-:Y:S01]  /*2ae0*/  FADD R3, R3, R20 ;  /* 0x0000001403037221 */ /* 0x010fe20000000000 */
[----:B------:R-:W-:-:S03]  /*2af0*/  FADD R0, R0, R21 ;  /* 0x0000001500007221 */ /* 0x000fc60000000000 */
[----:B------:R-:W-:Y:S01]  /*2b00*/  FADD R2, R3, R22 ;  /* 0x0000001603027221 */ /* 0x000fe20000000000 */
[----:B------:R-:W-:-:S07]  /*2b10*/  FADD R3, R0, R23 ;  /* 0x0000001700037221 */ /* 0x000fce0000000000 */
.L_x_477:
[----:B------:R-:W-:Y:S05]  /*2b20*/  BSYNC.RECONVERGENT B0 ;  /* 0x0000000000007941 */ /* 0x000fea0003800200 */
.L_x_460:
[----:B---3--:R-:W3:Y:S02]  /*2b30*/  S2R R0, SR_TID.X ;  /* 0x0000000000007919 */ /* 0x008ee40000002100 */
[----:B---3--:R-:W-:-:S13]  /*2b40*/  ISETP.NE.AND P0, PT, R0, RZ, PT ;  /* 0x000000ff0000720c */ /* 0x008fda0003f05270 */
[----:B------:R-:W-:Y:S05]  /*2b50*/  @P0 EXIT ;  /* 0x000000000000094d */ /* 0x000fea0003800000 */
[----:B-1----:R-:W1:Y:S01]  /*2b60*/  LDC.64 R4, c[0x0][0x388] ;  /* 0x0000e200ff047b82 */ /* 0x002e620000000a00 */
[----:B------:R-:W0:Y:S02]  /*2b70*/  LDCU.64 UR4, c[0x0][0x398] ;  /* 0x00007300ff0477ac */ /* 0x000e240008000a00 */
[----:B0---4-:R-:W-:Y:S01]  /*2b80*/  FADD R2, R2, UR4 ;  /* 0x0000000402027e21 */ /* 0x011fe20008000000 */
[----:B------:R-:W-:-:S05]  /*2b90*/  FADD R3, R3, UR5 ;  /* 0x0000000503037e21 */ /* 0x000fca0008000000 */
[----:B-1----:R-:W-:Y:S01]  /*2ba0*/  STG.E.64 desc[UR6][R4.64], R2 ;  /* 0x0000000204007986 */ /* 0x002fe2000c101b06 */
[----:B------:R-:W-:Y:S05]  /*2bb0*/  EXIT ;  /* 0x000000000000794d */ /* 0x000fea0003800000 */
.L_x_492:
        /* <DEDUP_REMOVED lines=12> */
.L_x_1143:


//--------------------- .text._ZN3cub18CUB_300001_SM_10006detail6reduce18DeviceReduceKernelINS2_10policy_hubI6float2yN4cuda3std3__44plusIS5_EEE10Policy1000EN6thrust24THRUST_300001_SM_1000_NS6detail15normal_iteratorINSE_10device_ptrIKS5_EEEEySA_S5_NS8_10__identityEEEvT0_PT3_T1_NS0_13GridEvenShareISP_EET2_T4_ --------------------------
	.section	.text._ZN3cub18CUB_300001_SM_10006detail6reduce18DeviceReduceKernelINS2_10policy_hubI6float2yN4cuda3std3__44plusIS5_EEE10Policy1000EN6thrust24THRUST_300001_SM_1000_NS6detail15normal_iteratorINSE_10device_ptrIKS5_EEEEySA_S5_NS8_10__identityEEEvT0_PT3_T1_NS0_13GridEvenShareISP_EET2_T4_,"ax",@progbits
	.align	128
        .global         _ZN3cub18CUB_300001_SM_10006detail6reduce18DeviceReduceKernelINS2_10policy_hubI6float2yN4cuda3std3__44plusIS5_EEE10Policy1000EN6thrust24THRUST_300001_SM_1000_NS6detail15normal_iteratorINSE_10device_ptrIKS5_EEEEySA_S5_NS8_10__identityEEEvT0_PT3_T1_NS0_13GridEvenShareISP_EET2_T4_
        .type           _ZN3cub18CUB_300001_SM_10006detail6reduce18DeviceReduceKernelINS2_10policy_hubI6float2yN4cuda3std3__44plusIS5_EEE10Policy1000EN6thrust24THRUST_300001_SM_1000_NS6detail15normal_iteratorINSE_10device_ptrIKS5_EEEEySA_S5_NS8_10__identityEEEvT0_PT3_T1_NS0_13GridEvenShareISP_EET2_T4_,@function
        .size           _ZN3cub18CUB_300001_SM_10006detail6reduce18DeviceReduceKernelINS2_10policy_hubI6float2yN4cuda3std3__44plusIS5_EEE10Policy1000EN6thrust24THRUST_300001_SM_1000_NS6detail15normal_iteratorINSE_10device_ptrIKS5_EEEEySA_S5_NS8_10__identityEEEvT0_PT3_T1_NS0_13GridEvenShareISP_EET2_T4_,(.L_x_1144 - _ZN3cub18CUB_300001_SM_10006detail6reduce18DeviceReduceKernelINS2_10policy_hubI6float2yN4cuda3std3__44plusIS5_EEE10Policy1000EN6thrust24THRUST_300001_SM_1000_NS6detail15normal_iteratorINSE_10device_ptrIKS5_EEEEySA_S5_NS8_10__identityEEEvT0_PT3_T1_NS0_13GridEvenShareISP_EET2_T4_)
        .other          _ZN3cub18CUB_300001_SM_10006detail6reduce18DeviceReduceKernelINS2_10policy_hubI6float2yN4cuda3std3__44plusIS5_EEE10Policy1000EN6thrust24THRUST_300001_SM_1000_NS6detail15normal_iteratorINSE_10device_ptrIKS5_EEEEySA_S5_NS8_10__identityEEEvT0_PT3_T1_NS0_13GridEvenShareISP_EET2_T4_,@"STO_CUDA_ENTRY STV_DEFAULT"
_ZN3cub18CUB_300001_SM_10006detail6reduce18DeviceReduceKernelINS2_10policy_hubI6float2yN4cuda3std3__44plusIS5_EEE10Policy1000EN6thrust24THRUST_300001_SM_1000_NS6detail15normal_iteratorINSE_10device_ptrIKS5_EEEEySA_S5_NS8_10__identityEEEvT0_PT3_T1_NS0_13GridEvenShareISP_EET2_T4_:
.text._ZN3cub18CUB_300001_SM_10006detail6reduce18DeviceReduceKernelINS2_10policy_hubI6float2yN4cuda3std3__44plusIS5_EEE10Policy1000EN6thrust24THRUST_300001_SM_1000_NS6detail15normal_iteratorINSE_10device_ptrIKS5_EEEEySA_S5_NS8_10__identityEEEvT0_PT3_T1_NS0_13GridEvenShareISP_EET2_T4_:
[----:B------:R-:W-:Y:S08]  /*0000*/  LDC R1, c[0x0][0x37c] ;  /* 0x0000df00ff017b82 */ /* 0x000ff00000000800 */
[----:B------:R-:W0:Y:S01]  /*0010*/  S2UR UR18, SR_CTAID.X ;  /* 0x00000000001279c3 */ /* 0x000e220000002500 */
[----:B------:R-:W1:Y:S01]  /*0020*/  LDCU.64 UR4, c[0x0][0x3b8] ;  /* 0x00007700ff0477ac */ /* 0x000e620008000a00 */
[----:B------:R-:W-:Y:S01]  /*0030*/  BSSY.RECONVERGENT B0, `(.L_x_493) ;  /* 0x00002d9000007945 */ /* 0x000fe20003800200 */
[----:B------:R-:W2:Y:S01]  /*0040*/  LDCU UR11, c[0x0][0x3c0] ;  /* 0x00007800ff0b77ac */ /* 0x000ea20008000800 */
[----:B------:R-:W3:Y:S01]  /*0050*/  LDCU.64 UR16, c[0x0][0x358] ;  /* 0x00006b00ff1077ac */ /* 0x000ee20008000a00 */
[----:B-1----:R-:W-:-:S02]  /*0060*/  MOV R4, UR4 ;  /* 0x0000000400047c02 */ /* 0x002fc40008000f00 */
[----:B------:R-:W-:Y:S01]  /*0070*/  MOV R5, UR5 ;  /* 0x0000000500057c02 */ /* 0x000fe20008000f00 */
[----:B--2---:R-:W-:Y:S02]  /*0080*/  UIMAD UR5, UR11, 0xe00, URZ ;  /* 0x00000e000b0578a4 */ /* 0x004fe4000f8e02ff */
[----:B0-----:R-:W-:Y:S02]  /*0090*/  UIMAD UR9, UR18, 0xe00, URZ ;  /* 0x00000e00120978a4 */ /* 0x001fe4000f8e02ff */
[----:B------:R-:W-:-:S04]  /*00a0*/  USHF.R.S32.HI UR4, URZ, 0x1f, UR5 ;  /* 0x0000001fff047899 */ /* 0x000fc80008011405 */
[----:B------:R-:W-:-:S04]  /*00b0*/  IADD3 R23, P1, PT, R4, -UR9, RZ ;  /* 0x8000000904177c10 */ /* 0x000fc8000ff3e0ff */
[----:B------:R-:W-:Y:S02]  /*00c0*/  ISETP.GT.U32.AND P0, PT, R23, 0xdff, PT ;  /* 0x00000dff1700780c */ /* 0x000fe40003f04070 */
[----:B------:R-:W-:-:S04]  /*00d0*/  IADD3.X R22, PT, PT, R5, -0x1, RZ, P1, !PT ;  /* 0xffffffff05167810 */ /* 0x000fc80000ffe4ff */
[----:B------:R-:W-:-:S13]  /*00e0*/  ISETP.GT.U32.AND.EX P0, PT, R22, RZ, PT, P0 ;  /* 0x000000ff1600720c */ /* 0x000fda0003f04100 */
[----:B---3--:R-:W-:Y:S05]  /*00f0*/  @P0 BRA `(.L_x_494) ;  /* 0x0000001400d00947 */ /* 0x008fea0003800000 */
[----:B------:R-:W0:Y:S01]  /*0100*/  S2R R0, SR_TID.X ;  /* 0x0000000000007919 */ /* 0x000e220000002100 */
[----:B------:R-:W-:Y:S01]  /*0110*/  IADD3 R21, PT, PT, R4, -UR9, RZ ;  /* 0x8000000904157c10 */ /* 0x000fe2000fffe0ff */
[----:B------:R-:W-:Y:S01]  /*0120*/  BSSY.RECONVERGENT B1, `(.L_x_495) ;  /* 0x000000a000017945 */ /* 0x000fe20003800200 */
[----:B------:R-:W-:Y:S02]  /*0130*/  CS2R R16, SRZ ;  /* 0x0000000000107805 */ /* 0x000fe4000001ff00 */
[----:B0-----:R-:W-:Y:S02]  /*0140*/  ISETP.GE.AND P0, PT, R0, R21, PT ;  /* 0x000000150000720c */ /* 0x001fe40003f06270 */
[----:B------:R-:W-:-:S11]  /*0150*/  MOV R20, R0 ;  /* 0x0000000000147202 */ /* 0x000fd60000000f00 */
[----:B------:R-:W-:Y:S05]  /*0160*/  @P0 BRA `(.L_x_496) ;  /* 0x0000000000140947 */ /* 0x000fea0003800000 */
[----:B------:R-:W0:Y:S01]  /*0170*/  LDC.64 R16, c[0x0][0x380] ;  /* 0x0000e000ff107b82 */ /* 0x000e220000000a00 */
[----:B------:R-:W-:-:S05]  /*0180*/  IADD3 R3, PT, PT, R0, UR9, RZ ;  /* 0x0000000900037c10 */ /* 0x000fca000fffe0ff */
[----:B0-----:R-:W-:-:S06]  /*0190*/  IMAD.WIDE.U32 R16, R3, 0x8, R16 ;  /* 0x0000000803107825 */ /* 0x001fcc00078e0010 */
[----:B------:R-:W5:Y:S01]  /*01a0*/  LDG.E.64 R16, desc[UR16][R16.64] ;  /* 0x0000001010107981 */ /* 0x000f62000c1e1b00 */
[----:B------:R-:W-:-:S07]  /*01b0*/  IADD3 R20, PT, PT, R0, 0x200, RZ ;  /* 0x0000020000147810 */ /* 0x000fce0007ffe0ff */
.L_x_496:
[----:B------:R-:W-:Y:S05]  /*01c0*/  BSYNC.RECONVERGENT B1 ;  /* 0x0000000000017941 */ /* 0x000fea0003800200 */
.L_x_495:
[----:B------:R-:W-:Y:S01]  /*01d0*/  ISETP.GE.AND P0, PT, R20, R21, PT ;  /* 0x000000151400720c */ /* 0x000fe20003f06270 */
[----:B------:R-:W-:-:S12]  /*01e0*/  BSSY.RECONVERGENT B1, `(.L_x_497) ;  /* 0x0000095000017945 */ /* 0x000fd80003800200 */
[----:B------:R-:W-:Y:S05]  /*01f0*/  @P0 BRA `(.L_x_498) ;  /* 0x00000008004c0947 */ /* 0x000fea0003800000 */
[----:B------:R-:W-:Y:S01]  /*0200*/  LOP3.LUT R3, RZ, R20, RZ, 0x33, !PT ;  /* 0x00000014ff037212 */ /* 0x000fe200078e33ff */
[----:B------:R-:W-:Y:S03]  /*0210*/  BSSY.RECONVERGENT B2, `(.L_x_499) ;  /* 0x0000046000027945 */ /* 0x000fe60003800200 */
[----:B------:R-:W-:-:S04]  /*0220*/  IADD3 R3, PT, PT, R4, -UR9, R3 ;  /* 0x8000000904037c10 */ /* 0x000fc8000fffe003 */
[C---:B------:R-:W-:Y:S02]  /*0230*/  ISETP.GE.U32.AND P1, PT, R3.reuse, 0x1e00, PT ;  /* 0x00001e000300780c */ /* 0x040fe40003f26070 */
[----:B------:R-:W-:-:S04]  /*0240*/  LEA.HI R22, R3, 0x1, RZ, 0x17 ;  /* 0x0000000103167811 */ /* 0x000fc800078fb8ff */
[----:B------:R-:W-:-:S04]  /*0250*/  LOP3.LUT R23, R22, 0xf, RZ, 0xc0, !PT ;  /* 0x0000000f16177812 */ /* 0x000fc800078ec0ff */
[----:B------:R-:W-:-:S03]  /*0260*/  ISETP.NE.AND P0, PT, R23, RZ, PT ;  /* 0x000000ff1700720c */ /* 0x000fc60003f05270 */
[----:B------:R-:W-:Y:S10]  /*0270*/  @!P1 BRA `(.L_x_500) ;  /* 0x0000000000fc9947 */ /* 0x000ff40003800000 */
[----:B------:R-:W0:Y:S01]  /*0280*/  LDCU.64 UR4, c[0x0][0x380] ;  /* 0x00007000ff0477ac */ /* 0x000e220008000a00 */
[----:B------:R-:W-:Y:S01]  /*0290*/  IMAD.WIDE.U32 R2, R20, 0x8, RZ ;  /* 0x0000000814027825 */ /* 0x000fe200078e00ff */
[----:B------:R-:W-:Y:S02]  /*02a0*/  MOV R5, UR18 ;  /* 0x0000001200057c02 */ /* 0x000fe40008000f00 */
[----:B------:R-:W-:-:S03]  /*02b0*/  LOP3.LUT R24, R22, 0xfffff0, RZ, 0xc0, !PT ;  /* 0x00fffff016187812 */ /* 0x000fc600078ec0ff */
[----:B------:R-:W-:Y:S01]  /*02c0*/  IMAD.WIDE.U32 R2, R5, 0x7000, R2 ;  /* 0x0000700005027825 */ /* 0x000fe200078e0002 */
[----:B------:R-:W-:Y:S02]  /*02d0*/  IADD3 R24, PT, PT, -R24, RZ, RZ ;  /* 0x000000ff18187210 */ /* 0x000fe40007ffe1ff */
[----:B0-----:R-:W-:-:S04]  /*02e0*/  IADD3 R26, P1, PT, R2, UR4, RZ ;  /* 0x00000004021a7c10 */ /* 0x001fc8000ff3e0ff */
[----:B------:R-:W-:-:S04]  /*02f0*/  IADD3 R26, P2, PT, R26, 0x8000, RZ ;  /* 0x000080001a1a7810 */ /* 0x000fc80007f5e0ff */
[----:B------:R-:W-:-:S09]  /*0300*/  IADD3.X R27, PT, PT, RZ, UR5, R3, P2, P1 ;  /* 0x00000005ff1b7c10 */ /* 0x000fd200097e2403 */
.L_x_501:
[----:B------:R-:W2:Y:S04]  /*0310*/  LDG.E.64 R18, desc[UR16][R26.64+-0x8000] ;  /* 0xff8000101a127981 */ /* 0x000ea8000c1e1b00 */
[----:B------:R-:W3:Y:S04]  /*0320*/  LDG.E.64 R2, desc[UR16][R26.64+-0x7000] ;  /* 0xff9000101a027981 */ /* 0x000ee8000c1e1b00 */
[----:B------:R-:W4:Y:S04]  /*0330*/  LDG.E.64 R4, desc[UR16][R26.64+-0x6000] ;  /* 0xffa000101a047981 */ /* 0x000f28000c1e1b00 */
[----:B------:R-:W4:Y:S04]  /*0340*/  LDG.E.64 R6, desc[UR16][R26.64+-0x5000] ;  /* 0xffb000101a067981 */ /* 0x000f28000c1e1b00 */
[----:B------:R-:W4:Y:S04]  /*0350*/  LDG.E.64 R8, desc[UR16][R26.64+-0x4000] ;  /* 0xffc000101a087981 */ /* 0x000f28000c1e1b00 */
[----:B------:R-:W4:Y:S04]  /*0360*/  LDG.E.64 R10, desc[UR16][R26.64+-0x3000] ;  /* 0xffd000101a0a7981 */ /* 0x000f28000c1e1b00 */
[----:B------:R-:W4:Y:S04]  /*0370*/  LDG.E.64 R12, desc[UR16][R26.64+-0x2000] ;  /* 0xffe000101a0c7981 */ /* 0x000f28000c1e1b00 */
[----:B------:R-:W4:Y:S01]  /*0380*/  LDG.E.64 R14, desc[UR16][R26.64+-0x1000] ;  /* 0xfff000101a0e7981 */ /* 0x000f22000c1e1b00 */
[----:B--2--5:R-:W-:Y:S01]  /*0390*/  FADD R25, R18, R16 ;  /* 0x0000001012197221 */ /* 0x024fe20000000000 */
[----:B------:R-:W-:-:S02]  /*03a0*/  FADD R18, R19, R17 ;  /* 0x0000001113127221 */ /* 0x000fc40000000000 */
[----:B------:R-:W2:Y:S01]  /*03b0*/  LDG.E.64 R16, desc[UR16][R26.64] ;  /* 0x000000101a107981 */ /* 0x000ea2000c1e1b00 */
[----:B---3--:R-:W-:Y:S01]  /*03c0*/  FADD R25, R25, R2 ;  /* 0x0000000219197221 */ /* 0x008fe20000000000 */
[----:B------:R-:W-:Y:S02]  /*03d0*/  FADD R18, R18, R3 ;  /* 0x0000000312127221 */ /* 0x000fe40000000000 */
[----:B------:R-:W3:Y:S01]  /*03e0*/  LDG.E.64 R2, desc[UR16][R26.64+0x1000] ;  /* 0x001000101a027981 */ /* 0x000ee2000c1e1b00 */
[----:B----4-:R-:W-:Y:S01]  /*03f0*/  FADD R25, R25, R4 ;  /* 0x0000000419197221 */ /* 0x010fe20000000000 */
[----:B------:R-:W-:Y:S02]  /*0400*/  FADD R18, R18, R5 ;  /* 0x0000000512127221 */ /* 0x000fe40000000000 */
[----:B------:R-:W4:Y:S01]  /*0410*/  LDG.E.64 R4, desc[UR16][R26.64+0x2000] ;  /* 0x002000101a047981 */ /* 0x000f22000c1e1b00 */
[----:B------:R-:W-:Y:S01]  /*0420*/  FADD R25, R25, R6 ;  /* 0x0000000619197221 */ /* 0x000fe20000000000 */
[----:B------:R-:W-:-:S02]  /*0430*/  FADD R18, R18, R7 ;  /* 0x0000000712127221 */ /* 0x000fc40000000000 */
[----:B------:R-:W4:Y:S01]  /*0440*/  LDG.E.64 R6, desc[UR16][R26.64+0x3000] ;  /* 0x003000101a067981 */ /* 0x000f22000c1e1b00 */
[----:B------:R-:W-:Y:S01]  /*0450*/  FADD R25, R25, R8 ;  /* 0x0000000819197221 */ /* 0x000fe20000000000 */
[----:B------:R-:W-:Y:S02]  /*0460*/  FADD R18, R18, R9 ;  /* 0x0000000912127221 */ /* 0x000fe40000000000 */
[----:B------:R-:W4:Y:S01]  /*0470*/  LDG.E.64 R8, desc[UR16][R26.64+0x4000] ;  /* 0x004000101a087981 */ /* 0x000f22000c1e1b00 */
[----:B------:R-:W-:Y:S01]  /*0480*/  FADD R25, R25, R10 ;  /* 0x0000000a19197221 */ /* 0x000fe20000000000 */
[----:B------:R-:W-:Y:S02]  /*0490*/  FADD R18, R18, R11 ;  /* 0x0000000b12127221 */ /* 0x000fe40000000000 */
[----:B------:R-:W4:Y:S01]  /*04a0*/  LDG.E.64 R10, desc[UR16][R26.64+0x5000] ;  /* 0x005000101a0a7981 */ /* 0x000f22000c1e1b00 */
[----:B------:R-:W-:Y:S01]  /*04b0*/  FADD R25, R25, R12 ;  /* 0x0000000c19197221 */ /* 0x000fe20000000000 */
[----:B------:R-:W-:-:S02]  /*04c0*/  FADD R18, R18, R13 ;  /* 0x0000000d12127221 */ /* 0x000fc40000000000 */
[----:B------:R-:W4:Y:S01]  /*04d0*/  LDG.E.64 R12, desc[UR16][R26.64+0x6000] ;  /* 0x006000101a0c7981 */ /* 0x000f22000c1e1b00 */
[----:B------:R-:W-:Y:S01]  /*04e0*/  FADD R25, R25, R14 ;  /* 0x0000000e19197221 */ /* 0x000fe20000000000 */
[----:B------:R-:W-:Y:S02]  /*04f0*/  FADD R18, R18, R15 ;  /* 0x0000000f12127221 */ /* 0x000fe40000000000 */
[----:B------:R0:W4:Y:S01]  /*0500*/  LDG.E.64 R14, desc[UR16][R26.64+0x7000] ;  /* 0x007000101a0e7981 */ /* 0x000122000c1e1b00 */
[----:B------:R-:W-:-:S04]  /*0510*/  IADD3 R24, PT, PT, R24, 0x10, RZ ;  /* 0x0000001018187810 */ /* 0x000fc80007ffe0ff */
[----:B------:R-:W-:Y:S02]  /*0520*/  ISETP.NE.AND P1, PT, R24, RZ, PT ;  /* 0x000000ff1800720c */ /* 0x000fe40003f25270 */
[----:B0-----:R-:W-:Y:S02]  /*0530*/  IADD3 R26, P2, PT, R26, 0x10000, RZ ;  /* 0x000100001a1a7810 */ /* 0x001fe40007f5e0ff */
[----:B------:R-:W-:Y:S02]  /*0540*/  IADD3 R20, PT, PT, R20, 0x2000, RZ ;  /* 0x0000200014147810 */ /* 0x000fe40007ffe0ff */
[----:B------:R-:W-:Y:S01]  /*0550*/  IADD3.X R27, PT, PT, RZ, R27, RZ, P2, !PT ;  /* 0x0000001bff1b7210 */ /* 0x000fe200017fe4ff */
[----:B--2---:R-:W-:Y:S01]  /*0560*/  FADD R25, R25, R16 ;  /* 0x0000001019197221 */ /* 0x004fe20000000000 */
        /* <DEDUP_REMOVED lines=15> */
[----:B------:R-:W-:Y:S06]  /*0660*/  @P1 BRA `(.L_x_501) ;  /* 0xfffffffc00281947 */ /* 0x000fec000383ffff */
.L_x_500:
[----:B------:R-:W-:Y:S05]  /*0670*/  BSYNC.RECONVERGENT B2 ;  /* 0x0000000000027941 */ /* 0x000fea0003800200 */
.L_x_499:
[----:B------:R-:W-:Y:S05]  /*0680*/  @!P0 BRA `(.L_x_498) ;  /* 0x0000000400288947 */ /* 0x000fea0003800000 */
[----:B------:R-:W-:Y:S01]  /*0690*/  ISETP.GE.U32.AND P1, PT, R23, 0x8, PT ;  /* 0x000000081700780c */ /* 0x000fe20003f26070 */
[----:B------:R-:W-:Y:S01]  /*06a0*/  BSSY.RECONVERGENT B2, `(.L_x_502) ;  /* 0x0000022000027945 */ /* 0x000fe20003800200 */
[----:B------:R-:W-:-:S04]  /*06b0*/  LOP3.LUT R26, R22, 0x7, RZ, 0xc0, !PT ;  /* 0x00000007161a7812 */ /* 0x000fc800078ec0ff */
[----:B------:R-:W-:-:S07]  /*06c0*/  ISETP.NE.AND P0, PT, R26, RZ, PT ;  /* 0x000000ff1a00720c */ /* 0x000fce0003f05270 */
[----:B------:R-:W-:Y:S06]  /*06d0*/  @!P1 BRA `(.L_x_503) ;  /* 0x0000000000789947 */ /* 0x000fec0003800000 */
[----:B------:R-:W0:Y:S01]  /*06e0*/  LDCU.64 UR4, c[0x0][0x380] ;  /* 0x00007000ff0477ac */ /* 0x000e220008000a00 */
[----:B------:R-:W-:-:S04]  /*06f0*/  IADD3 R2, P1, PT, R20, UR9, RZ ;  /* 0x0000000914027c10 */ /* 0x000fc8000ff3e0ff */
[----:B------:R-:W-:Y:S02]  /*0700*/  LEA.HI.X.SX32 R3, R20, RZ, 0x1, P1 ;  /* 0x000000ff14037211 */ /* 0x000fe400008f0eff */
[----:B0-----:R-:W-:-:S04]  /*0710*/  LEA R24, P1, R2, UR4, 0x3 ;  /* 0x0000000402187c11 */ /* 0x001fc8000f8218ff */
[----:B------:R-:W-:-:S05]  /*0720*/  LEA.HI.X R25, R2, UR5, R3, 0x3, P1 ;  /* 0x0000000502197c11 */ /* 0x000fca00088f1c03 */
        /* <DEDUP_REMOVED lines=25> */
.L_x_503:
[----:B------:R-:W-:Y:S05]  /*08c0*/  BSYNC.RECONVERGENT B2 ;  /* 0x0000000000027941 */ /* 0x000fea0003800200 */
.L_x_502:
        /* <DEDUP_REMOVED lines=24> */
.L_x_505:
[----:B------:R-:W-:Y:S05]  /*0a50*/  BSYNC.RECONVERGENT B2 ;  /* 0x0000000000027941 */ /* 0x000fea0003800200 */
.L_x_504:
[----:B------:R-:W-:Y:S05]  /*0a60*/  @!P0 BRA `(.L_x_498) ;  /* 0x0000000000308947 */ /* 0x000fea0003800000 */
[----:B------:R-:W0:Y:S01]  /*0a70*/  LDC.64 R2, c[0x0][0x380] ;  /* 0x0000e000ff027b82 */ /* 0x000e220000000a00 */
[----:B------:R-:W-:Y:S02]  /*0a80*/  MOV R5, UR18 ;  /* 0x0000001200057c02 */ /* 0x000fe40008000f00 */
[----:B------:R-:W-:-:S03]  /*0a90*/  IADD3 R6, PT, PT, -R22, RZ, RZ ;  /* 0x000000ff16067210 */ /* 0x000fc60007ffe1ff */
[----:B0-----:R-:W-:-:S07]  /*0aa0*/  IMAD.WIDE.U32 R2, R5, 0x7000, R2 ;  /* 0x0000700005027825 */ /* 0x001fce00078e0002 */
.L_x_506:
[----:B------:R-:W-:-:S06]  /*0ab0*/  IMAD.WIDE R4, R20, 0x8, R2 ;  /* 0x0000000814047825 */ /* 0x000fcc00078e0202 */
[----:B------:R-:W2:Y:S01]  /*0ac0*/  LDG.E.64 R4, desc[UR16][R4.64] ;  /* 0x0000001004047981 */ /* 0x000ea2000c1e1b00 */
[----:B------:R-:W-:Y:S02]  /*0ad0*/  IADD3 R6, PT, PT, R6, 0x1, RZ ;  /* 0x0000000106067810 */ /* 0x000fe40007ffe0ff */
[----:B------:R-:W-:Y:S02]  /*0ae0*/  IADD3 R20, PT, PT, R20, 0x200, RZ ;  /* 0x0000020014147810 */ /* 0x000fe40007ffe0ff */
[----:B------:R-:W-:Y:S01]  /*0af0*/  ISETP.NE.AND P0, PT, R6, RZ, PT ;  /* 0x000000ff0600720c */ /* 0x000fe20003f05270 */
[----:B--2--5:R-:W-:Y:S01]  /*0b00*/  FADD R16, R4, R16 ;  /* 0x0000001004107221 */ /* 0x024fe20000000000 */
[----:B------:R-:W-:-:S11]  /*0b10*/  FADD R17, R5, R17 ;  /* 0x0000001105117221 */ /* 0x000fd60000000000 */
[----:B------:R-:W-:Y:S05]  /*0b20*/  @P0 BRA `(.L_x_506) ;  /* 0xfffffffc00e00947 */ /* 0x000fea000383ffff */
.L_x_498:
[----:B------:R-:W-:Y:S05]  /*0b30*/  BSYNC.RECONVERGENT B1 ;  /* 0x0000000000017941 */ /* 0x000fea0003800200 */
.L_x_497:
        /* <DEDUP_REMOVED lines=9> */
[----:B--2---:R-:W-:Y:S01]  /*0bd0*/  FADD R4, R4, R3 ;  /* 0x0000000304047221 */ /* 0x004fe20000000000 */
[C---:B0-----:R-:W-:Y:S02]  /*0be0*/  ISETP.GT.AND P0, PT, R10.reuse, 0x1e, PT ;  /* 0x0000001e0a00780c */ /* 0x041fe40003f04270 */
        /* <DEDUP_REMOVED lines=33> */
.L_x_509:
[----:B------:R-:W-:Y:S05]  /*0e00*/  BSYNC.RECONVERGENT B1 ;  /* 0x0000000000017941 */ /* 0x000fea0003800200 */
.L_x_508:
[----:B------:R-:W-:Y:S01]  /*0e10*/  BAR.SYNC.DEFER_BLOCKING 0x0 ;  /* 0x0000000000007b1d */ /* 0x000fe20000010000 */
[----:B------:R-:W-:-:S13]  /*0e20*/  ISETP.NE.AND P0, PT, R0, RZ, PT ;  /* 0x000000ff0000720c */ /* 0x000fda0003f05270 */
[----:B------:R-:W-:Y:S05]  /*0e30*/  @P0 BRA `(.L_x_510) ;  /* 0x0000001c00e00947 */ /* 0x000fea0003800000 */
[----:B------:R-:W4:Y:S01]  /*0e40*/  S2UR UR5, SR_CgaCtaId ;  /* 0x00000000000579c3 */ /* 0x000f220000008800 */
[----:B------:R-:W-:Y:S02]  /*0e50*/  UMOV UR4, 0x400 ;  /* 0x0000040000047882 */ /* 0x000fe40000000000 */
[----:B----4-:R-:W-:-:S09]  /*0e60*/  ULEA UR4, UR5, UR4, 0x18 ;  /* 0x0000000405047291 */ /* 0x010fd2000f8ec0ff */
[----:B------:R-:W4:Y:S04]  /*0e70*/  LDS.64 R24, [UR4+0x18] ;  /* 0x00001804ff187984 */ /* 0x000f280008000a00 */
[----:B---3--:R-:W0:Y:S04]  /*0e80*/  LDS.128 R4, [UR4+0x20] ;  /* 0x00002004ff047984 */ /* 0x008e280008000c00 */
[----:B------:R-:W3:Y:S04]  /*0e90*/  LDS.128 R20, [UR4+0x30] ;  /* 0x00003004ff147984 */ /* 0x000ee80008000c00 */
[----:B-12---:R-:W1:Y:S04]  /*0ea0*/  LDS.128 R8, [UR4+0x40] ;  /* 0x00004004ff087984 */ /* 0x006e680008000c00 */
[----:B------:R-:W2:Y:S04]  /*0eb0*/  LDS.128 R16, [UR4+0x50] ;  /* 0x00005004ff107984 */ /* 0x000ea80008000c00 */
        /* <DEDUP_REMOVED lines=9> */
[----:B---3--:R-:W-:Y:S01]  /*0f50*/  FADD R3, R3, R20 ;  /* 0x0000001403037221 */ /* 0x008fe20000000000 */
[----:B------:R-:W-:-:S03]  /*0f60*/  FADD R0, R0, R21 ;  /* 0x0000001500007221 */ /* 0x000fc60000000000 */
[----:B------:R-:W-:Y:S01]  /*0f70*/  FADD R3, R3, R22 ;  /* 0x0000001603037221 */ /* 0x000fe20000000000 */
[----:B------:R-:W-:-:S03]  /*0f80*/  FADD R0, R0, R23 ;  /* 0x0000001700007221 */ /* 0x000fc60000000000 */
        /* <DEDUP_REMOVED lines=19> */
[----:B------:R-:W-:Y:S01]  /*10c0*/  FADD R3, R0, R7 ;  /* 0x0000000700037221 */ /* 0x000fe20000000000 */
[----:B------:R-:W-:Y:S06]  /*10d0*/  BRA `(.L_x_510) ;  /* 0x0000001c00387947 */ /* 0x000fec0003800000 */
.L_x_507:
[----:B------:R-:W0:Y:S01]  /*10e0*/  S2R R9, SR_LANEID ;  /* 0x0000000000097919 */ /* 0x000e220000000000 */
[----:B------:R-:W-:-:S04]  /*10f0*/  LOP3.LUT R4, R0, 0x3e0, RZ, 0xc0, !PT ;  /* 0x000003e000047812 */ /* 0x000fc800078ec0ff */
[----:B------:R-:W-:Y:S02]  /*1100*/  IADD3 R6, PT, PT, R4, 0x20, RZ ;  /* 0x0000002004067810 */ /* 0x000fe40007ffe0ff */
[----:B------:R-:W-:Y:S02]  /*1110*/  LOP3.LUT R4, RZ, R4, RZ, 0x33, !PT ;  /* 0x00000004ff047212 */ /* 0x000fe400078e33ff */
[----:B------:R-:W-:Y:S02]  /*1120*/  ISETP.GT.AND P0, PT, R6, R21, PT ;  /* 0x000000150600720c */ /* 0x000fe40003f04270 */
        /* <DEDUP_REMOVED lines=12> */
[----:B------:R-:W-:Y:S01]  /*11f0*/  @!P1 MOV R8, 0x400 ;  /* 0x0000040000089802 */ /* 0x000fe20000000f00 */
[----:B------:R-:W1:Y:S01]  /*1200*/  SHFL.DOWN PT, R6, R3, 0x2, R4 ;  /* 0x0840000003067989 */ /* 0x000e6200000e0004 */
[----:B------:R-:W2:Y:S05]  /*1210*/  @!P1 S2R R11, SR_CgaCtaId ;  /* 0x00000000000b9919 */ /* 0x000eaa0000008800 */
[----:B0-----:R-:W-:Y:S01]  /*1220*/  @!P0 FADD R2, R2, R5 ;  /* 0x0000000502028221 */ /* 0x001fe20000000000 */
[----:B-1----:R-:W-:-:S04]  /*1230*/  @!P0 FADD R3, R3, R6 ;  /* 0x0000000603038221 */ /* 0x002fc80000000000 */
[----:B------:R-:W0:Y:S01]  /*1240*/  SHFL.DOWN PT, R5, R2, 0x4, R4 ;  /* 0x0880000002057989 */ /* 0x000e2200000e0004 */
[----:B------:R-:W-:Y:S02]  /*1250*/  ISETP.GT.AND P0, PT, R7, R4, PT ;  /* 0x000000040700720c */ /* 0x000fe40003f04270 */
[----:B------:R-:W-:Y:S01]  /*1260*/  IADD3 R7, PT, PT, R9, 0x8, RZ ;  /* 0x0000000809077810 */ /* 0x000fe20007ffe0ff */
[----:B------:R-:W1:Y:S01]  /*1270*/  SHFL.DOWN PT, R6, R3, 0x4, R4 ;  /* 0x0880000003067989 */ /* 0x000e6200000e0004 */
[----:B--2---:R-:W-:-:S09]  /*1280*/  @!P1 LEA R8, R11, R8, 0x18 ;  /* 0x000000080b089211 */ /* 0x004fd200078ec0ff */
        /* <DEDUP_REMOVED lines=10> */
[----:B------:R-:W-:Y:S01]  /*1330*/  @!P1 SHF.R.U32.HI R7, RZ, 0x2, R0 ;  /* 0x00000002ff079819 */ /* 0x000fe20000011600 */
[----:B------:R-:W1:Y:S03]  /*1340*/  SHFL.DOWN PT, R6, R3, 0x10, R4 ;  /* 0x0a00000003067989 */ /* 0x000e6600000e0004 */
[----:B------:R-:W-:-:S04]  /*1350*/  @!P1 LOP3.LUT R7, R7, 0xf8, RZ, 0xc0, !PT ;  /* 0x000000f807079812 */ /* 0x000fc800078ec0ff */
[----:B------:R-:W-:-:S03]  /*1360*/  @!P1 IADD3 R7, PT, PT, R7, R8, RZ ;  /* 0x0000000807079210 */ /* 0x000fc60007ffe0ff */
[----:B0-----:R-:W-:Y:S01]  /*1370*/  @!P0 FADD R2, R2, R5 ;  /* 0x0000000502028221 */ /* 0x001fe20000000000 */
[----:B-1----:R-:W-:Y:S01]  /*1380*/  @!P0 FADD R3, R3, R6 ;  /* 0x0000000603038221 */ /* 0x002fe20000000000 */
[----:B------:R-:W-:-:S04]  /*1390*/  ISETP.GE.AND P0, PT, R21, 0x21, PT ;  /* 0x000000211500780c */ /* 0x000fc80003f06270 */
[----:B------:R-:W-:Y:S01]  /*13a0*/  ISETP.NE.OR P0, PT, R0, RZ, !P0 ;  /* 0x000000ff0000720c */ /* 0x000fe20004705670 */
[----:B------:R4:W-:Y:S01]  /*13b0*/  @!P1 STS.64 [R7+0x10], R2 ;  /* 0x0000100207009388 */ /* 0x0009e20000000a00 */
[----:B------:R-:W-:Y:S11]  /*13c0*/  BAR.SYNC.DEFER_BLOCKING 0x0 ;  /* 0x0000000000007b1d */ /* 0x000ff60000010000 */
[----:B----4-:R-:W-:Y:S05]  /*13d0*/  @P0 BRA `(.L_x_510) ;  /* 0x0000001800780947 */ /* 0x010fea0003800000 */
[----:B------:R-:W0:Y:S01]  /*13e0*/  S2UR UR5, SR_CgaCtaId ;  /* 0x00000000000579c3 */ /* 0x000e220000008800 */
[----:B------:R-:W-:Y:S01]  /*13f0*/  UMOV UR4, 0x400 ;  /* 0x0000040000047882 */ /* 0x000fe20000000000 */
[----:B------:R-:W-:Y:S01]  /*1400*/  ISETP.GE.U32.AND P0, PT, R21, 0x41, PT ;  /* 0x000000411500780c */ /* 0x000fe20003f06070 */
[----:B0-----:R-:W-:-:S09]  /*1410*/  ULEA UR4, UR5, UR4, 0x18 ;  /* 0x0000000405047291 */ /* 0x001fd2000f8ec0ff */
[----:B------:R-:W0:Y:S02]  /*1420*/  LDS.64 R4, [UR4+0x18] ;  /* 0x00001804ff047984 */ /* 0x000e240008000a00 */
        /* <DEDUP_REMOVED lines=65> */
.L_x_494:
[----:B------:R-:W0:Y:S01]  /*1840*/  S2R R12, SR_TID.X ;  /* 0x00000000000c7919 */ /* 0x000e220000002100 */
[----:B------:R-:W1:Y:S01]  /*1850*/  LDC.64 R2, c[0x0][0x380] ;  /* 0x0000e000ff027b82 */ /* 0x000e620000000a00 */
[----:B0-----:R-:W-:-:S05]  /*1860*/  IADD3 R17, PT, PT, R12, UR9, RZ ;  /* 0x000000090c117c10 */ /* 0x001fca000fffe0ff */
[----:B-1----:R-:W-:-:S05]  /*1870*/  IMAD.WIDE.U32 R16, R17, 0x8, R2 ;  /* 0x0000000811107825 */ /* 0x002fca00078e0002 */
[----:B------:R-:W2:Y:S04]  /*1880*/  LDG.E.64 R18, desc[UR16][R16.64] ;  /* 0x0000001010127981 */ /* 0x000ea8000c1e1b00 */
[----:B------:R-:W2:Y:S04]  /*1890*/  LDG.E.64 R20, desc[UR16][R16.64+0x1000] ;  /* 0x0010001010147981 */ /* 0x000ea8000c1e1b00 */
[----:B------:R-:W3:Y:S04]  /*18a0*/  LDG.E.64 R14, desc[UR16][R16.64+0x2000] ;  /* 0x00200010100e7981 */ /* 0x000ee8000c1e1b00 */
[----:B------:R-:W4:Y:S04]  /*18b0*/  LDG.E.64 R10, desc[UR16][R16.64+0x3000] ;  /* 0x00300010100a7981 */ /* 0x000f28000c1e1b00 */
[----:B------:R-:W5:Y:S04]  /*18c0*/  LDG.E.64 R8, desc[UR16][R16.64+0x4000] ;  /* 0x0040001010087981 */ /* 0x000f68000c1e1b00 */
[----:B------:R-:W5:Y:S04]  /*18d0*/  LDG.E.64 R6, desc[UR16][R16.64+0x5000] ;  /* 0x0050001010067981 */ /* 0x000f68000c1e1b00 */
[----:B------:R-:W5:Y:S01]  /*18e0*/  LDG.E.64 R2, desc[UR16][R16.64+0x6000] ;  /* 0x0060001010027981 */ /* 0x000f62000c1e1b00 */
[----:B------:R-:W-:-:S04]  /*18f0*/  ISETP.GE.U32.AND P0, PT, R23, UR5, PT ;  /* 0x0000000517007c0c */ /* 0x000fc8000bf06070 */
[----:B------:R-:W-:Y:S01]  /*1900*/  ISETP.GE.U32.AND.EX P0, PT, R22, UR4, PT, P0 ;  /* 0x0000000416007c0c */ /* 0x000fe2000bf06100 */
        /* <DEDUP_REMOVED lines=13> */
[----:B------:R-:W-:Y:S01]  /*19e0*/  UIADD3 UR7, UP0, UPT, UR5, UR9, URZ ;  /* 0x0000000905077290 */ /* 0x000fe2000ff1e0ff */
[----:B------:R-:W-:Y:S01]  /*19f0*/  IADD3 R23, P1, PT, R4, -0xe00, RZ ;  /* 0xfffff20004177810 */ /* 0x000fe20007f3e0ff */
[----:B------:R-:W0:Y:S01]  /*1a00*/  LDCU.64 UR12, c[0x0][0x380] ;  /* 0x00007000ff0c77ac */ /* 0x000e220008000a00 */
[----:B------:R-:W-:Y:S02]  /*1a10*/  LOP3.LUT R3, RZ, R12, RZ, 0x33, !PT ;  /* 0x0000000cff037212 */ /* 0x000fe400078e33ff */
[----:B------:R-:W-:Y:S01]  /*1a20*/  IADD3.X R0, PT, PT, R5, -0x1, RZ, P1, !PT ;  /* 0xffffffff05007810 */ /* 0x000fe20000ffe4ff */
[----:B------:R-:W-:Y:S01]  /*1a30*/  UIADD3.X UR8, UPT, UPT, URZ, UR4, URZ, UP0, !UPT ;  /* 0x00000004ff087290 */ /* 0x000fe200087fe4ff */
[----:B------:R-:W-:Y:S01]  /*1a40*/  ISETP.LT.U32.AND P0, PT, R23, UR7, PT ;  /* 0x0000000717007c0c */ /* 0x000fe2000bf01070 */
[----:B------:R-:W-:Y:S01]  /*1a50*/  UMOV UR6, UR5 ;  /* 0x0000000500067c82 */ /* 0x000fe20008000000 */
[----:B------:R-:W-:Y:S01]  /*1a60*/  IADD3 R6, P2, PT, R12, UR7, RZ ;  /* 0x000000070c067c10 */ /* 0x000fe2000ff5e0ff */
[----:B------:R-:W-:Y:S01]  /*1a70*/  UMOV UR4, URZ ;  /* 0x000000ff00047c82 */ /* 0x000fe20008000000 */
[----:B------:R-:W-:-:S02]  /*1a80*/  IADD3 R3, PT, PT, R4, -UR5, R3 ;  /* 0x8000000504037c10 */ /* 0x000fc4000fffe003 */
[----:B------:R-:W-:Y:S01]  /*1a90*/  MOV R9, UR8 ;  /* 0x0000000800097c02 */ /* 0x000fe20008000f00 */
[----:B------:R-:W-:Y:S01]  /*1aa0*/  UMOV UR10, UR8 ;  /* 0x00000008000a7c82 */ /* 0x000fe20008000000 */
[----:B------:R-:W-:Y:S02]  /*1ab0*/  IADD3.X R7, PT, PT, RZ, UR8, RZ, P2, !PT ;  /* 0x00000008ff077c10 */ /* 0x000fe400097fe4ff */
[----:B------:R-:W-:Y:S02]  /*1ac0*/  ISETP.GT.U32.AND.EX P0, PT, R9, R0, PT, P0 ;  /* 0x000000000900720c */ /* 0x000fe40003f04100 */
[----:B------:R-:W-:Y:S01]  /*1ad0*/  IADD3 R22, PT, PT, R3, -UR9, RZ ;  /* 0x8000000903167c10 */ /* 0x000fe2000fffe0ff */
[----:B------:R-:W-:Y:S01]  /*1ae0*/  UMOV UR9, UR7 ;  /* 0x0000000700097c82 */ /* 0x000fe20008000000 */
[----:B0-----:R-:W-:-:S04]  /*1af0*/  LEA R2, P1, R6, UR12, 0x3 ;  /* 0x0000000c06027c11 */ /* 0x001fc8000f8218ff */
[----:B------:R-:W-:Y:S02]  /*1b00*/  IADD3 R2, P2, PT, R2, 0x8000, RZ ;  /* 0x0000800002027810 */ /* 0x000fe40007f5e0ff */
[----:B------:R-:W-:-:S04]  /*1b10*/  LEA.HI.X R6, R6, UR13, R7, 0x3, P1 ;  /* 0x0000000d06067c11 */ /* 0x000fc800088f1c07 */
[----:B------:R-:W-:Y:S01]  /*1b20*/  IADD3.X R3, PT, PT, RZ, R6, RZ, P2, !PT ;  /* 0x00000006ff037210 */ /* 0x000fe200017fe4ff */
[----:B------:R-:W-:Y:S06]  /*1b30*/  @P0 BRA `(.L_x_512) ;  /* 0x0000000000d00947 */ /* 0x000fec0003800000 */
[----:B------:R-:W0:Y:S01]  /*1b40*/  LDC.64 R4, c[0x0][0x3b8] ;  /* 0x0000ee00ff047b82 */ /* 0x000e220000000a00 */
[----:B------:R-:W1:Y:S01]  /*1b50*/  LDCU UR11, c[0x0][0x3c0] ;  /* 0x00007800ff0b77ac */ /* 0x000e620008000800 */
[----:B------:R-:W2:Y:S01]  /*1b60*/  LDCU.64 UR12, c[0x0][0x380] ;  /* 0x00007000ff0c77ac */ /* 0x000ea20008000a00 */
[----:B------:R-:W-:Y:S01]  /*1b70*/  NOP ;  /* 0x0000000000007918 */ /* 0x000fe20000000000 */
.L_x_513:
[----:B------:R-:W3:Y:S02]  /*1b80*/  S2R R6, SR_TID.X ;  /* 0x0000000000067919 */ /* 0x000ee40000002100 */
[----:B---3--:R-:W-:-:S04]  /*1b90*/  IADD3 R6, P0, PT, R6, UR7, RZ ;  /* 0x0000000706067c10 */ /* 0x008fc8000ff1e0ff */
[----:B------:R-:W-:Y:S02]  /*1ba0*/  IADD3.X R7, PT, PT, RZ, UR8, RZ, P0, !PT ;  /* 0x00000008ff077c10 */ /* 0x000fe400087fe4ff */
[----:B--2---:R-:W-:-:S04]  /*1bb0*/  LEA R24, P0, R6, UR12, 0x3 ;  /* 0x0000000c06187c11 */ /* 0x004fc8000f8018ff */
[----:B------:R-:W-:-:S05]  /*1bc0*/  LEA.HI.X R25, R6, UR13, R7, 0x3, P0 ;  /* 0x0000000d06197c11 */ /* 0x000fca00080f1c07 */
[----:B------:R-:W2:Y:S04]  /*1bd0*/  LDG.E.64 R6, desc[UR16][R24.64] ;  /* 0x0000001018067981 */ /* 0x000ea8000c1e1b00 */
[----:B------:R-:W3:Y:S04]  /*1be0*/  LDG.E.64 R8, desc[UR16][R24.64+0x1000] ;  /* 0x0010001018087981 */ /* 0x000ee8000c1e1b00 */
[----:B------:R-:W4:Y:S04]  /*1bf0*/  LDG.E.64 R10, desc[UR16][R24.64+0x2000] ;  /* 0x00200010180a7981 */ /* 0x000f28000c1e1b00 */
[----:B------:R-:W5:Y:S04]  /*1c00*/  LDG.E.64 R12, desc[UR16][R24.64+0x3000] ;  /* 0x00300010180c7981 */ /* 0x000f68000c1e1b00 */
[----:B------:R-:W5:Y:S04]  /*1c10*/  LDG.E.64 R14, desc[UR16][R24.64+0x4000] ;  /* 0x00400010180e7981 */ /* 0x000f68000c1e1b00 */
[----:B------:R-:W5:Y:S04]  /*1c20*/  LDG.E.64 R16, desc[UR16][R24.64+0x5000] ;  /* 0x0050001018107981 */ /* 0x000f68000c1e1b00 */
[----:B------:R-:W5:Y:S01]  /*1c30*/  LDG.E.64 R18, desc[UR16][R24.64+0x6000] ;  /* 0x0060001018127981 */ /* 0x000f62000c1e1b00 */
[----:B-1----:R-:W-:-:S04]  /*1c40*/  UIMAD UR14, UR11, 0xe00, URZ ;  /* 0x00000e000b0e78a4 */ /* 0x002fc8000f8e02ff */
[----:B------:R-:W-:Y:S02]  /*1c50*/  USHF.R.S32.HI UR15, URZ, 0x1f, UR14 ;  /* 0x0000001fff0f7899 */ /* 0x000fe4000801140e */
[----:B------:R-:W-:-:S04]  /*1c60*/  UIADD3 UR5, UP0, UPT, UR14, UR9, URZ ;  /* 0x000000090e057290 */ /* 0x000fc8000ff1e0ff */
[----:B------:R-:W-:Y:S01]  /*1c70*/  UIADD3.X UR6, UPT, UPT, UR15, UR10, URZ, UP0, !UPT ;  /* 0x0000000a0f067290 */ /* 0x000fe200087fe4ff */
[----:B--2---:R-:W-:Y:S01]  /*1c80*/  FADD R21, R6, R21 ;  /* 0x0000001506157221 */ /* 0x004fe20000000000 */
[----:B------:R-:W-:Y:S01]  /*1c90*/  FADD R20, R7, R20 ;  /* 0x0000001407147221 */ /* 0x000fe20000000000 */
[----:B0-----:R-:W-:Y:S02]  /*1ca0*/  IADD3 R6, P1, PT, R4, -UR7, RZ ;  /* 0x8000000704067c10 */ /* 0x001fe4000ff3e0ff */
[----:B---3--:R-:W-:Y:S01]  /*1cb0*/  FADD R21, R8, R21 ;  /* 0x0000001508157221 */ /* 0x008fe20000000000 */
[----:B------:R-:W-:Y:S01]  /*1cc0*/  FADD R20, R9, R20 ;  /* 0x0000001409147221 */ /* 0x000fe20000000000 */
[----:B------:R-:W-:Y:S02]  /*1cd0*/  ISETP.GE.U32.AND P0, PT, R6, UR14, PT ;  /* 0x0000000e06007c0c */ /* 0x000fe4000bf06070 */
[----:B------:R-:W-:Y:S01]  /*1ce0*/  IADD3.X R6, PT, PT, R5, ~UR8, RZ, P1, !PT ;  /* 0x8000000805067c10 */ /* 0x000fe20008ffe4ff */
[----:B----4-:R-:W-:Y:S01]  /*1cf0*/  FADD R21, R10, R21 ;  /* 0x000000150a157221 */ /* 0x010fe20000000000 */
[----:B------:R-:W-:-:S02]  /*1d00*/  FADD R20, R11, R20 ;  /* 0x000000140b147221 */ /* 0x000fc40000000000 */
[----:B------:R-:W-:Y:S01]  /*1d10*/  ISETP.GE.U32.AND.EX P0, PT, R6, UR15, PT, P0 ;  /* 0x0000000f06007c0c */ /* 0x000fe2000bf06100 */
        /* <DEDUP_REMOVED lines=9> */
[----:B------:R-:W-:Y:S02]  /*1db0*/  UIADD3 UR7, UP0, UPT, UR14, UR7, URZ ;  /* 0x000000070e077290 */ /* 0x000fe4000ff1e0ff */
[----:B------:R-:W-:Y:S01]  /*1dc0*/  MOV R7, UR14 ;  /* 0x0000000e00077c02 */ /* 0x000fe20008000f00 */
[----:B------:R-:W-:Y:S01]  /*1dd0*/  UIADD3 UR4, UPT, UPT, UR4, 0x1, URZ ;  /* 0x0000000104047890 */ /* 0x000fe2000fffe0ff */
[----:B------:R-:W-:Y:S01]  /*1de0*/  IADD3 R22, PT, PT, R22, -UR14, RZ ;  /* 0x8000000e16167c10 */ /* 0x000fe2000fffe0ff */
[----:B------:R-:W-:Y:S01]  /*1df0*/  UIADD3.X UR8, UPT, UPT, UR15, UR8, URZ, UP0, !UPT ;  /* 0x000000080f087290 */ /* 0x000fe200087fe4ff */
[----:B------:R-:W-:Y:S01]  /*1e00*/  ISETP.LT.U32.AND P0, PT, R23, UR7, PT ;  /* 0x0000000717007c0c */ /* 0x000fe2000bf01070 */
[----:B------:R-:W-:Y:S01]  /*1e10*/  UMOV UR9, UR5 ;  /* 0x0000000500097c82 */ /* 0x000fe20008000000 */
[----:B------:R-:W-:Y:S01]  /*1e20*/  UMOV UR10, UR6 ;  /* 0x00000006000a7c82 */ /* 0x000fe20008000000 */
[----:B------:R-:W-:Y:S02]  /*1e30*/  IMAD.WIDE R2, R7, 0x8, R2 ;  /* 0x0000000807027825 */ /* 0x000fe400078e0202 */
[----:B------:R-:W-:-:S04]  /*1e40*/  MOV R9, UR8 ;  /* 0x0000000800097c02 */ /* 0x000fc80008000f00 */
[----:B------:R-:W-:-:S13]  /*1e50*/  ISETP.GT.U32.AND.EX P0, PT, R9, R0, PT, P0 ;  /* 0x000000000900720c */ /* 0x000fda0003f04100 */
[----:B------:R-:W-:Y:S05]  /*1e60*/  @!P0 BRA `(.L_x_513) ;  /* 0xfffffffc00448947 */ /* 0x000fea000383ffff */
[----:B------:R-:W-:-:S05]  /*1e70*/  UMOV UR6, UR14 ;  /* 0x0000000e00067c82 */ /* 0x000fca0008000000 */
.L_x_512:
[----:B------:R-:W0:Y:S01]  /*1e80*/  S2R R7, SR_TID.X ;  /* 0x0000000000077919 */ /* 0x000e220000002100 */
[C---:B------:R-:W-:Y:S01]  /*1e90*/  IADD3 R0, PT, PT, R4.reuse, -UR7, RZ ;  /* 0x8000000704007c10 */ /* 0x040fe2000fffe0ff */
[----:B------:R-:W-:Y:S01]  /*1ea0*/  BSSY.RECONVERGENT B1, `(.L_x_511) ;  /* 0x000009d000017945 */ /* 0x000fe20003800200 */
[----:B------:R-:W-:Y:S02]  /*1eb0*/  ISETP.LE.U32.AND P1, PT, R4, UR7, PT ;  /* 0x0000000704007c0c */ /* 0x000fe4000bf23070 */
[----:B------:R-:W-:Y:S02]  /*1ec0*/  MOV R6, UR8 ;  /* 0x0000000800067c02 */ /* 0x000fe40008000f00 */
[----:B0-----:R-:W-:-:S04]  /*1ed0*/  ISETP.GE.AND P0, PT, R7, R0, PT ;  /* 0x000000000700720c */ /* 0x001fc80003f06270 */
[----:B------:R-:W-:-:S13]  /*1ee0*/  ISETP.GE.U32.OR.EX P0, PT, R6, R5, P0, P1 ;  /* 0x000000050600720c */ /* 0x000fda0000706510 */
[----:B------:R-:W-:Y:S05]  /*1ef0*/  @P0 BRA `(.L_x_514) ;  /* 0x00000008005c0947 */ /* 0x000fea0003800000 */
[----:B------:R-:W-:Y:S01]  /*1f00*/  UIMAD UR5, UR18, 0xe00, URZ ;  /* 0x00000e00120578a4 */ /* 0x000fe2000f8e02ff */
[-C--:B------:R-:W-:Y:S01]  /*1f10*/  LOP3.LUT R5, RZ, R7.reuse, RZ, 0x33, !PT ;  /* 0x00000007ff057212 */ /* 0x080fe200078e33ff */
[----:B------:R-:W-:Y:S01]  /*1f20*/  UIMAD UR14, UR4, UR11, URZ ;  /* 0x0000000b040e72a4 */ /* 0x000fe2000f8e02ff */
[----:B------:R-:W-:Y:S01]  /*1f30*/  BSSY.RECONVERGENT B2, `(.L_x_515) ;  /* 0x0000045000027945 */ /* 0x000fe20003800200 */
[----:B------:R-:W-:Y:S01]  /*1f40*/  UIADD3 UR5, UPT, UPT, UR5, UR6, URZ ;  /* 0x0000000605057290 */ /* 0x000fe2000fffe0ff */
[----:B------:R-:W-:-:S03]  /*1f50*/  MOV R0, R7 ;  /* 0x0000000700007202 */ /* 0x000fc60000000f00 */
[----:B------:R-:W-:Y:S02]  /*1f60*/  MOV R9, UR14 ;  /* 0x0000000e00097c02 */ /* 0x000fe40008000f00 */
[----:B------:R-:W-:-:S05]  /*1f70*/  IADD3 R4, PT, PT, R4, -UR5, R5 ;  /* 0x8000000504047c10 */ /* 0x000fca000fffe005 */
[----:B------:R-:W-:-:S05]  /*1f80*/  IMAD R4, R9, -0xe00, R4 ;  /* 0xfffff20009047824 */ /* 0x000fca00078e0204 */
[C---:B------:R-:W-:Y:S02]  /*1f90*/  ISETP.GE.U32.AND P1, PT, R4.reuse, 0x1e00, PT ;  /* 0x00001e000400780c */ /* 0x040fe40003f26070 */
[----:B------:R-:W-:-:S04]  /*1fa0*/  LEA.HI R24, R4, 0x1, RZ, 0x17 ;  /* 0x0000000104187811 */ /* 0x000fc800078fb8ff */
[----:B------:R-:W-:-:S04]  /*1fb0*/  LOP3.LUT R25, R24, 0xf, RZ, 0xc0, !PT ;  /* 0x0000000f18197812 */ /* 0x000fc800078ec0ff */
[----:B------:R-:W-:-:S03]  /*1fc0*/  ISETP.NE.AND P0, PT, R25, RZ, PT ;  /* 0x000000ff1900720c */ /* 0x000fc60003f05270 */
[----:B------:R-:W-:Y:S10]  /*1fd0*/  @!P1 BRA `(.L_x_516) ;  /* 0x0000000000e89947 */ /* 0x000ff40003800000 */
[----:B------:R-:W-:-:S04]  /*1fe0*/  LEA.HI R0, R22, 0x1, RZ, 0x17 ;  /* 0x0000000116007811 */ /* 0x000fc800078fb8ff */
[----:B------:R-:W-:Y:S02]  /*1ff0*/  LOP3.LUT R23, R0, 0xfffff0, RZ, 0xc0, !PT ;  /* 0x00fffff000177812 */ /* 0x000fe400078ec0ff */
[----:B------:R-:W-:Y:S02]  /*2000*/  MOV R0, R7 ;  /* 0x0000000700007202 */ /* 0x000fe40000000f00 */
[----:B------:R-:W-:-:S07]  /*2010*/  IADD3 R23, PT, PT, -R23, RZ, RZ ;  /* 0x000000ff17177210 */ /* 0x000fce0007ffe1ff */
.L_x_517:
[----:B------:R-:W2:Y:S04]  /*2020*/  LDG.E.64 R6, desc[UR16][R2.64+-0x8000] ;  /* 0xff80001002067981 */ /* 0x000ea8000c1e1b00 */
[----:B------:R-:W3:Y:S04]  /*2030*/  LDG.E.64 R8, desc[UR16][R2.64+-0x7000] ;  /* 0xff90001002087981 */ /* 0x000ee8000c1e1b00 */
[----:B------:R-:W4:Y:S04]  /*2040*/  LDG.E.64 R10, desc[UR16][R2.64+-0x6000] ;  /* 0xffa00010020a7981 */ /* 0x000f28000c1e1b00 */
[----:B------:R-:W5:Y:S04]  /*2050*/  LDG.E.64 R12, desc[UR16][R2.64+-0x5000] ;  /* 0xffb00010020c7981 */ /* 0x000f68000c1e1b00 */
[----:B------:R-:W5:Y:S04]  /*2060*/  LDG.E.64 R14, desc[UR16][R2.64+-0x4000] ;  /* 0xffc00010020e7981 */ /* 0x000f68000c1e1b00 */
[----:B------:R-:W5:Y:S04]  /*2070*/  LDG.E.64 R18, desc[UR16][R2.64+-0x3000] ;  /* 0xffd0001002127981 */ /* 0x000f68000c1e1b00 */
[----:B------:R-:W5:Y:S04]  /*2080*/  LDG.E.64 R16, desc[UR16][R2.64+-0x2000] ;  /* 0xffe0001002107981 */ /* 0x000f68000c1e1b00 */
[----:B------:R-:W5:Y:S01]  /*2090*/  LDG.E.64 R4, desc[UR16][R2.64+-0x1000] ;  /* 0xfff0001002047981 */ /* 0x000f62000c1e1b00 */
[----:B--2---:R-:W-:Y:S01]  /*20a0*/  FADD R21, R6, R21 ;  /* 0x0000001506157221 */ /* 0x004fe20000000000 */
        /* <DEDUP_REMOVED lines=8> */
[----:B-----5:R-:W-:Y:S01]  /*2130*/  FADD R21, R21, R12 ;  /* 0x0000000c15157221 */ /* 0x020fe20000000000 */
[----:B------:R-:W-:-:S02]  /*2140*/  FADD R20, R20, R13 ;  /* 0x0000000d14147221 */ /* 0x000fc40000000000 */
[----:B------:R-:W5:Y:S01]  /*2150*/  LDG.E.64 R12, desc[UR16][R2.64+0x3000] ;  /* 0x00300010020c7981 */ /* 0x000f62000c1e1b00 */
[----:B------:R-:W-:Y:S01]  /*2160*/  FADD R21, R21, R14 ;  /* 0x0000000e15157221 */ /* 0x000fe20000000000 */
[----:B------:R-:W-:Y:S02]  /*2170*/  FADD R20, R20, R15 ;  /* 0x0000000f14147221 */ /* 0x000fe40000000000 */
[----:B------:R-:W5:Y:S01]  /*2180*/  LDG.E.64 R14, desc[UR16][R2.64+0x4000] ;  /* 0x00400010020e7981 */ /* 0x000f62000c1e1b00 */
[----:B------:R-:W-:Y:S01]  /*2190*/  FADD R21, R21, R18 ;  /* 0x0000001215157221 */ /* 0x000fe20000000000 */
[----:B------:R-:W-:Y:S02]  /*21a0*/  FADD R26, R20, R19 ;  /* 0x00000013141a7221 */ /* 0x000fe40000000000 */
[----:B------:R-:W5:Y:S01]  /*21b0*/  LDG.E.64 R18, desc[UR16][R2.64+0x5000] ;  /* 0x0050001002127981 */ /* 0x000f62000c1e1b00 */
[----:B------:R-:W-:-:S03]  /*21c0*/  FADD R27, R21, R16 ;  /* 0x00000010151b7221 */ /* 0x000fc60000000000 */
[----:B------:R-:W5:Y:S01]  /*21d0*/  LDG.E.64 R20, desc[UR16][R2.64+0x6000] ;  /* 0x0060001002147981 */ /* 0x000f62000c1e1b00 */
[----:B------:R-:W-:Y:S01]  /*21e0*/  FADD R26, R26, R17 ;  /* 0x000000111a1a7221 */ /* 0x000fe20000000000 */
[----:B------:R-:W-:Y:S02]  /*21f0*/  FADD R27, R27, R4 ;  /* 0x000000041b1b7221 */ /* 0x000fe40000000000 */
[----:B------:R0:W5:Y:S01]  /*2200*/  LDG.E.64 R16, desc[UR16][R2.64+0x7000] ;  /* 0x0070001002107981 */ /* 0x000162000c1e1b00 */
[----:B------:R-:W-:Y:S01]  /*2210*/  FADD R26, R26, R5 ;  /* 0x000000051a1a7221 */ /* 0x000fe20000000000 */
[----:B------:R-:W-:Y:S02]  /*2220*/  IADD3 R23, PT, PT, R23, 0x10, RZ ;  /* 0x0000001017177810 */ /* 0x000fe40007ffe0ff */
[----:B------:R-:W-:Y:S02]  /*2230*/  IADD3 R0, PT, PT, R0, 0x2000, RZ ;  /* 0x0000200000007810 */ /* 0x000fe40007ffe0ff */
[----:B------:R-:W-:-:S02]  /*2240*/  ISETP.NE.AND P1, PT, R23, RZ, PT ;  /* 0x000000ff1700720c */ /* 0x000fc40003f25270 */
[----:B0-----:R-:W-:-:S04]  /*2250*/  IADD3 R2, P2, PT, R2, 0x10000, RZ ;  /* 0x0001000002027810 */ /* 0x001fc80007f5e0ff */
[----:B------:R-:W-:Y:S01]  /*2260*/  IADD3.X R3, PT, PT, RZ, R3, RZ, P2, !PT ;  /* 0x00000003ff037210 */ /* 0x000fe200017fe4ff */
        /* <DEDUP_REMOVED lines=17> */
.L_x_516:
[----:B------:R-:W-:Y:S05]  /*2380*/  BSYNC.RECONVERGENT B2 ;  /* 0x0000000000027941 */ /* 0x000fea0003800200 */
.L_x_515:
[----:B------:R-:W-:Y:S05]  /*2390*/  @!P0 BRA `(.L_x_514) ;  /* 0x0000000400348947 */ /* 0x000fea0003800000 */
[----:B------:R-:W-:Y:S01]  /*23a0*/  ISETP.GE.U32.AND P1, PT, R25, 0x8, PT ;  /* 0x000000081900780c */ /* 0x000fe20003f26070 */
[----:B------:R-:W-:Y:S01]  /*23b0*/  BSSY.RECONVERGENT B2, `(.L_x_518) ;  /* 0x0000021000027945 */ /* 0x000fe20003800200 */
[----:B------:R-:W-:-:S04]  /*23c0*/  LOP3.LUT R23, R24, 0x7, RZ, 0xc0, !PT ;  /* 0x0000000718177812 */ /* 0x000fc800078ec0ff */
[----:B------:R-:W-:-:S07]  /*23d0*/  ISETP.NE.AND P0, PT, R23, RZ, PT ;  /* 0x000000ff1700720c */ /* 0x000fce0003f05270 */
[----:B------:R-:W-:Y:S06]  /*23e0*/  @!P1 BRA `(.L_x_519) ;  /* 0x0000000000749947 */ /* 0x000fec0003800000 */
[----:B------:R-:W-:-:S04]  /*23f0*/  IADD3 R2, P1, PT, R0, UR7, RZ ;  /* 0x0000000700027c10 */ /* 0x000fc8000ff3e0ff */
[----:B------:R-:W-:Y:S02]  /*2400*/  IADD3.X R3, PT, PT, RZ, UR8, RZ, P1, !PT ;  /* 0x00000008ff037c10 */ /* 0x000fe40008ffe4ff */
[----:B------:R-:W-:-:S04]  /*2410*/  LEA R18, P1, R2, UR12, 0x3 ;  /* 0x0000000c02127c11 */ /* 0x000fc8000f8218ff */
[----:B------:R-:W-:-:S05]  /*2420*/  LEA.HI.X R19, R2, UR13, R3, 0x3, P1 ;  /* 0x0000000d02137c11 */ /* 0x000fca00088f1c03 */
        /* <DEDUP_REMOVED lines=8> */
[----:B------:R-:W-:Y:S01]  /*24b0*/  IADD3 R0, PT, PT, R0, 0x1000, RZ ;  /* 0x0000100000007810 */ /* 0x000fe20007ffe0ff */
        /* <DEDUP_REMOVED lines=16> */
.L_x_519:
[----:B------:R-:W-:Y:S05]  /*25c0*/  BSYNC.RECONVERGENT B2 ;  /* 0x0000000000027941 */ /* 0x000fea0003800200 */
.L_x_518:
[----:B------:R-:W-:Y:S05]  /*25d0*/  @!P0 BRA `(.L_x_514) ;  /* 0x0000000000a48947 */ /* 0x000fea0003800000 */
[----:B------:R-:W-:Y:S01]  /*25e0*/  ISETP.GE.U32.AND P1, PT, R23, 0x4, PT ;  /* 0x000000041700780c */ /* 0x000fe20003f26070 */
[----:B------:R-:W-:Y:S01]  /*25f0*/  BSSY.RECONVERGENT B2, `(.L_x_520) ;  /* 0x0000014000027945 */ /* 0x000fe20003800200 */
[----:B------:R-:W-:-:S11]  /*2600*/  LOP3.LUT P0, RZ, R24, 0x3, RZ, 0xc0, !PT ;  /* 0x0000000318ff7812 */ /* 0x000fd6000780c0ff */
[----:B------:R-:W-:Y:S05]  /*2610*/  @!P1 BRA `(.L_x_521) ;  /* 0x0000000000449947 */ /* 0x000fea0003800000 */
[----:B------:R-:W-:-:S04]  /*2620*/  IADD3 R3, P1, PT, R0, UR7, RZ ;  /* 0x0000000700037c10 */ /* 0x000fc8000ff3e0ff */
[----:B------:R-:W-:Y:S02]  /*2630*/  IADD3.X R4, PT, PT, RZ, UR8, RZ, P1, !PT ;  /* 0x00000008ff047c10 */ /* 0x000fe40008ffe4ff */
[----:B------:R-:W-:-:S04]  /*2640*/  LEA R2, P1, R3, UR12, 0x3 ;  /* 0x0000000c03027c11 */ /* 0x000fc8000f8218ff */
[----:B------:R-:W-:-:S05]  /*2650*/  LEA.HI.X R3, R3, UR13, R4, 0x3, P1 ;  /* 0x0000000d03037c11 */ /* 0x000fca00088f1c04 */
[----:B------:R-:W2:Y:S04]  /*2660*/  LDG.E.64 R4, desc[UR16][R2.64] ;  /* 0x0000001002047981 */ /* 0x000ea8000c1e1b00 */
[----:B------:R-:W3:Y:S04]  /*2670*/  LDG.E.64 R6, desc[UR16][R2.64+0x1000] ;  /* 0x0010001002067981 */ /* 0x000ee8000c1e1b00 */
[----:B------:R-:W4:Y:S04]  /*2680*/  LDG.E.64 R8, desc[UR16][R2.64+0x2000] ;  /* 0x0020001002087981 */ /* 0x000f28000c1e1b00 */
        /* <DEDUP_REMOVED lines=9> */
[----:B------:R-:W-:-:S07]  /*2720*/  FADD R20, R20, R11 ;  /* 0x0000000b14147221 */ /* 0x000fce0000000000 */
.L_x_521:
[----:B------:R-:W-:Y:S05]  /*2730*/  BSYNC.RECONVERGENT B2 ;  /* 0x0000000000027941 */ /* 0x000fea0003800200 */
.L_x_520:
[----:B------:R-:W-:Y:S05]  /*2740*/  @!P0 BRA `(.L_x_514) ;  /* 0x0000000000488947 */ /* 0x000fea0003800000 */
[----:B------:R-:W-:Y:S02]  /*2750*/  LOP3.LUT R22, R22, 0xffff, RZ, 0xc0, !PT ;  /* 0x0000ffff16167812 */ /* 0x000fe400078ec0ff */
[----:B------:R-:W-:Y:S02]  /*2760*/  IADD3 R5, P0, PT, R0, UR9, RZ ;  /* 0x0000000900057c10 */ /* 0x000fe4000ff1e0ff */
[----:B------:R-:W-:Y:S02]  /*2770*/  LEA.HI R0, R22, 0x1, RZ, 0x17 ;  /* 0x0000000116007811 */ /* 0x000fe400078fb8ff */
[----:B------:R-:W-:Y:S02]  /*2780*/  LEA R4, P1, R5, UR12, 0x3 ;  /* 0x0000000c05047c11 */ /* 0x000fe4000f8218ff */
[----:B------:R-:W-:Y:S02]  /*2790*/  IADD3.X R2, PT, PT, RZ, UR10, RZ, P0, !PT ;  /* 0x0000000aff027c10 */ /* 0x000fe400087fe4ff */
[----:B------:R-:W-:-:S02]  /*27a0*/  LOP3.LUT R0, R0, 0x3, RZ, 0xc0, !PT ;  /* 0x0000000300007812 */ /* 0x000fc400078ec0ff */
[----:B------:R-:W-:Y:S02]  /*27b0*/  LEA.HI.X R5, R5, UR13, R2, 0x3, P1 ;  /* 0x0000000d05057c11 */ /* 0x000fe400088f1c02 */
[----:B------:R-:W-:-:S07]  /*27c0*/  IADD3 R0, PT, PT, -R0, RZ, RZ ;  /* 0x000000ff00007210 */ /* 0x000fce0007ffe1ff */
.L_x_522:
[----:B------:R-:W-:Y:S02]  /*27d0*/  MOV R2, R4 ;  /* 0x0000000400027202 */ /* 0x000fe40000000f00 */
[----:B------:R-:W-:-:S06]  /*27e0*/  MOV R3, R5 ;  /* 0x0000000500037202 */ /* 0x000fcc0000000f00 */
[----:B------:R-:W2:Y:S01]  /*27f0*/  LDG.E.64 R2, desc[UR16][R2.64] ;  /* 0x0000001002027981 */ /* 0x000ea2000c1e1b00 */
[----:B------:R-:W-:Y:S02]  /*2800*/  IADD3 R0, PT, PT, R0, 0x1, RZ ;  /* 0x0000000100007810 */ /* 0x000fe40007ffe0ff */
[----:B------:R-:W-:Y:S02]  /*2810*/  IADD3 R4, P1, PT, R4, 0x1000, RZ ;  /* 0x0000100004047810 */ /* 0x000fe40007f3e0ff */
[----:B------:R-:W-:Y:S02]  /*2820*/  ISETP.NE.AND P0, PT, R0, RZ, PT ;  /* 0x000000ff0000720c */ /* 0x000fe40003f05270 */
[----:B------:R-:W-:Y:S01]  /*2830*/  IADD3.X R5, PT, PT, RZ, R5, RZ, P1, !PT ;  /* 0x00000005ff057210 */ /* 0x000fe20000ffe4ff */
[----:B--2---:R-:W-:Y:S01]  /*2840*/  FADD R21, R2, R21 ;  /* 0x0000001502157221 */ /* 0x004fe20000000000 */
[----:B------:R-:W-:-:S09]  /*2850*/  FADD R20, R3, R20 ;  /* 0x0000001403147221 */ /* 0x000fd20000000000 */
[----:B------:R-:W-:Y:S05]  /*2860*/  @P0 BRA `(.L_x_522) ;  /* 0xfffffffc00d80947 */ /* 0x000fea000383ffff */
.L_x_514:
[----:B------:R-:W-:Y:S05]  /*2870*/  BSYNC.RECONVERGENT B1 ;  /* 0x0000000000017941 */ /* 0x000fea0003800200 */
.L_x_511:
[----:B------:R-:W0:Y:S01]  /*2880*/  S2R R6, SR_LANEID ;  /* 0x0000000000067919 */ /* 0x000e220000000000 */
[----:B------:R-:W-:Y:S01]  /*2890*/  BSSY.RECONVERGENT B1, `(.L_x_523) ;  /* 0x0000026000017945 */ /* 0x000fe20003800200 */
[----:B------:R-:W1:Y:S04]  /*28a0*/  SHFL.DOWN PT, R0, R21, 0x1, 0x1f ;  /* 0x08201f0015007f89 */ /* 0x000e6800000e0000 */
[----:B------:R-:W2:Y:S01]  /*28b0*/  SHFL.DOWN PT, R2, R20, 0x1, 0x1f ;  /* 0x08201f0014027f89 */ /* 0x000ea200000e0000 */
[----:B------:R-:W3:Y:S01]  /*28c0*/  S2R R8, SR_TID.X ;  /* 0x0000000000087919 */ /* 0x000ee20000002100 */
        /* <DEDUP_REMOVED lines=23> */
[----:B---3--:R-:W-:Y:S05]  /*2a40*/  @P1 BRA `(.L_x_524) ;  /* 0x0000000000281947 */ /* 0x008fea0003800000 */
        /* <DEDUP_REMOVED lines=10> */
.L_x_524:
[----:B------:R-:W-:Y:S05]  /*2af0*/  BSYNC.RECONVERGENT B1 ;  /* 0x0000000000017941 */ /* 0x000fea0003800200 */
.L_x_523:
[----:B------:R-:W-:Y:S01]  /*2b00*/  BAR.SYNC.DEFER_BLOCKING 0x0 ;  /* 0x0000000000007b1d */ /* 0x000fe20000010000 */
[----:B------:R-:W-:-:S13]  /*2b10*/  ISETP.NE.AND P0, PT, R8, RZ, PT ;  /* 0x000000ff0800720c */ /* 0x000fda0003f05270 */
[----:B------:R-:W-:Y:S05]  /*2b20*/  @P0 BRA `(.L_x_510) ;  /* 0x0000000000a40947 */ /* 0x000fea0003800000 */
[----:B------:R-:W4:Y:S01]  /*2b30*/  S2UR UR5, SR_CgaCtaId ;  /* 0x00000000000579c3 */ /* 0x000f220000008800 */
[----:B------:R-:W-:Y:S02]  /*2b40*/  UMOV UR4, 0x400 ;  /* 0x0000040000047882 */ /* 0x000fe40000000000 */
[----:B----4-:R-:W-:-:S09]  /*2b50*/  ULEA UR4, UR5, UR4, 0x18 ;  /* 0x0000000405047291 */ /* 0x010fd2000f8ec0ff */
[----:B------:R-:W4:Y:S04]  /*2b60*/  LDS.64 R24, [UR4+0x18] ;  /* 0x00001804ff187984 */ /* 0x000f280008000a00 */
[----:B-123--:R-:W0:Y:S04]  /*2b70*/  LDS.128 R4, [UR4+0x20] ;  /* 0x00002004ff047984 */ /* 0x00ee280008000c00 */
[----:B------:R-:W1:Y:S04]  /*2b80*/  LDS.128 R20, [UR4+0x30] ;  /* 0x00003004ff147984 */ /* 0x000e680008000c00 */
        /* <DEDUP_REMOVED lines=35> */
.L_x_510:
[----:B------:R-:W-:Y:S05]  /*2dc0*/  BSYNC.RECONVERGENT B0 ;  /* 0x0000000000007941 */ /* 0x000fea0003800200 */
.L_x_493:
[----:B------:R-:W4:Y:S02]  /*2dd0*/  S2R R0, SR_TID.X ;  /* 0x0000000000007919 */ /* 0x000f240000002100 */
[----:B----4-:R-:W-:-:S13]  /*2de0*/  ISETP.NE.AND P0, PT, R0, RZ, PT ;  /* 0x000000ff0000720c */ /* 0x010fda0003f05270 */
[----:B------:R-:W-:Y:S05]  /*2df0*/  @P0 EXIT ;  /* 0x000000000000094d */ /* 0x000fea0003800000 */
[----:B------:R-:W4:Y:S02]  /*2e00*/  LDCU.64 UR4, c[0x0][0x388] ;  /* 0x00007100ff0477ac */ /* 0x000f240008000a00 */
[----:B----4-:R-:W-:-:S06]  /*2e10*/  UIMAD.WIDE.U32 UR4, UR18, 0x8, UR4 ;  /* 0x00000008120478a5 */ /* 0x010fcc000f8e0004 */
[----:B---3--:R-:W-:Y:S02]  /*2e20*/  MOV R4, UR4 ;  /* 0x0000000400047c02 */ /* 0x008fe40008000f00 */
[----:B-1----:R-:W-:-:S05]  /*2e30*/  MOV R5, UR5 ;  /* 0x0000000500057c02 */ /* 0x002fca0008000f00 */
[----:B------:R-:W-:Y:S01]  /*2e40*/  STG.E.64 desc[UR16][R4.64], R2 ;  /* 0x0000000204007986 */ /* 0x000fe2000c101b10 */
[----:B------:R-:W-:Y:S05]  /*2e50*/  EXIT ;  /* 0x000000000000794d */ /* 0x000fea0003800000 */
.L_x_525:
        /* <DEDUP_REMOVED lines=10> */
.L_x_1144:


//--------------------- .text._ZN3cub18CUB_300001_SM_10006detail6reduce28DeviceReduceSingleTileKernelINS2_10policy_hubI6float2yN4cuda3std3__44plusIS5_EEE10Policy1000EN6thrust24THRUST_300001_SM_1000_NS6detail15normal_iteratorINSE_10device_ptrIKS5_EEEEPS5_ySA_S5_S5_NS8_10__identityEEEvT0_T1_T2_T3_T4_T6_ --------------------------
	.section	.text._ZN3cub18CUB_300001_SM_10006detail6reduce28DeviceReduceSingleTileKernelINS2_10policy_hubI6float2yN4cuda3std3__44plusIS5_EEE10Policy1000EN6thrust24THRUST_300001_SM_1000_NS6detail15normal_iteratorINSE_10device_ptrIKS5_EEEEPS5_ySA_S5_S5_NS8_10__identityEEEvT0_T1_T2_T3_T4_T6_,"ax",@progbits
	.align	128
        .global         _ZN3cub18CUB_300001_SM_10006detail6reduce28DeviceReduceSingleTileKernelINS2_10policy_hubI6float2yN4cuda3std3__44plusIS5_EEE10Policy1000EN6thrust24THRUST_300001_SM_1000_NS6detail15normal_iteratorINSE_10device_ptrIKS5_EEEEPS5_ySA_S5_S5_NS8_10__identityEEEvT0_T1_T2_T3_T4_T6_
        .type           _ZN3cub18CUB_300001_SM_10006detail6reduce28DeviceReduceSingleTileKernelINS2_10policy_hubI6float2yN4cuda3std3__44plusIS5_EEE10Policy1000EN6thrust24THRUST_300001_SM_1000_NS6detail15normal_iteratorINSE_10device_ptrIKS5_EEEEPS5_ySA_S5_S5_NS8_10__identityEEEvT0_T1_T2_T3_T4_T6_,@function
        .size           _ZN3cub18CUB_300001_SM_10006detail6reduce28DeviceReduceSingleTileKernelINS2_10policy_hubI6float2yN4cuda3std3__44plusIS5_EEE10Policy1000EN6thrust24THRUST_300001_SM_1000_NS6detail15normal_iteratorINSE_10device_ptrIKS5_EEEEPS5_ySA_S5_S5_NS8_10__identityEEEvT0_T1_T2_T3_T4_T6_,(.L_x_1145 - _ZN3cub18CUB_300001_SM_10006detail6reduce28DeviceReduceSingleTileKernelINS2_10policy_hubI6float2yN4cuda3std3__44plusIS5_EEE10Policy1000EN6thrust24THRUST_300001_SM_1000_NS6detail15normal_iteratorINSE_10device_ptrIKS5_EEEEPS5_ySA_S5_S5_NS8_10__identityEEEvT0_T1_T2_T3_T4_T6_)
        .other          _ZN3cub18CUB_300001_SM_10006detail6reduce28DeviceReduceSingleTileKernelINS2_10policy_hubI6float2yN4cuda3std3__44plusIS5_EEE10Policy1000EN6thrust24THRUST_300001_SM_1000_NS6detail15normal_iteratorINSE_10device_ptrIKS5_EEEEPS5_ySA_S5_S5_NS8_10__identityEEEvT0_T1_T2_T3_T4_T6_,@"STO_CUDA_ENTRY STV_DEFAULT"
_ZN3cub18CUB_300001_SM_10006detail6reduce28DeviceReduceSingleTileKernelINS2_10policy_hubI6float2yN4cuda3std3__44plusIS5_EEE10Policy1000EN6thrust24THRUST_300001_SM_1000_NS6detail15normal_iteratorINSE_10device_ptrIKS5_EEEEPS5_ySA_S5_S5_NS8_10__identityEEEvT0_T1_T2_T3_T4_T6_:
.text._ZN3cub18CUB_300001_SM_10006detail6reduce28DeviceReduceSingleTileKernelINS2_10policy_hubI6float2yN4cuda3std3__44plusIS5_EEE10Policy1000EN6thrust24THRUST_300001_SM_1000_NS6detail15normal_iteratorINSE_10device_ptrIKS5_EEEEPS5_ySA_S5_S5_NS8_10__identityEEEvT0_T1_T2_T3_T4_T6_:
[----:B------:R-:W-:Y:S01]  /*0000*/  LDC R1, c[0x0][0x37c] ;  /* 0x0000df00ff017b82 */ /* 0x000fe20000000800 */
[----:B------:R-:W0:Y:S01]  /*0010*/  LDCU.64 UR4, c[0x0][0x390] ;  /* 0x00007200ff0477ac */ /* 0x000e220008000a00 */
[----:B------:R-:W1:Y:S01]  /*0020*/  LDCU.64 UR6, c[0x0][0x358] ;  /* 0x00006b00ff0677ac */ /* 0x000e620008000a00 */
[----:B0-----:R-:W-:Y:S02]  /*0030*/  MOV R38, UR4 ;  /* 0x0000000400267c02 */ /* 0x001fe40008000f00 */
[----:B------:R-:W-:Y:S02]  /*0040*/  MOV R0, UR5 ;  /* 0x0000000500007c02 */ /* 0x000fe40008000f00 */
[----:B------:R-:W-:-:S04]  /*0050*/  ISETP.NE.U32.AND P0, PT, R38, RZ, PT ;  /* 0x000000ff2600720c */ /* 0x000fc80003f05070 */
[----:B------:R-:W-:-:S13]  /*0060*/  ISETP.NE.AND.EX P0, PT, R0, RZ, PT, P0 ;  /* 0x000000ff0000720c */ /* 0x000fda0003f05300 */
        /* <DEDUP_REMOVED lines=8> */
.L_x_526:
[----:B------:R-:W-:Y:S01]  /*00f0*/  ISETP.GT.U32.AND P0, PT, R38, 0xdff, PT ;  /* 0x00000dff2600780c */ /* 0x000fe20003f04070 */
[----:B------:R-:W-:Y:S03]  /*0100*/  BSSY.RECONVERGENT B0, `(.L_x_527) ;  /* 0x00002b3000007945 */ /* 0x000fe60003800200 */
[----:B------:R-:W-:-:S13]  /*0110*/  ISETP.GT.U32.AND.EX P0, PT, R0, RZ, PT, P0 ;  /* 0x000000ff0000720c */ /* 0x000fda0003f04100 */
[----:B------:R-:W-:Y:S05]  /*0120*/  @P0 BRA `(.L_x_528) ;  /* 0x0000001400e80947 */ /* 0x000fea0003800000 */
[----:B------:R-:W0:Y:S01]  /*0130*/  S2R R39, SR_TID.X ;  /* 0x0000000000277919 */ /* 0x000e220000002100 */
[----:B------:R-:W-:Y:S01]  /*0140*/  BSSY.RECONVERGENT B1, `(.L_x_529) ;  /* 0x0000009000017945 */ /* 0x000fe20003800200 */
[----:B------:R-:W-:Y:S02]  /*0150*/  CS2R R2, SRZ ;  /* 0x0000000000027805 */ /* 0x000fe4000001ff00 */
[----:B0-----:R-:W-:Y:S02]  /*0160*/  ISETP.GE.U32.AND P0, PT, R39, R38, PT ;  /* 0x000000262700720c */ /* 0x001fe40003f06070 */
[----:B------:R-:W-:-:S11]  /*0170*/  MOV R41, R39 ;  /* 0x0000002700297202 */ /* 0x000fd60000000f00 */
[----:B------:R-:W-:Y:S05]  /*0180*/  @P0 BRA `(.L_x_530) ;  /* 0x0000000000100947 */ /* 0x000fea0003800000 */
[----:B------:R-:W0:Y:S02]  /*0190*/  LDC.64 R2, c[0x0][0x380] ;  /* 0x0000e000ff027b82 */ /* 0x000e240000000a00 */
[----:B0-----:R-:W-:-:S06]  /*01a0*/  IMAD.WIDE.U32 R2, R39, 0x8, R2 ;  /* 0x0000000827027825 */ /* 0x001fcc00078e0002 */
[----:B------:R-:W5:Y:S01]  /*01b0*/  LDG.E.64 R2, desc[UR6][R2.64] ;  /* 0x0000000602027981 */ /* 0x000f62000c1e1b00 */
[----:B------:R-:W-:-:S07]  /*01c0*/  IADD3 R41, PT, PT, R39, 0x200, RZ ;  /* 0x0000020027297810 */ /* 0x000fce0007ffe0ff */
.L_x_530:
[----:B------:R-:W-:Y:S05]  /*01d0*/  BSYNC.RECONVERGENT B1 ;  /* 0x0000000000017941 */ /* 0x000fea0003800200 */
.L_x_529:
[----:B------:R-:W-:Y:S01]  /*01e0*/  ISETP.GE.U32.AND P0, PT, R41, R38, PT ;  /* 0x000000262900720c */ /* 0x000fe20003f06070 */
[----:B------:R-:W-:-:S12]  /*01f0*/  BSSY.RECONVERGENT B1, `(.L_x_531) ;  /* 0x000008b000017945 */ /* 0x000fd80003800200 */
[----:B------:R-:W-:Y:S05]  /*0200*/  @P0 BRA `(.L_x_532) ;  /* 0x0000000800240947 */ /* 0x000fea0003800000 */
[----:B------:R-:W-:Y:S01]  /*0210*/  LOP3.LUT R5, RZ, R41, RZ, 0x33, !PT ;  /* 0x00000029ff057212 */ /* 0x000fe200078e33ff */
[----:B------:R-:W-:Y:S03]  /*0220*/  BSSY.RECONVERGENT B2, `(.L_x_533) ;  /* 0x0000044000027945 */ /* 0x000fe60003800200 */
[----:B------:R-:W-:-:S04]  /*0230*/  IADD3 R5, PT, PT, R5, R38, RZ ;  /* 0x0000002605057210 */ /* 0x000fc80007ffe0ff */
[C---:B------:R-:W-:Y:S02]  /*0240*/  ISETP.GE.U32.AND P1, PT, R5.reuse, 0x1e00, PT ;  /* 0x00001e000500780c */ /* 0x040fe40003f26070 */
[----:B------:R-:W-:-:S04]  /*0250*/  LEA.HI R40, R5, 0x1, RZ, 0x17 ;  /* 0x0000000105287811 */ /* 0x000fc800078fb8ff */
[----:B------:R-:W-:-:S04]  /*0260*/  LOP3.LUT R43, R40, 0xf, RZ, 0xc0, !PT ;  /* 0x0000000f282b7812 */ /* 0x000fc800078ec0ff */
[----:B------:R-:W-:-:S03]  /*0270*/  ISETP.NE.AND P0, PT, R43, RZ, PT ;  /* 0x000000ff2b00720c */ /* 0x000fc60003f05270 */
[----:B------:R-:W-:Y:S10]  /*0280*/  @!P1 BRA `(.L_x_534) ;  /* 0x0000000000f49947 */ /* 0x000ff40003800000 */
[----:B------:R-:W0:Y:S01]  /*0290*/  LDC.64 R4, c[0x0][0x380] ;  /* 0x0000e000ff047b82 */ /* 0x000e220000000a00 */
[----:B------:R-:W-:-:S04]  /*02a0*/  LOP3.LUT R42, R40, 0xfffff0, RZ, 0xc0, !PT ;  /* 0x00fffff0282a7812 */ /* 0x000fc800078ec0ff */
[----:B------:R-:W-:Y:S01]  /*02b0*/  IADD3 R42, PT, PT, -R42, RZ, RZ ;  /* 0x000000ff2a2a7210 */ /* 0x000fe20007ffe1ff */
[----:B0-----:R-:W-:-:S03]  /*02c0*/  IMAD.WIDE.U32 R4, R41, 0x8, R4 ;  /* 0x0000000829047825 */ /* 0x001fc600078e0004 */
[----:B------:R-:W-:-:S04]  /*02d0*/  IADD3 R6, P1, PT, R4, 0x8000, RZ ;  /* 0x0000800004067810 */ /* 0x000fc80007f3e0ff */
[----:B------:R-:W-:-:S09]  /*02e0*/  IADD3.X R5, PT, PT, RZ, R5, RZ, P1, !PT ;  /* 0x00000005ff057210 */ /* 0x000fd20000ffe4ff */
.L_x_535:
[----:B------:R-:W-:-:S05]  /*02f0*/  MOV R4, R6 ;  /* 0x0000000600047202 */ /* 0x000fca0000000f00 */
[----:B------:R-:W2:Y:S04]  /*0300*/  LDG.E.64 R6, desc[UR6][R4.64+-0x8000] ;  /* 0xff80000604067981 */ /* 0x000ea8000c1e1b00 */
[----:B------:R-:W3:Y:S04]  /*0310*/  LDG.E.64 R8, desc[UR6][R4.64+-0x7000] ;  /* 0xff90000604087981 */ /* 0x000ee8000c1e1b00 */
[----:B------:R-:W4:Y:S04]  /*0320*/  LDG.E.64 R10, desc[UR6][R4.64+-0x6000] ;  /* 0xffa00006040a7981 */ /* 0x000f28000c1e1b00 */
        /* <DEDUP_REMOVED lines=12> */
[----:B------:R0:W4:Y:S01]  /*03f0*/  LDG.E.64 R36, desc[UR6][R4.64+0x7000] ;  /* 0x0070000604247981 */ /* 0x000122000c1e1b00 */
[----:B------:R-:W-:-:S02]  /*0400*/  IADD3 R42, PT, PT, R42, 0x10, RZ ;  /* 0x000000102a2a7810 */ /* 0x000fc40007ffe0ff */
[----:B------:R-:W-:Y:S02]  /*0410*/  IADD3 R41, PT, PT, R41, 0x2000, RZ ;  /* 0x0000200029297810 */ /* 0x000fe40007ffe0ff */
[----:B------:R-:W-:Y:S01]  /*0420*/  ISETP.NE.AND P1, PT, R42, RZ, PT ;  /* 0x000000ff2a00720c */ /* 0x000fe20003f25270 */
[----:B--2--5:R-:W-:Y:S01]  /*0430*/  FADD R45, R6, R2 ;  /* 0x00000002062d7221 */ /* 0x024fe20000000000 */
[----:B------:R-:W-:Y:S01]  /*0440*/  FADD R2, R7, R3 ;  /* 0x0000000307027221 */ /* 0x000fe20000000000 */
[----:B------:R-:W-:Y:S02]  /*0450*/  IADD3 R6, P2, PT, R4, 0x10000, RZ ;  /* 0x0001000004067810 */ /* 0x000fe40007f5e0ff */
[----:B---3--:R-:W-:Y:S01]  /*0460*/  FADD R45, R45, R8 ;  /* 0x000000082d2d7221 */ /* 0x008fe20000000000 */
[----:B------:R-:W-:Y:S01]  /*0470*/  FADD R2, R2, R9 ;  /* 0x0000000902027221 */ /* 0x000fe20000000000 */
[----:B0-----:R-:W-:Y:S02]  /*0480*/  IADD3.X R5, PT, PT, RZ, R5, RZ, P2, !PT ;  /* 0x00000005ff057210 */ /* 0x001fe400017fe4ff */
        /* <DEDUP_REMOVED lines=29> */
.L_x_534:
[----:B------:R-:W-:Y:S05]  /*0660*/  BSYNC.RECONVERGENT B2 ;  /* 0x0000000000027941 */ /* 0x000fea0003800200 */
.L_x_533:
[----:B------:R-:W-:Y:S05]  /*0670*/  @!P0 BRA `(.L_x_532) ;  /* 0x0000000400088947 */ /* 0x000fea0003800000 */
[----:B------:R-:W-:Y:S01]  /*0680*/  ISETP.GE.U32.AND P0, PT, R43, 0x8, PT ;  /* 0x000000082b00780c */ /* 0x000fe20003f06070 */
[----:B------:R-:W-:Y:S01]  /*0690*/  BSSY.RECONVERGENT B2, `(.L_x_536) ;  /* 0x000001f000027945 */ /* 0x000fe20003800200 */
[----:B------:R-:W-:-:S04]  /*06a0*/  LOP3.LUT R18, R40, 0x7, RZ, 0xc0, !PT ;  /* 0x0000000728127812 */ /* 0x000fc800078ec0ff */
[----:B------:R-:W-:-:S07]  /*06b0*/  ISETP.NE.AND P1, PT, R18, RZ, PT ;  /* 0x000000ff1200720c */ /* 0x000fce0003f25270 */
[----:B------:R-:W-:Y:S06]  /*06c0*/  @!P0 BRA `(.L_x_537) ;  /* 0x00000000006c8947 */ /* 0x000fec0003800000 */
[----:B------:R-:W0:Y:S02]  /*06d0*/  LDC.64 R14, c[0x0][0x380] ;  /* 0x0000e000ff0e7b82 */ /* 0x000e240000000a00 */
[----:B0-----:R-:W-:-:S05]  /*06e0*/  IMAD.WIDE R14, R41, 0x8, R14 ;  /* 0x00000008290e7825 */ /* 0x001fca00078e020e */
        /* <DEDUP_REMOVED lines=25> */
.L_x_537:
[----:B------:R-:W-:Y:S05]  /*0880*/  BSYNC.RECONVERGENT B2 ;  /* 0x0000000000027941 */ /* 0x000fea0003800200 */
.L_x_536:
        /* <DEDUP_REMOVED lines=21> */
.L_x_539:
[----:B------:R-:W-:Y:S05]  /*09e0*/  BSYNC.RECONVERGENT B2 ;  /* 0x0000000000027941 */ /* 0x000fea0003800200 */
.L_x_538:
[----:B------:R-:W-:Y:S05]  /*09f0*/  @!P1 BRA `(.L_x_532) ;  /* 0x0000000000289947 */ /* 0x000fea0003800000 */
[----:B------:R-:W0:Y:S01]  /*0a00*/  LDC.64 R6, c[0x0][0x380] ;  /* 0x0000e000ff067b82 */ /* 0x000e220000000a00 */
[----:B------:R-:W-:-:S07]  /*0a10*/  IADD3 R8, PT, PT, -R8, RZ, RZ ;  /* 0x000000ff08087210 */ /* 0x000fce0007ffe1ff */
.L_x_540:
[----:B0-----:R-:W-:-:S06]  /*0a20*/  IMAD.WIDE R4, R41, 0x8, R6 ;  /* 0x0000000829047825 */ /* 0x001fcc00078e0206 */
[----:B------:R-:W2:Y:S01]  /*0a30*/  LDG.E.64 R4, desc[UR6][R4.64] ;  /* 0x0000000604047981 */ /* 0x000ea2000c1e1b00 */
[----:B------:R-:W-:Y:S02]  /*0a40*/  IADD3 R8, PT, PT, R8, 0x1, RZ ;  /* 0x0000000108087810 */ /* 0x000fe40007ffe0ff */
[----:B------:R-:W-:Y:S02]  /*0a50*/  IADD3 R41, PT, PT, R41, 0x200, RZ ;  /* 0x0000020029297810 */ /* 0x000fe40007ffe0ff */
[----:B------:R-:W-:Y:S01]  /*0a60*/  ISETP.NE.AND P0, PT, R8, RZ, PT ;  /* 0x000000ff0800720c */ /* 0x000fe20003f05270 */
[----:B--2--5:R-:W-:Y:S01]  /*0a70*/  FADD R2, R4, R2 ;  /* 0x0000000204027221 */ /* 0x024fe20000000000 */
[----:B------:R-:W-:-:S11]  /*0a80*/  FADD R3, R5, R3 ;  /* 0x0000000305037221 */ /* 0x000fd60000000000 */
[----:B------:R-:W-:Y:S05]  /*0a90*/  @P0 BRA `(.L_x_540) ;  /* 0xfffffffc00e00947 */ /* 0x000fea000383ffff */
.L_x_532:
[----:B------:R-:W-:Y:S05]  /*0aa0*/  BSYNC.RECONVERGENT B1 ;  /* 0x0000000000017941 */ /* 0x000fea0003800200 */
.L_x_531:
[----:B------:R-:W-:Y:S02]  /*0ab0*/  ISETP.GE.U32.AND P0, PT, R38, 0x200, PT ;  /* 0x000002002600780c */ /* 0x000fe40003f06070 */
[----:B-----5:R-:W-:Y:S02]  /*0ac0*/  MOV R6, R3 ;  /* 0x0000000300067202 */ /* 0x020fe40000000f00 */
[----:B------:R-:W-:Y:S02]  /*0ad0*/  ISETP.GE.U32.AND.EX P0, PT, R0, RZ, PT, P0 ;  /* 0x000000ff0000720c */ /* 0x000fe40003f06100 */
[----:B------:R-:W-:-:S11]  /*0ae0*/  MOV R7, R2 ;  /* 0x0000000200077202 */ /* 0x000fd60000000f00 */
        /* <DEDUP_REMOVED lines=41> */
.L_x_543:
[----:B------:R-:W-:Y:S05]  /*0d80*/  BSYNC.RECONVERGENT B1 ;  /* 0x0000000000017941 */ /* 0x000fea0003800200 */
.L_x_542:
        /* <DEDUP_REMOVED lines=45> */
.L_x_541:
[----:B------:R-:W0:Y:S01]  /*1060*/  S2R R8, SR_LANEID ;  /* 0x0000000000087919 */ /* 0x000e220000000000 */
[----:B------:R-:W-:-:S04]  /*1070*/  LOP3.LUT R2, R39, 0x3e0, RZ, 0xc0, !PT ;  /* 0x000003e027027812 */ /* 0x000fc800078ec0ff */
[----:B------:R-:W-:Y:S02]  /*1080*/  IADD3 R3, PT, PT, R2, 0x20, RZ ;  /* 0x0000002002037810 */ /* 0x000fe40007ffe0ff */
[----:B------:R-:W-:Y:S02]  /*1090*/  LOP3.LUT R5, RZ, R2, RZ, 0x33, !PT ;  /* 0x00000002ff057212 */ /* 0x000fe400078e33ff */
[-C--:B------:R-:W-:Y:S02]  /*10a0*/  ISETP.GT.U32.AND P0, PT, R3, R38.reuse, PT ;  /* 0x000000260300720c */ /* 0x080fe40003f04070 */
        /* <DEDUP_REMOVED lines=11> */
[----:B------:R-:W-:-:S03]  /*1160*/  IADD3 R4, PT, PT, R8, 0x4, RZ ;  /* 0x0000000408047810 */ /* 0x000fc60007ffe0ff */
[----:B------:R-:W1:Y:S01]  /*1170*/  SHFL.DOWN PT, R3, R6, 0x2, R5 ;  /* 0x0840000006037989 */ /* 0x000e6200000e0005 */
[----:B------:R-:W2:Y:S05]  /*1180*/  @!P1 S2R R9, SR_CgaCtaId ;  /* 0x0000000000099919 */ /* 0x000eaa0000008800 */
        /* <DEDUP_REMOVED lines=11> */
[----:B------:R-:W1:Y:S01]  /*1240*/  SHFL.DOWN PT, R3, R6, 0x8, R5 ;  /* 0x0900000006037989 */ /* 0x000e6200000e0005 */
[----:B------:R-:W-:-:S04]  /*1250*/  @!P1 MOV R8, 0x400 ;  /* 0x0000040000089802 */ /* 0x000fc80000000f00 */
[----:B--2---:R-:W-:-:S05]  /*1260*/  @!P1 LEA R9, R9, R8, 0x18 ;  /* 0x0000000809099211 */ /* 0x004fca00078ec0ff */
        /* <DEDUP_REMOVED lines=10> */
[----:B------:R-:W-:-:S03]  /*1310*/  ISETP.GE.U32.AND P0, PT, R38, 0x21, PT ;  /* 0x000000212600780c */ /* 0x000fc60003f06070 */
[----:B------:R-:W-:Y:S02]  /*1320*/  MOV R2, R7 ;  /* 0x0000000700027202 */ /* 0x000fe40000000f00 */
[----:B------:R-:W-:Y:S02]  /*1330*/  ISETP.GE.U32.AND.EX P0, PT, R0, RZ, PT, P0 ;  /* 0x000000ff0000720c */ /* 0x000fe40003f06100 */
[----:B------:R-:W-:Y:S02]  /*1340*/  MOV R3, R6 ;  /* 0x0000000600037202 */ /* 0x000fe40000000f00 */
[----:B------:R-:W-:-:S03]  /*1350*/  ISETP.NE.OR P0, PT, R39, RZ, !P0 ;  /* 0x000000ff2700720c */ /* 0x000fc60004705670 */
[----:B------:R4:W-:Y:S01]  /*1360*/  @!P1 STS.64 [R4+0x10], R2 ;  /* 0x0000100204009388 */ /* 0x0009e20000000a00 */
[----:B------:R-:W-:Y:S09]  /*1370*/  BAR.SYNC.DEFER_BLOCKING 0x0 ;  /* 0x0000000000007b1d */ /* 0x000ff20000010000 */
[----:B------:R-:W-:Y:S05]  /*1380*/  @P0 BRA `(.L_x_544) ;  /* 0x0000001800280947 */ /* 0x000fea0003800000 */
[----:B------:R-:W0:Y:S01]  /*1390*/  S2UR UR5, SR_CgaCtaId ;  /* 0x00000000000579c3 */ /* 0x000e220000008800 */
[----:B------:R-:W-:Y:S01]  /*13a0*/  UMOV UR4, 0x400 ;  /* 0x0000040000047882 */ /* 0x000fe20000000000 */
[----:B------:R-:W-:-:S04]  /*13b0*/  ISETP.GE.U32.AND P0, PT, R38, 0x41, PT ;  /* 0x000000412600780c */ /* 0x000fc80003f06070 */
[----:B------:R-:W-:Y:S01]  /*13c0*/  ISETP.GE.U32.AND.EX P0, PT, R0, RZ, PT, P0 ;  /* 0x000000ff0000720c */ /* 0x000fe20003f06100 */
[----:B0-----:R-:W-:-:S09]  /*13d0*/  ULEA UR4, UR5, UR4, 0x18 ;  /* 0x0000000405047291 */ /* 0x001fd2000f8ec0ff */
[----:B----4-:R-:W0:Y:S02]  /*13e0*/  LDS.64 R4, [UR4+0x18] ;  /* 0x00001804ff047984 */ /* 0x010e240008000a00 */
[----:B0-----:R-:W-:Y:S01]  /*13f0*/  FADD R2, R2, R4 ;  /* 0x0000000402027221 */ /* 0x001fe20000000000 */
[----:B------:R-:W-:Y:S01]  /*1400*/  FADD R3, R3, R5 ;  /* 0x0000000503037221 */ /* 0x000fe20000000000 */
[----:B------:R-:W-:Y:S06]  /*1410*/  @!P0 BRA `(.L_x_544) ;  /* 0x0000001800048947 */ /* 0x000fec0003800000 */
[----:B------:R-:W0:Y:S01]  /*1420*/  LDS.128 R4, [UR4+0x20] ;  /* 0x00002004ff047984 */ /* 0x000e220008000c00 */
[----:B------:R-:W-:-:S04]  /*1430*/  ISETP.GE.U32.AND P0, PT, R38, 0x61, PT ;  /* 0x000000612600780c */ /* 0x000fc80003f06070 */
[----:B------:R-:W-:Y:S01]  /*1440*/  ISETP.GE.U32.AND.EX P0, PT, R0, RZ, PT, P0 ;  /* 0x000000ff0000720c */ /* 0x000fe20003f06100 */
[----:B0-----:R-:W-:Y:S01]  /*1450*/  FADD R2, R2, R4 ;  /* 0x0000000402027221 */ /* 0x001fe20000000000 */
[----:B------:R-:W-:-:S11]  /*1460*/  FADD R3, R3, R5 ;  /* 0x0000000503037221 */ /* 0x000fd60000000000 */
[----:B------:R-:W-:Y:S05]  /*1470*/  @!P0 BRA `(.L_x_544) ;  /* 0x0000001400ec8947 */ /* 0x000fea0003800000 */
[----:B------:R-:W-:Y:S01]  /*1480*/  ISETP.GE.U32.AND P0, PT, R38, 0x81, PT ;  /* 0x000000812600780c */ /* 0x000fe20003f06070 */
[----:B------:R-:W-:Y:S01]  /*1490*/  FADD R2, R2, R6 ;  /* 0x0000000602027221 */ /* 0x000fe20000000000 */
[----:B------:R-:W-:Y:S02]  /*14a0*/  FADD R3, R3, R7 ;  /* 0x0000000703037221 */ /* 0x000fe40000000000 */
[----:B------:R-:W-:-:S13]  /*14b0*/  ISETP.GE.U32.AND.EX P0, PT, R0, RZ, PT, P0 ;  /* 0x000000ff0000720c */ /* 0x000fda0003f06100 */
[----:B------:R-:W-:Y:S05]  /*14c0*/  @!P0 BRA `(.L_x_544) ;  /* 0x0000001400d88947 */ /* 0x000fea0003800000 */
        /* <DEDUP_REMOVED lines=61> */
[----:B------:R-:W-:Y:S01]  /*18a0*/  FADD R2, R2, R6 ;  /* 0x0000000602027221 */ /* 0x000fe20000000000 */
[----:B------:R-:W-:Y:S01]  /*18b0*/  FADD R3, R3, R7 ;  /* 0x0000000703037221 */ /* 0x000fe20000000000 */
[----:B------:R-:W-:Y:S06]  /*18c0*/  BRA `(.L_x_544) ;  /* 0x0000001000d87947 */ /* 0x000fec0003800000 */
.L_x_528:
[----:B------:R-:W0:Y:S01]  /*18d0*/  S2R R36, SR_TID.X ;  /* 0x0000000000247919 */ /* 0x000e220000002100 */
[----:B------:R-:W0:Y:S02]  /*18e0*/  LDC.64 R2, c[0x0][0x380] ;  /* 0x0000e000ff027b82 */ /* 0x000e240000000a00 */
[----:B0-----:R-:W-:-:S05]  /*18f0*/  IMAD.WIDE.U32 R2, R36, 0x8, R2 ;  /* 0x0000000824027825 */ /* 0x001fca00078e0002 */
[----:B------:R-:W2:Y:S04]  /*1900*/  LDG.E.64 R6, desc[UR6][R2.64] ;  /* 0x0000000602067981 */ /* 0x000ea8000c1e1b00 */
[----:B------:R-:W2:Y:S04]  /*1910*/  LDG.E.64 R8, desc[UR6][R2.64+0x1000] ;  /* 0x0010000602087981 */ /* 0x000ea8000c1e1b00 */
[----:B------:R-:W3:Y:S04]  /*1920*/  LDG.E.64 R10, desc[UR6][R2.64+0x2000] ;  /* 0x00200006020a7981 */ /* 0x000ee8000c1e1b00 */
[----:B------:R-:W4:Y:S04]  /*1930*/  LDG.E.64 R12, desc[UR6][R2.64+0x3000] ;  /* 0x00300006020c7981 */ /* 0x000f28000c1e1b00 */
[----:B------:R-:W5:Y:S04]  /*1940*/  LDG.E.64 R14, desc[UR6][R2.64+0x4000] ;  /* 0x00400006020e7981 */ /* 0x000f68000c1e1b00 */
[----:B------:R-:W5:Y:S04]  /*1950*/  LDG.E.64 R16, desc[UR6][R2.64+0x5000] ;  /* 0x0050000602107981 */ /* 0x000f68000c1e1b00 */
[----:B------:R-:W5:Y:S01]  /*1960*/  LDG.E.64 R4, desc[UR6][R2.64+0x6000] ;  /* 0x0060000602047981 */ /* 0x000f62000c1e1b00 */
[----:B------:R-:W-:Y:S01]  /*1970*/  HFMA2 R41, -RZ, RZ, 0, 0.0003662109375 ;  /* 0x00000e00ff297431 */ /* 0x000fe200000001ff */
[----:B------:R-:W-:Y:S01]  /*1980*/  MOV R39, RZ ;  /* 0x000000ff00277202 */ /* 0x000fe20000000f00 */
[----:B--2---:R-:W-:Y:S01]  /*1990*/  FADD R19, R6, R8 ;  /* 0x0000000806137221 */ /* 0x004fe20000000000 */
[----:B------:R-:W-:-:S03]  /*19a0*/  FADD R6, R7, R9 ;  /* 0x0000000907067221 */ /* 0x000fc60000000000 */
[----:B---3--:R-:W-:Y:S01]  /*19b0*/  FADD R19, R10, R19 ;  /* 0x000000130a137221 */ /* 0x008fe20000000000 */
[----:B------:R-:W-:-:S03]  /*19c0*/  FADD R6, R11, R6 ;  /* 0x000000060b067221 */ /* 0x000fc60000000000 */
[----:B----4-:R-:W-:Y:S01]  /*19d0*/  FADD R19, R12, R19 ;  /* 0x000000130c137221 */ /* 0x010fe20000000000 */
[----:B------:R-:W-:Y:S01]  /*19e0*/  IADD3 R12, P1, PT, R38, -0xe00, RZ ;  /* 0xfffff200260c7810 */ /* 0x000fe20007f3e0ff */
[----:B------:R-:W-:Y:S02]  /*19f0*/  FADD R6, R13, R6 ;  /* 0x000000060d067221 */ /* 0x000fe40000000000 */
[----:B-----5:R-:W-:Y:S01]  /*1a00*/  FADD R19, R14, R19 ;  /* 0x000000130e137221 */ /* 0x020fe20000000000 */
[----:B------:R-:W-:Y:S01]  /*1a10*/  ISETP.GE.U32.AND P0, PT, R12, 0xe00, PT ;  /* 0x00000e000c00780c */ /* 0x000fe20003f06070 */
[----:B------:R-:W-:Y:S01]  /*1a20*/  FADD R6, R15, R6 ;  /* 0x000000060f067221 */ /* 0x000fe20000000000 */
[----:B------:R-:W-:Y:S01]  /*1a30*/  IADD3.X R18, PT, PT, R0, -0x1, RZ, P1, !PT ;  /* 0xffffffff00127810 */ /* 0x000fe20000ffe4ff */
[----:B------:R-:W-:Y:S02]  /*1a40*/  FADD R19, R16, R19 ;  /* 0x0000001310137221 */ /* 0x000fe40000000000 */
[----:B------:R-:W-:Y:S01]  /*1a50*/  FADD R6, R17, R6 ;  /* 0x0000000611067221 */ /* 0x000fe20000000000 */
[----:B------:R-:W-:Y:S01]  /*1a60*/  ISETP.GE.U32.AND.EX P0, PT, R18, RZ, PT, P0 ;  /* 0x000000ff1200720c */ /* 0x000fe20003f06100 */
[----:B------:R-:W-:-:S02]  /*1a70*/  FADD R37, R4, R19 ;  /* 0x0000001304257221 */ /* 0x000fc40000000000 */
[----:B------:R-:W-:-:S10]  /*1a80*/  FADD R40, R5, R6 ;  /* 0x0000000605287221 */ /* 0x000fd40000000000 */
[----:B------:R-:W-:Y:S05]  /*1a90*/  @!P0 BRA `(.L_x_545) ;  /* 0x0000000000988947 */ /* 0x000fea0003800000 */
[----:B------:R-:W0:Y:S01]  /*1aa0*/  LDC.64 R4, c[0x0][0x390] ;  /* 0x0000e400ff047b82 */ /* 0x000e220000000a00 */
[----:B------:R-:W-:Y:S02]  /*1ab0*/  MOV R41, 0xe00 ;  /* 0x00000e0000297802 */ /* 0x000fe40000000f00 */
[----:B------:R-:W-:-:S07]  /*1ac0*/  MOV R39, RZ ;  /* 0x000000ff00277202 */ /* 0x000fce0000000f00 */
.L_x_547:
[----:B------:R-:W-:-:S04]  /*1ad0*/  LEA R20, P0, R41, R2, 0x3 ;  /* 0x0000000229147211 */ /* 0x000fc800078018ff */
[----:B------:R-:W-:-:S05]  /*1ae0*/  LEA.HI.X R21, R41, R3, R39, 0x3, P0 ;  /* 0x0000000329157211 */ /* 0x000fca00000f1c27 */
[----:B------:R-:W2:Y:S04]  /*1af0*/  LDG.E.64 R22, desc[UR6][R20.64] ;  /* 0x0000000614167981 */ /* 0x000ea8000c1e1b00 */
[----:B------:R-:W3:Y:S04]  /*1b00*/  LDG.E.64 R24, desc[UR6][R20.64+0x1000] ;  /* 0x0010000614187981 */ /* 0x000ee8000c1e1b00 */
[----:B------:R-:W4:Y:S04]  /*1b10*/  LDG.E.64 R16, desc[UR6][R20.64+0x2000] ;  /* 0x0020000614107981 */ /* 0x000f28000c1e1b00 */
[----:B------:R-:W5:Y:S04]  /*1b20*/  LDG.E.64 R8, desc[UR6][R20.64+0x3000] ;  /* 0x0030000614087981 */ /* 0x000f68000c1e1b00 */
[----:B------:R-:W5:Y:S04]  /*1b30*/  LDG.E.64 R10, desc[UR6][R20.64+0x4000] ;  /* 0x00400006140a7981 */ /* 0x000f68000c1e1b00 */
[----:B------:R-:W5:Y:S04]  /*1b40*/  LDG.E.64 R6, desc[UR6][R20.64+0x5000] ;  /* 0x0050000614067981 */ /* 0x000f68000c1e1b00 */
[----:B------:R-:W5:Y:S01]  /*1b50*/  LDG.E.64 R14, desc[UR6][R20.64+0x6000] ;  /* 0x00600006140e7981 */ /* 0x000f62000c1e1b00 */
[----:B0-----:R-:W-:-:S02]  /*1b60*/  MOV R38, R4 ;  /* 0x0000000400267202 */ /* 0x001fc40000000f00 */
[----:B------:R-:W-:Y:S02]  /*1b70*/  MOV R0, R5 ;  /* 0x0000000500007202 */ /* 0x000fe40000000f00 */
[----:B------:R-:W-:-:S04]  /*1b80*/  IADD3 R13, P1, PT, -R41, R38, RZ ;  /* 0x00000026290d7210 */ /* 0x000fc80007f3e1ff */
[----:B------:R-:W-:Y:S01]  /*1b90*/  ISETP.GE.U32.AND P0, PT, R13, 0xe00, PT ;  /* 0x00000e000d00780c */ /* 0x000fe20003f06070 */
[----:B--2---:R-:W-:Y:S01]  /*1ba0*/  FADD R37, R22, R37 ;  /* 0x0000002516257221 */ /* 0x004fe20000000000 */
[----:B------:R-:W-:-:S03]  /*1bb0*/  FADD R40, R23, R40 ;  /* 0x0000002817287221 */ /* 0x000fc60000000000 */
[----:B---3--:R-:W-:Y:S01]  /*1bc0*/  FADD R37, R24, R37 ;  /* 0x0000002518257221 */ /* 0x008fe20000000000 */
[----:B------:R-:W-:-:S03]  /*1bd0*/  FADD R40, R25, R40 ;  /* 0x0000002819287221 */ /* 0x000fc60000000000 */
[----:B----4-:R-:W-:Y:S01]  /*1be0*/  FADD R37, R16, R37 ;  /* 0x0000002510257221 */ /* 0x010fe20000000000 */
[----:B------:R-:W-:-:S03]  /*1bf0*/  FADD R40, R17, R40 ;  /* 0x0000002811287221 */ /* 0x000fc60000000000 */
[----:B-----5:R-:W-:Y:S01]  /*1c00*/  FADD R37, R8, R37 ;  /* 0x0000002508257221 */ /* 0x020fe20000000000 */
[----:B------:R-:W-:Y:S01]  /*1c10*/  IADD3.X R8, PT, PT, ~R39, R0, RZ, P1, !PT ;  /* 0x0000000027087210 */ /* 0x000fe20000ffe5ff */
[----:B------:R-:W-:Y:S02]  /*1c20*/  FADD R40, R9, R40 ;  /* 0x0000002809287221 */ /* 0x000fe40000000000 */
[----:B------:R-:W-:Y:S01]  /*1c30*/  FADD R37, R10, R37 ;  /* 0x000000250a257221 */ /* 0x000fe20000000000 */
[----:B------:R-:W-:Y:S01]  /*1c40*/  ISETP.GE.U32.AND.EX P0, PT, R8, RZ, PT, P0 ;  /* 0x000000ff0800720c */ /* 0x000fe20003f06100 */
[----:B------:R-:W-:Y:S02]  /*1c50*/  FADD R40, R11, R40 ;  /* 0x000000280b287221 */ /* 0x000fe40000000000 */
[----:B------:R-:W-:Y:S02]  /*1c60*/  FADD R37, R6, R37 ;  /* 0x0000002506257221 */ /* 0x000fe40000000000 */
[----:B------:R-:W-:-:S02]  /*1c70*/  FADD R40, R7, R40 ;  /* 0x0000002807287221 */ /* 0x000fc40000000000 */
[----:B------:R-:W-:Y:S02]  /*1c80*/  FADD R37, R14, R37 ;  /* 0x000000250e257221 */ /* 0x000fe40000000000 */
[----:B------:R-:W-:-:S04]  /*1c90*/  FADD R40, R15, R40 ;  /* 0x000000280f287221 */ /* 0x000fc80000000000 */
[----:B------:R-:W-:Y:S05]  /*1ca0*/  @!P0 BRA `(.L_x_546) ;  /* 0x0000000800948947 */ /* 0x000fea0003800000 */
[----:B------:R-:W-:-:S04]  /*1cb0*/  IADD3 R41, P0, PT, R41, 0xe00, RZ ;  /* 0x00000e0029297810 */ /* 0x000fc80007f1e0ff */
[----:B------:R-:W-:Y:S02]  /*1cc0*/  IADD3.X R39, PT, PT, RZ, R39, RZ, P0, !PT ;  /* 0x00000027ff277210 */ /* 0x000fe400007fe4ff */
[----:B------:R-:W-:-:S04]  /*1cd0*/  ISETP.GT.U32.AND P0, PT, R41, R12, PT ;  /* 0x0000000c2900720c */ /* 0x000fc80003f04070 */
[----:B------:R-:W-:-:S13]  /*1ce0*/  ISETP.GT.U32.AND.EX P0, PT, R39, R18, PT, P0 ;  /* 0x000000122700720c */ /* 0x000fda0003f04100 */
[----:B------:R-:W-:Y:S05]  /*1cf0*/  @!P0 BRA `(.L_x_547) ;  /* 0xfffffffc00748947 */ /* 0x000fea000383ffff */
.L_x_545:
[CC--:B------:R-:W-:Y:S01]  /*1d00*/  IADD3 R3, PT, PT, -R41.reuse, R38.reuse, RZ ;  /* 0x0000002629037210 */ /* 0x0c0fe20007ffe1ff */
[----:B------:R-:W-:Y:S01]  /*1d10*/  BSSY.RECONVERGENT B1, `(.L_x_546) ;  /* 0x000009e000017945 */ /* 0x000fe20003800200 */
[----:B------:R-:W-:Y:S02]  /*1d20*/  ISETP.GE.U32.AND P1, PT, R41, R38, PT ;  /* 0x000000262900720c */ /* 0x000fe40003f26070 */
[----:B------:R-:W-:-:S04]  /*1d30*/  ISETP.GE.AND P0, PT, R36, R3, PT ;  /* 0x000000032400720c */ /* 0x000fc80003f06270 */
[----:B------:R-:W-:-:S13]  /*1d40*/  ISETP.GE.U32.OR.EX P0, PT, R39, R0, P0, P1 ;  /* 0x000000002700720c */ /* 0x000fda0000706510 */
[----:B------:R-:W-:Y:S05]  /*1d50*/  @P0 BRA `(.L_x_548) ;  /* 0x0000000800640947 */ /* 0x000fea0003800000 */
[----:B------:R-:W-:Y:S01]  /*1d60*/  LOP3.LUT R0, RZ, R36, RZ, 0x33, !PT ;  /* 0x00000024ff007212 */ /* 0x000fe200078e33ff */
[----:B------:R-:W-:Y:S03]  /*1d70*/  BSSY.RECONVERGENT B2, `(.L_x_549) ;  /* 0x0000048000027945 */ /* 0x000fe60003800200 */
[----:B------:R-:W-:-:S04]  /*1d80*/  IADD3 R38, PT, PT, -R41, R38, R0 ;  /* 0x0000002629267210 */ /* 0x000fc80007ffe100 */
[C---:B------:R-:W-:Y:S02]  /*1d90*/  ISETP.GE.U32.AND P1, PT, R38.reuse, 0x1e00, PT ;  /* 0x00001e002600780c */ /* 0x040fe40003f26070 */
[----:B------:R-:W-:Y:S02]  /*1da0*/  LEA.HI R0, R38, 0x1, RZ, 0x17 ;  /* 0x0000000126007811 */ /* 0x000fe400078fb8ff */
[----:B------:R-:W-:Y:S02]  /*1db0*/  MOV R38, R36 ;  /* 0x0000002400267202 */ /* 0x000fe40000000f00 */
[----:B------:R-:W-:-:S04]  /*1dc0*/  LOP3.LUT R43, R0, 0xf, RZ, 0xc0, !PT ;  /* 0x0000000f002b7812 */ /* 0x000fc800078ec0ff */
[----:B------:R-:W-:-:S03]  /*1dd0*/  ISETP.NE.AND P0, PT, R43, RZ, PT ;  /* 0x000000ff2b00720c */ /* 0x000fc60003f05270 */
[----:B------:R-:W-:Y:S10]  /*1de0*/  @!P1 BRA `(.L_x_550) ;  /* 0x0000000400009947 */ /* 0x000ff40003800000 */
[----:B------:R-:W0:Y:S01]  /*1df0*/  LDCU.64 UR4, c[0x0][0x380] ;  /* 0x00007000ff0477ac */ /* 0x000e220008000a00 */
[----:B------:R-:W-:Y:S02]  /*1e00*/  IADD3 R3, P2, PT, R36, R41, RZ ;  /* 0x0000002924037210 */ /* 0x000fe40007f5e0ff */
[----:B------:R-:W-:Y:S02]  /*1e10*/  LOP3.LUT R42, R0, 0xfffff0, RZ, 0xc0, !PT ;  /* 0x00fffff0002a7812 */ /* 0x000fe400078ec0ff */
[----:B------:R-:W-:Y:S02]  /*1e20*/  IADD3.X R4, PT, PT, RZ, R39, RZ, P2, !PT ;  /* 0x00000027ff047210 */ /* 0x000fe400017fe4ff */
[----:B------:R-:W-:Y:S02]  /*1e30*/  MOV R38, R36 ;  /* 0x0000002400267202 */ /* 0x000fe40000000f00 */
[----:B------:R-:W-:Y:S02]  /*1e40*/  IADD3 R42, PT, PT, -R42, RZ, RZ ;  /* 0x000000ff2a2a7210 */ /* 0x000fe40007ffe1ff */
[----:B0-----:R-:W-:-:S04]  /*1e50*/  LEA R2, P1, R3, UR4, 0x3 ;  /* 0x0000000403027c11 */ /* 0x001fc8000f8218ff */
[----:B------:R-:W-:Y:S02]  /*1e60*/  IADD3 R2, P2, PT, R2, 0x8000, RZ ;  /* 0x0000800002027810 */ /* 0x000fe40007f5e0ff */
[----:B------:R-:W-:-:S04]  /*1e70*/  LEA.HI.X R3, R3, UR5, R4, 0x3, P1 ;  /* 0x0000000503037c11 */ /* 0x000fc800088f1c04 */
[----:B------:R-:W-:-:S07]  /*1e80*/  IADD3.X R3, PT, PT, RZ, R3, RZ, P2, !PT ;  /* 0x00000003ff037210 */ /* 0x000fce00017fe4ff */
.L_x_551:
[----:B------:R-:W2:Y:S04]  /*1e90*/  LDG.E.64 R4, desc[UR6][R2.64+-0x8000] ;  /* 0xff80000602047981 */ /* 0x000ea8000c1e1b00 */
[----:B------:R-:W3:Y:S04]  /*1ea0*/  LDG.E.64 R6, desc[UR6][R2.64+-0x7000] ;  /* 0xff90000602067981 */ /* 0x000ee8000c1e1b00 */
[----:B------:R-:W4:Y:S04]  /*1eb0*/  LDG.E.64 R8, desc[UR6][R2.64+-0x6000] ;  /* 0xffa0000602087981 */ /* 0x000f28000c1e1b00 */
[----:B------:R-:W5:Y:S04]  /*1ec0*/  LDG.E.64 R10, desc[UR6][R2.64+-0x5000] ;  /* 0xffb00006020a7981 */ /* 0x000f68000c1e1b00 */
        /* <DEDUP_REMOVED lines=11> */
[----:B------:R0:W5:Y:S01]  /*1f80*/  LDG.E.64 R34, desc[UR6][R2.64+0x7000] ;  /* 0x0070000602227981 */ /* 0x000162000c1e1b00 */
[----:B------:R-:W-:-:S02]  /*1f90*/  IADD3 R42, PT, PT, R42, 0x10, RZ ;  /* 0x000000102a2a7810 */ /* 0x000fc40007ffe0ff */
[----:B------:R-:W-:Y:S02]  /*1fa0*/  IADD3 R38, PT, PT, R38, 0x2000, RZ ;  /* 0x0000200026267810 */ /* 0x000fe40007ffe0ff */
[----:B------:R-:W-:Y:S02]  /*1fb0*/  ISETP.NE.AND P1, PT, R42, RZ, PT ;  /* 0x000000ff2a00720c */ /* 0x000fe40003f25270 */
        /* <DEDUP_REMOVED lines=35> */
.L_x_550:
[----:B------:R-:W-:Y:S05]  /*21f0*/  BSYNC.RECONVERGENT B2 ;  /* 0x0000000000027941 */ /* 0x000fea0003800200 */
.L_x_549:
[----:B------:R-:W-:Y:S05]  /*2200*/  @!P0 BRA `(.L_x_548) ;  /* 0x0000000400388947 */ /* 0x000fea0003800000 */
[----:B------:R-:W-:Y:S01]  /*2210*/  ISETP.GE.U32.AND P1, PT, R43, 0x8, PT ;  /* 0x000000082b00780c */ /* 0x000fe20003f26070 */
[----:B------:R-:W-:Y:S01]  /*2220*/  BSSY.RECONVERGENT B2, `(.L_x_552) ;  /* 0x0000022000027945 */ /* 0x000fe20003800200 */
[----:B------:R-:W-:-:S04]  /*2230*/  LOP3.LUT R20, R0, 0x7, RZ, 0xc0, !PT ;  /* 0x0000000700147812 */ /* 0x000fc800078ec0ff */
[----:B------:R-:W-:-:S07]  /*2240*/  ISETP.NE.AND P0, PT, R20, RZ, PT ;  /* 0x000000ff1400720c */ /* 0x000fce0003f05270 */
[----:B------:R-:W-:Y:S06]  /*2250*/  @!P1 BRA `(.L_x_553) ;  /* 0x0000000000789947 */ /* 0x000fec0003800000 */
[----:B------:R-:W0:Y:S01]  /*2260*/  LDCU.64 UR4, c[0x0][0x380] ;  /* 0x00007000ff0477ac */ /* 0x000e220008000a00 */
[----:B------:R-:W-:-:S04]  /*2270*/  IADD3 R2, P1, PT, R38, R41, RZ ;  /* 0x0000002926027210 */ /* 0x000fc80007f3e0ff */
[----:B------:R-:W-:Y:S02]  /*2280*/  IADD3.X R3, PT, PT, RZ, R39, RZ, P1, !PT ;  /* 0x00000027ff037210 */ /* 0x000fe40000ffe4ff */
[----:B0-----:R-:W-:-:S04]  /*2290*/  LEA R12, P1, R2, UR4, 0x3 ;  /* 0x00000004020c7c11 */ /* 0x001fc8000f8218ff */
        /* <DEDUP_REMOVED lines=26> */
.L_x_553:
[----:B------:R-:W-:Y:S05]  /*2440*/  BSYNC.RECONVERGENT B2 ;  /* 0x0000000000027941 */ /* 0x000fea0003800200 */
.L_x_552:
        /* <DEDUP_REMOVED lines=24> */
.L_x_555:
[----:B------:R-:W-:Y:S05]  /*25d0*/  BSYNC.RECONVERGENT B2 ;  /* 0x0000000000027941 */ /* 0x000fea0003800200 */
.L_x_554:
[----:B------:R-:W-:Y:S05]  /*25e0*/  @!P0 BRA `(.L_x_548) ;  /* 0x0000000000408947 */ /* 0x000fea0003800000 */
[----:B------:R-:W0:Y:S01]  /*25f0*/  LDCU.64 UR4, c[0x0][0x380] ;  /* 0x00007000ff0477ac */ /* 0x000e220008000a00 */
[----:B------:R-:W-:Y:S02]  /*2600*/  IADD3 R5, P0, PT, R38, R41, RZ ;  /* 0x0000002926057210 */ /* 0x000fe40007f1e0ff */
[----:B------:R-:W-:Y:S02]  /*2610*/  IADD3 R0, PT, PT, -R0, RZ, RZ ;  /* 0x000000ff00007210 */ /* 0x000fe40007ffe1ff */
[----:B------:R-:W-:Y:S02]  /*2620*/  IADD3.X R2, PT, PT, RZ, R39, RZ, P0, !PT ;  /* 0x00000027ff027210 */ /* 0x000fe400007fe4ff */
[----:B0-----:R-:W-:-:S04]  /*2630*/  LEA R4, P1, R5, UR4, 0x3 ;  /* 0x0000000405047c11 */ /* 0x001fc8000f8218ff */
[----:B------:R-:W-:-:S09]  /*2640*/  LEA.HI.X R5, R5, UR5, R2, 0x3, P1 ;  /* 0x0000000505057c11 */ /* 0x000fd200088f1c02 */
.L_x_556:
        /* <DEDUP_REMOVED lines=10> */
.L_x_548:
[----:B------:R-:W-:Y:S05]  /*26f0*/  BSYNC.RECONVERGENT B1 ;  /* 0x0000000000017941 */ /* 0x000fea0003800200 */
.L_x_546:
        /* <DEDUP_REMOVED lines=38> */
.L_x_558:
[----:B------:R-:W-:Y:S05]  /*2960*/  BSYNC.RECONVERGENT B1 ;  /* 0x0000000000017941 */ /* 0x000fea0003800200 */
.L_x_557:
        /* <DEDUP_REMOVED lines=44> */
.L_x_544:
[----:B------:R-:W-:Y:S05]  /*2c30*/  BSYNC.RECONVERGENT B0 ;  /* 0x0000000000007941 */ /* 0x000fea0003800200 */
.L_x_527:
[----:B---3--:R-:W3:Y:S02]  /*2c40*/  S2R R0, SR_TID.X ;  /* 0x0000000000007919 */ /* 0x008ee40000002100 */
[----:B---3--:R-:W-:-:S13]  /*2c50*/  ISETP.NE.AND P0, PT, R0, RZ, PT ;  /* 0x000000ff0000720c */ /* 0x008fda0003f05270 */
[----:B------:R-:W-:Y:S05]  /*2c60*/  @P0 EXIT ;  /* 0x000000000000094d */ /* 0x000fea0003800000 */
[----:B-1--4-:R-:W1:Y:S01]  /*2c70*/  LDC.64 R4, c[0x0][0x388] ;  /* 0x0000e200ff047b82 */ /* 0x012e620000000a00 */
[----:B------:R-:W0:Y:S02]  /*2c80*/  LDCU.64 UR4, c[0x0][0x3a0] ;  /* 0x00007400ff0477ac */ /* 0x000e240008000a00 */
[----:B0-----:R-:W-:Y:S01]  /*2c90*/  FADD R2, R2, UR4 ;  /* 0x0000000402027e21 */ /* 0x001fe20008000000 */
[----:B------:R-:W-:-:S05]  /*2ca0*/  FADD R3, R3, UR5 ;  /* 0x0000000503037e21 */ /* 0x000fca0008000000 */
[----:B-1----:R-:W-:Y:S01]  /*2cb0*/  STG.E.64 desc[UR6][R4.64], R2 ;  /* 0x0000000204007986 */ /* 0x002fe2000c101b06 */
[----:B------:R-:W-:Y:S05]  /*2cc0*/  EXIT ;  /* 0x000000000000794d */ /* 0x000fea0003800000 */
.L_x_559:
        /* <DEDUP_REMOVED lines=11> */
.L_x_1145:


//--------------------- .text._ZN3cub18CUB_300001_SM_10006detail6reduce28DeviceReduceSingleTileKernelINS2_10policy_hubI6float2jN4cuda3std3__44plusIS5_EEE10Policy1000EPS5_SD_iSA_S5_S5_NS8_10__identityEEEvT0_T1_T2_T3_T4_T6_ --------------------------
	.section	.text._ZN3cub18CUB_300001_SM_10006detail6reduce28DeviceReduceSingleTileKernelINS2_10policy_hubI6float2jN4cuda3std3__44plusIS5_EEE10Policy1000EPS5_SD_iSA_S5_S5_NS8_10__identityEEEvT0_T1_T2_T3_T4_T6_,"ax",@progbits
	.align	128
        .global         _ZN3cub18CUB_300001_SM_10006detail6reduce28DeviceReduceSingleTileKernelINS2_10policy_hubI6float2jN4cuda3std3__44plusIS5_EEE10Policy1000EPS5_SD_iSA_S5_S5_NS8_10__identityEEEvT0_T1_T2_T3_T4_T6_
        .type           _ZN3cub18CUB_300001_SM_10006detail6reduce28DeviceReduceSingleTileKernelINS2_10policy_hubI6float2jN4cuda3std3__44plusIS5_EEE10Policy1000EPS5_SD_iSA_S5_S5_NS8_10__identityEEEvT0_T1_T2_T3_T4_T6_,@function
        .size           _ZN3cub18CUB_300001_SM_10006detail6reduce28DeviceReduceSingleTileKernelINS2_10policy_hubI6float2jN4cuda3std3__44plusIS5_EEE10Policy1000EPS5_SD_iSA_S5_S5_NS8_10__identityEEEvT0_T1_T2_T3_T4_T6_,(.L_x_1146 - _ZN3cub18CUB_300001_SM_10006detail6reduce28DeviceReduceSingleTileKernelINS2_10policy_hubI6float2jN4cuda3std3__44plusIS5_EEE10Policy1000EPS5_SD_iSA_S5_S5_NS8_10__identityEEEvT0_T1_T2_T3_T4_T6_)
        .other          _ZN3cub18CUB_300001_SM_10006detail6reduce28DeviceReduceSingleTileKernelINS2_10policy_hubI6float2jN4cuda3std3__44plusIS5_EEE10Policy1000EPS5_SD_iSA_S5_S5_NS8_10__identityEEEvT0_T1_T2_T3_T4_T6_,@"STO_CUDA_ENTRY STV_DEFAULT"
_ZN3cub18CUB_300001_SM_10006detail6reduce28DeviceReduceSingleTileKernelINS2_10policy_hubI6float2jN4cuda3std3__44plusIS5_EEE10Policy1000EPS5_SD_iSA_S5_S5_NS8_10__identityEEEvT0_T1_T2_T3_T4_T6_:
.text._ZN3cub18CUB_300001_SM_10006detail6reduce28DeviceReduceSingleTileKernelINS2_10policy_hubI6float2jN4cuda3std3__44plusIS5_EEE10Policy1000EPS5_SD_iSA_S5_S5_NS8_10__identityEEEvT0_T1_T2_T3_T4_T6_:
        /* <DEDUP_REMOVED lines=13> */
.L_x_560:
        /* <DEDUP_REMOVED lines=13> */
.L_x_564:
[----:B------:R-:W-:Y:S05]  /*01a0*/  BSYNC.RECONVERGENT B1 ;  /* 0x0000000000017941 */ /* 0x000fea0003800200 */
.L_x_563:
        /* <DEDUP_REMOVED lines=17> */
.L_x_569:
        /* <DEDUP_REMOVED lines=11> */
.L_x_568:
[----:B------:R-:W-:Y:S05]  /*0370*/  BSYNC.RECONVERGENT B2 ;  /* 0x0000000000027941 */ /* 0x000fea0003800200 */
.L_x_567:
        /* <DEDUP_REMOVED lines=8> */
.L_x_572:
        /* <DEDUP_REMOVED lines=59> */
.L_x_571:
[----:B------:R-:W-:Y:S05]  /*07b0*/  BSYNC.RECONVERGENT B2 ;  /* 0x0000000000027941 */ /* 0x000fea0003800200 */
.L_x_570:
        /* <DEDUP_REMOVED lines=34> */
.L_x_574:
[----:B------:R-:W-:Y:S05]  /*09e0*/  BSYNC.RECONVERGENT B2 ;  /* 0x0000000000027941 */ /* 0x000fea0003800200 */
.L_x_573:
        /* <DEDUP_REMOVED lines=16> */
.L_x_566:
[----:B------:R-:W-:Y:S05]  /*0af0*/  BSYNC.RECONVERGENT B1 ;  /* 0x0000000000017941 */ /* 0x000fea0003800200 */
.L_x_565:
        /* <DEDUP_REMOVED lines=44> */
.L_x_577:
[----:B------:R-:W-:Y:S05]  /*0dc0*/  BSYNC.RECONVERGENT B1 ;  /* 0x0000000000017941 */ /* 0x000fea0003800200 */
.L_x_576:
        /* <DEDUP_REMOVED lines=45> */
.L_x_575:
        /* <DEDUP_REMOVED lines=120> */
.L_x_562:
        /* <DEDUP_REMOVED lines=31> */
.L_x_581:
        /* <DEDUP_REMOVED lines=30> */
.L_x_579:
        /* <DEDUP_REMOVED lines=19> */
.L_x_585:
        /* <DEDUP_REMOVED lines=9> */
.L_x_584:
[----:B------:R-:W-:Y:S05]  /*1db0*/  BSYNC.RECONVERGENT B2 ;  /* 0x0000000000027941 */ /* 0x000fea0003800200 */
.L_x_583:
        /* <DEDUP_REMOVED lines=16> */
.L_x_588:
        /* <DEDUP_REMOVED lines=61> */
.L_x_587:
[----:B------:R-:W-:Y:S05]  /*2290*/  BSYNC.RECONVERGENT B2 ;  /* 0x0000000000027941 */ /* 0x000fea0003800200 */
.L_x_586:
        /* <DEDUP_REMOVED lines=36> */
.L_x_590:
[----:B------:R-:W-:Y:S05]  /*24e0*/  BSYNC.RECONVERGENT B2 ;  /* 0x0000000000027941 */ /* 0x000fea0003800200 */
.L_x_589:
        /* <DEDUP_REMOVED lines=15> */
.L_x_582:
[----:B------:R-:W-:Y:S05]  /*25e0*/  BSYNC.RECONVERGENT B1 ;  /* 0x0000000000017941 */ /* 0x000fea0003800200 */
.L_x_580:
        /* <DEDUP_REMOVED lines=38> */
.L_x_592:
[----:B------:R-:W-:Y:S05]  /*2850*/  BSYNC.RECONVERGENT B1 ;  /* 0x0000000000017941 */ /* 0x000fea0003800200 */
.L_x_591:
        /* <DEDUP_REMOVED lines=44> */
.L_x_578:
[----:B------:R-:W-:Y:S05]  /*2b20*/  BSYNC.RECONVERGENT B0 ;  /* 0x0000000000007941 */ /* 0x000fea0003800200 */
.L_x_561:
        /* <DEDUP_REMOVED lines=9> */
.L_x_593:
        /* <DEDUP_REMOVED lines=12> */
.L_x_1146:


//--------------------- .text._ZN3cub18CUB_300001_SM_10006detail6reduce18DeviceReduceKernelINS2_10policy_hubI6float2jN4cuda3std3__44plusIS5_EEE10Policy1000EN6thrust24THRUST_300001_SM_1000_NS6detail15normal_iteratorINSE_10device_ptrIKS5_EEEEjSA_S5_NS8_10__identityEEEvT0_PT3_T1_NS0_13GridEvenShareISP_EET2_T4_ --------------------------
	.section	.text._ZN3cub18CUB_300001_SM_10006detail6reduce18DeviceReduceKernelINS2_10policy_hubI6float2jN4cuda3std3__44plusIS5_EEE10Policy1000EN6thrust24THRUST_300001_SM_1000_NS6detail15normal_iteratorINSE_10device_ptrIKS5_EEEEjSA_S5_NS8_10__identityEEEvT0_PT3_T1_NS0_13GridEvenShareISP_EET2_T4_,"ax",@progbits
	.align	128
        .global         _ZN3cub18CUB_300001_SM_10006detail6reduce18DeviceReduceKernelINS2_10policy_hubI6float2jN4cuda3std3__44plusIS5_EEE10Policy1000EN6thrust24THRUST_300001_SM_1000_NS6detail15normal_iteratorINSE_10device_ptrIKS5_EEEEjSA_S5_NS8_10__identityEEEvT0_PT3_T1_NS0_13GridEvenShareISP_EET2_T4_
        .type           _ZN3cub18CUB_300001_SM_10006detail6reduce18DeviceReduceKernelINS2_10policy_hubI6float2jN4cuda3std3__44plusIS5_EEE10Policy1000EN6thrust24THRUST_300001_SM_1000_NS6detail15normal_iteratorINSE_10device_ptrIKS5_EEEEjSA_S5_NS8_10__identityEEEvT0_PT3_T1_NS0_13GridEvenShareISP_EET2_T4_,@function
        .size           _ZN3cub18CUB_300001_SM_10006detail6reduce18DeviceReduceKernelINS2_10policy_hubI6float2jN4cuda3std3__44plusIS5_EEE10Policy1000EN6thrust24THRUST_300001_SM_1000_NS6detail15normal_iteratorINSE_10device_ptrIKS5_EEEEjSA_S5_NS8_10__identityEEEvT0_PT3_T1_NS0_13GridEvenShareISP_EET2_T4_,(.L_x_1147 - _ZN3cub18CUB_300001_SM_10006detail6reduce18DeviceReduceKernelINS2_10policy_hubI6float2jN4cuda3std3__44plusIS5_EEE10Policy1000EN6thrust24THRUST_300001_SM_1000_NS6detail15normal_iteratorINSE_10device_ptrIKS5_EEEEjSA_S5_NS8_10__identityEEEvT0_PT3_T1_NS0_13GridEvenShareISP_EET2_T4_)
        .other          _ZN3cub18CUB_300001_SM_10006detail6reduce18DeviceReduceKernelINS2_10policy_hubI6float2jN4cuda3std3__44plusIS5_EEE10Policy1000EN6thrust24THRUST_300001_SM_1000_NS6detail15normal_iteratorINSE_10device_ptrIKS5_EEEEjSA_S5_NS8_10__identityEEEvT0_PT3_T1_NS0_13GridEvenShareISP_EET2_T4_,@"STO_CUDA_ENTRY STV_DEFAULT"
_ZN3cub18CUB_300001_SM_10006detail6reduce18DeviceReduceKernelINS2_10policy_hubI6float2jN4cuda3std3__44plusIS5_EEE10Policy1000EN6thrust24THRUST_300001_SM_1000_NS6detail15normal_iteratorINSE_10device_ptrIKS5_EEEEjSA_S5_NS8_10__identityEEEvT0_PT3_T1_NS0_13GridEvenShareISP_EET2_T4_:
.text._ZN3cub18CUB_300001_SM_10006detail6reduce18DeviceReduceKernelINS2_10policy_hubI6float2jN4cuda3std3__44plusIS5_EEE10Policy1000EN6thrust24THRUST_300001_SM_1000_NS6detail15normal_iteratorINSE_10device_ptrIKS5_EEEEjSA_S5_NS8_10__identityEEEvT0_PT3_T1_NS0_13GridEvenShareISP_EET2_T4_:
[----:B------:R-:W-:Y:S01]  /*0000*/  LDC R1, c[0x0][0x37c] ;  /* 0x0000df00ff017b82 */ /* 0x000fe20000000800 */
[----:B------:R-:W0:Y:S07]  /*0010*/  S2R R0, SR_CTAID.X ;  /* 0x0000000000007919 */ /* 0x000e2e0000002500 */
[----:B------:R-:W1:Y:S01]  /*0020*/  LDC.64 R8, c[0x0][0x3a8] ;  /* 0x0000ea00ff087b82 */ /* 0x000e620000000a00 */
[----:B------:R-:W2:Y:S01]  /*0030*/  LDCU.64 UR6, c[0x0][0x358] ;  /* 0x00006b00ff0677ac */ /* 0x000ea20008000a00 */
[----:B------:R-:W-:Y:S01]  /*0040*/  BSSY.RECONVERGENT B0, `(.L_x_594) ;  /* 0x000030e000007945 */ /* 0x000fe20003800200 */
[----:B-1----:R-:W-:-:S02]  /*0050*/  IMAD R7, R9, 0xe00, RZ ;  /* 0x00000e0009077824 */ /* 0x002fc400078e02ff */
[----:B0-----:R-:W-:-:S05]  /*0060*/  IMAD R4, R0, -0xe00, R8 ;  /* 0xfffff20000047824 */ /* 0x001fca00078e0208 */
[----:B------:R-:W-:-:S13]  /*0070*/  ISETP.GT.U32.AND P0, PT, R4, 0xdff, PT ;  /* 0x00000dff0400780c */ /* 0x000fda0003f04070 */
[----:B--2---:R-:W-:Y:S05]  /*0080*/  @P0 BRA `(.L_x_595) ;  /* 0x0000001800800947 */ /* 0x004fea0003800000 */
[----:B------:R-:W0:Y:S01]  /*0090*/  S2R R5, SR_TID.X ;  /* 0x0000000000057919 */ /* 0x000e220000002100 */
[----:B------:R-:W-:Y:S01]  /*00a0*/  BSSY.RECONVERGENT B1, `(.L_x_596) ;  /* 0x000000a000017945 */ /* 0x000fe20003800200 */
[----:B------:R-:W-:Y:S02]  /*00b0*/  CS2R R10, SRZ ;  /* 0x00000000000a7805 */ /* 0x000fe4000001ff00 */
[----:B0-----:R-:W-:Y:S02]  /*00c0*/  ISETP.GE.U32.AND P0, PT, R5, R4, PT ;  /* 0x000000040500720c */ /* 0x001fe40003f06070 */
[----:B------:R-:W-:-:S11]  /*00d0*/  MOV R7, R5 ;  /* 0x0000000500077202 */ /* 0x000fd60000000f00 */
[----:B------:R-:W-:Y:S05]  /*00e0*/  @P0 BRA `(.L_x_597) ;  /* 0x0000000000140947 */ /* 0x000fea0003800000 */
[----:B------:R-:W0:Y:S01]  /*00f0*/  LDC.64 R10, c[0x0][0x380] ;  /* 0x0000e000ff0a7b82 */ /* 0x000e220000000a00 */
[----:B------:R-:W-:-:S04]  /*0100*/  IMAD R3, R0, 0xe00, R5 ;  /* 0x00000e0000037824 */ /* 0x000fc800078e0205 */
[----:B0-----:R-:W-:-:S06]  /*0110*/  IMAD.WIDE.U32 R10, R3, 0x8, R10 ;  /* 0x00000008030a7825 */ /* 0x001fcc00078e000a */
[----:B------:R-:W5:Y:S01]  /*0120*/  LDG.E.64 R10, desc[UR6][R10.64] ;  /* 0x000000060a0a7981 */ /* 0x000f62000c1e1b00 */
[----:B------:R-:W-:-:S07]  /*0130*/  IADD3 R7, PT, PT, R5, 0x200, RZ ;  /* 0x0000020005077810 */ /* 0x000fce0007ffe0ff */
.L_x_597:
[----:B------:R-:W-:Y:S05]  /*0140*/  BSYNC.RECONVERGENT B1 ;  /* 0x0000000000017941 */ /* 0x000fea0003800200 */
.L_x_596:
[----:B------:R-:W-:Y:S01]  /*0150*/  ISETP.GE.U32.AND P0, PT, R7, R4, PT ;  /* 0x000000040700720c */ /* 0x000fe20003f06070 */
[----:B------:R-:W-:-:S12]  /*0160*/  BSSY.RECONVERGENT B1, `(.L_x_598) ;  /* 0x00000c2000017945 */ /* 0x000fd80003800200 */
[----:B------:R-:W-:Y:S05]  /*0170*/  @P0 BRA `(.L_x_599) ;  /* 0x0000000c00000947 */ /* 0x000fea0003800000 */
[----:B------:R-:W-:Y:S01]  /*0180*/  LOP3.LUT R3, RZ, R7, RZ, 0x33, !PT ;  /* 0x00000007ff037212 */ /* 0x000fe200078e33ff */
[----:B------:R-:W-:Y:S03]  /*0190*/  BSSY.RECONVERGENT B2, `(.L_x_600) ;  /* 0x0000063000027945 */ /* 0x000fe60003800200 */
[----:B------:R-:W-:-:S05]  /*01a0*/  IADD3 R3, PT, PT, R3, R8, RZ ;  /* 0x0000000803037210 */ /* 0x000fca0007ffe0ff */
[----:B------:R-:W-:-:S05]  /*01b0*/  IMAD R3, R0, -0xe00, R3 ;  /* 0xfffff20000037824 */ /* 0x000fca00078e0203 */
[C---:B------:R-:W-:Y:S02]  /*01c0*/  ISETP.GE.U32.AND P0, PT, R3.reuse, 0x1e00, PT ;  /* 0x00001e000300780c */ /* 0x040fe40003f06070 */
[----:B------:R-:W-:-:S04]  /*01d0*/  LEA.HI R2, R3, 0x1, RZ, 0x17 ;  /* 0x0000000103027811 */ /* 0x000fc800078fb8ff */
[----:B------:R-:W-:-:S07]  /*01e0*/  LOP3.LUT R3, R2, 0xf, RZ, 0xc0, !PT ;  /* 0x0000000f02037812 */ /* 0x000fce00078ec0ff */
[----:B------:R-:W-:Y:S05]  /*01f0*/  @!P0 BRA `(.L_x_601) ;  /* 0x0000000400708947 */ /* 0x000fea0003800000 */
[----:B------:R-:W0:Y:S01]  /*0200*/  LDC.64 R24, c[0x0][0x380] ;  /* 0x0000e000ff187b82 */ /* 0x000e220000000a00 */
[----:B------:R-:W-:Y:S01]  /*0210*/  LOP3.LUT R8, R2, 0xfffff0, RZ, 0xc0, !PT ;  /* 0x00fffff002087812 */ /* 0x000fe200078ec0ff */
[----:B------:R-:W-:Y:S01]  /*0220*/  BSSY.RECONVERGENT B3, `(.L_x_602) ;  /* 0x0000058000037945 */ /* 0x000fe20003800200 */
[----:B------:R-:W-:Y:S01]  /*0230*/  LOP3.LUT R22, R7, 0x1000, RZ, 0xfc, !PT ;  /* 0x0000100007167812 */ /* 0x000fe200078efcff */
[----:B------:R-:W-:Y:S01]  /*0240*/  IMAD R6, R0, 0xe00, R7 ;  /* 0x00000e0000067824 */ /* 0x000fe200078e0207 */
[----:B------:R-:W-:-:S07]  /*0250*/  IADD3 R7, PT, PT, -R8, RZ, RZ ;  /* 0x000000ff08077210 */ /* 0x000fce0007ffe1ff */
.L_x_603:
[C---:B0-----:R-:W-:Y:S01]  /*0260*/  IMAD.WIDE.U32 R8, R6.reuse, 0x8, R24 ;  /* 0x0000000806087825 */ /* 0x041fe200078e0018 */
[----:B------:R-:W-:-:S05]  /*0270*/  IADD3 R21, PT, PT, R6, 0x200, RZ ;  /* 0x0000020006157810 */ /* 0x000fca0007ffe0ff */
[----:B------:R-:W2:Y:S01]  /*0280*/  LDG.E.64 R8, desc[UR6][R8.64] ;  /* 0x0000000608087981 */ /* 0x000ea2000c1e1b00 */
[----:B------:R-:W-:-:S06]  /*0290*/  IMAD.WIDE.U32 R20, R21, 0x8, R24 ;  /* 0x0000000815147825 */ /* 0x000fcc00078e0018 */
[----:B------:R-:W3:Y:S01]  /*02a0*/  LDG.E.64 R20, desc[UR6][R20.64] ;  /* 0x0000000614147981 */ /* 0x000ee2000c1e1b00 */
[C---:B------:R-:W-:Y:S02]  /*02b0*/  IADD3 R15, PT, PT, R6.reuse, 0x400, RZ ;  /* 0x00000400060f7810 */ /* 0x040fe40007ffe0ff */
[C---:B------:R-:W-:Y:S02]  /*02c0*/  IADD3 R17, PT, PT, R6.reuse, 0x600, RZ ;  /* 0x0000060006117810 */ /* 0x040fe40007ffe0ff */
[C---:B------:R-:W-:Y:S01]  /*02d0*/  IADD3 R19, PT, PT, R6.reuse, 0x800, RZ ;  /* 0x0000080006137810 */ /* 0x040fe20007ffe0ff */
[----:B------:R-:W-:Y:S01]  /*02e0*/  IMAD.WIDE.U32 R14, R15, 0x8, R24 ;  /* 0x000000080f0e7825 */ /* 0x000fe200078e0018 */
[----:B------:R-:W-:-:S03]  /*02f0*/  IADD3 R13, PT, PT, R6, 0xa00, RZ ;  /* 0x00000a00060d7810 */ /* 0x000fc60007ffe0ff */
[--C-:B------:R-:W-:Y:S02]  /*0300*/  IMAD.WIDE.U32 R16, R17, 0x8, R24.reuse ;  /* 0x0000000811107825 */ /* 0x100fe400078e0018 */
[----:B------:R-:W4:Y:S02]  /*0310*/  LDG.E.64 R14, desc[UR6][R14.64] ;  /* 0x000000060e0e7981 */ /* 0x000f24000c1e1b00 */
[----:B------:R-:W-:Y:S02]  /*0320*/  IMAD.WIDE.U32 R18, R19, 0x8, R24 ;  /* 0x0000000813127825 */ /* 0x000fe400078e0018 */
[----:B------:R-:W4:Y:S04]  /*0330*/  LDG.E.64 R16, desc[UR6][R16.64] ;  /* 0x0000000610107981 */ /* 0x000f28000c1e1b00 */
[----:B------:R-:W4:Y:S01]  /*0340*/  LDG.E.64 R18, desc[UR6][R18.64] ;  /* 0x0000000612127981 */ /* 0x000f22000c1e1b00 */
[----:B------:R-:W-:Y:S01]  /*0350*/  IADD3 R27, PT, PT, R6, 0x1000, RZ ;  /* 0x00001000061b7810 */ /* 0x000fe20007ffe0ff */
[----:B--2--5:R-:W-:Y:S01]  /*0360*/  FADD R26, R9, R11 ;  /* 0x0000000b091a7221 */ /* 0x024fe20000000000 */
[----:B------:R-:W-:Y:S01]  /*0370*/  FADD R23, R8, R10 ;  /* 0x0000000a08177221 */ /* 0x000fe20000000000 */
[C---:B------:R-:W-:Y:S01]  /*0380*/  IADD3 R11, PT, PT, R6.reuse, 0xc00, RZ ;  /* 0x00000c00060b7810 */ /* 0x040fe20007ffe0ff */
[----:B------:R-:W-:Y:S01]  /*0390*/  IMAD.WIDE.U32 R8, R13, 0x8, R24 ;  /* 0x000000080d087825 */ /* 0x000fe200078e0018 */
[----:B------:R-:W-:-:S03]  /*03a0*/  IADD3 R13, PT, PT, R6, 0xe00, RZ ;  /* 0x00000e00060d7810 */ /* 0x000fc60007ffe0ff */
[--C-:B------:R-:W-:Y:S02]  /*03b0*/  IMAD.WIDE.U32 R10, R11, 0x8, R24.reuse ;  /* 0x000000080b0a7825 */ /* 0x100fe400078e0018 */
[----:B------:R-:W2:Y:S02]  /*03c0*/  LDG.E.64 R8, desc[UR6][R8.64] ;  /* 0x0000000608087981 */ /* 0x000ea4000c1e1b00 */
[----:B------:R-:W-:Y:S02]  /*03d0*/  IMAD.WIDE.U32 R12, R13, 0x8, R24 ;  /* 0x000000080d0c7825 */ /* 0x000fe400078e0018 */
[----:B------:R-:W2:Y:S02]  /*03e0*/  LDG.E.64 R10, desc[UR6][R10.64] ;  /* 0x000000060a0a7981 */ /* 0x000ea4000c1e1b00 */
[----:B---3--:R-:W-:Y:S01]  /*03f0*/  FADD R23, R23, R20 ;  /* 0x0000001417177221 */ /* 0x008fe20000000000 */
[----:B------:R-:W-:Y:S01]  /*0400*/  FADD R26, R26, R21 ;  /* 0x000000151a1a7221 */ /* 0x000fe20000000000 */
[----:B------:R-:W-:Y:S01]  /*0410*/  IMAD.WIDE.U32 R20, R27, 0x8, R24 ;  /* 0x000000081b147825 */ /* 0x000fe200078e0018 */
[----:B------:R-:W3:Y:S05]  /*0420*/  LDG.E.64 R12, desc[UR6][R12.64] ;  /* 0x000000060c0c7981 */ /* 0x000eea000c1e1b00 */
[----:B------:R-:W3:Y:S01]  /*0430*/  LDG.E.64 R20, desc[UR6][R20.64] ;  /* 0x0000000614147981 */ /* 0x000ee2000c1e1b00 */
[----:B----4-:R-:W-:Y:S01]  /*0440*/  FADD R23, R23, R14 ;  /* 0x0000000e17177221 */ /* 0x010fe20000000000 */
[----:B------:R-:W-:-:S03]  /*0450*/  FADD R26, R26, R15 ;  /* 0x0000000f1a1a7221 */ /* 0x000fc60000000000 */
[----:B------:R-:W-:Y:S01]  /*0460*/  FADD R23, R23, R16 ;  /* 0x0000001017177221 */ /* 0x000fe20000000000 */
[----:B------:R-:W-:Y:S01]  /*0470*/  FADD R26, R26, R17 ;  /* 0x000000111a1a7221 */ /* 0x000fe20000000000 */
[----:B------:R-:W-:Y:S02]  /*0480*/  IADD3 R15, PT, PT, R6, 0x1200, RZ ;  /* 0x00001200060f7810 */ /* 0x000fe40007ffe0ff */
[----:B------:R-:W-:Y:S01]  /*0490*/  FADD R23, R23, R18 ;  /* 0x0000001217177221 */ /* 0x000fe20000000000 */
[----:B------:R-:W-:Y:S01]  /*04a0*/  FADD R26, R26, R19 ;  /* 0x000000131a1a7221 */ /* 0x000fe20000000000 */
[C---:B------:R-:W-:Y:S02]  /*04b0*/  IADD3 R17, PT, PT, R6.reuse, 0x1400, RZ ;  /* 0x0000140006117810 */ /* 0x040fe40007ffe0ff */
[C---:B------:R-:W-:Y:S02]  /*04c0*/  IADD3 R27, PT, PT, R6.reuse, 0x1a00, RZ ;  /* 0x00001a00061b7810 */ /* 0x040fe40007ffe0ff */
[----:B------:R-:W-:-:S05]  /*04d0*/  IADD3 R19, PT, PT, R6, 0x1c00, RZ ;  /* 0x00001c0006137810 */ /* 0x000fca0007ffe0ff */
[----:B------:R-:W-:-:S06]  /*04e0*/  IMAD.WIDE.U32 R18, R19, 0x8, R24 ;  /* 0x0000000813127825 */ /* 0x000fcc00078e0018 */
[----:B------:R-:W4:Y:S01]  /*04f0*/  LDG.E.64 R18, desc[UR6][R18.64] ;  /* 0x0000000612127981 */ /* 0x000f22000c1e1b00 */
[----:B--2---:R-:W-:Y:S01]  /*0500*/  FADD R23, R23, R8 ;  /* 0x0000000817177221 */ /* 0x004fe20000000000 */
[----:B------:R-:W-:Y:S01]  /*0510*/  FADD R26, R26, R9 ;  /* 0x000000091a1a7221 */ /* 0x000fe20000000000 */
[----:B------:R-:W-:Y:S01]  /*0520*/  IMAD.WIDE.U32 R8, R15, 0x8, R24 ;  /* 0x000000080f087825 */ /* 0x000fe200078e0018 */
[----:B------:R-:W-:-:S03]  /*0530*/  IADD3 R15, PT, PT, R6, 0x1600, RZ ;  /* 0x00001600060f7810 */ /* 0x000fc60007ffe0ff */
[----:B------:R-:W-:Y:S01]  /*0540*/  FADD R23, R23, R10 ;  /* 0x0000000a17177221 */ /* 0x000fe20000000000 */
[----:B------:R-:W-:Y:S01]  /*0550*/  FADD R26, R26, R11 ;  /* 0x0000000b1a1a7221 */ /* 0x000fe20000000000 */
[--C-:B------:R-:W-:Y:S01]  /*0560*/  IMAD.WIDE.U32 R10, R17, 0x8, R24.reuse ;  /* 0x00000008110a7825 */ /* 0x100fe200078e0018 */
[----:B------:R-:W-:Y:S01]  /*0570*/  IADD3 R17, PT, PT, R6, 0x1800, RZ ;  /* 0x0000180006117810 */ /* 0x000fe20007ffe0ff */
[----:B------:R-:W2:Y:S02]  /*0580*/  LDG.E.64 R8, desc[UR6][R8.64] ;  /* 0x0000000608087981 */ /* 0x000ea4000c1e1b00 */
[----:B------:R-:W-:-:S04]  /*0590*/  IMAD.WIDE.U32 R14, R15, 0x8, R24 ;  /* 0x000000080f0e7825 */ /* 0x000fc800078e0018 */
[----:B---3--:R-:W-:Y:S01]  /*05a0*/  FADD R23, R23, R12 ;  /* 0x0000000c17177221 */ /* 0x008fe20000000000 */
[----:B------:R-:W3:Y:S01]  /*05b0*/  LDG.E.64 R10, desc[UR6][R10.64] ;  /* 0x000000060a0a7981 */ /* 0x000ee2000c1e1b00 */
[----:B------:R-:W-:Y:S01]  /*05c0*/  FADD R26, R26, R13 ;  /* 0x0000000d1a1a7221 */ /* 0x000fe20000000000 */
[--C-:B------:R-:W-:Y:S02]  /*05d0*/  IMAD.WIDE.U32 R12, R17, 0x8, R24.reuse ;  /* 0x00000008110c7825 */ /* 0x100fe400078e0018 */
[----:B------:R-:W4:Y:S02]  /*05e0*/  LDG.E.64 R14, desc[UR6][R14.64] ;  /* 0x000000060e0e7981 */ /* 0x000f24000c1e1b00 */
[----:B------:R-:W-:-:S04]  /*05f0*/  IMAD.WIDE.U32 R16, R27, 0x8, R24 ;  /* 0x000000081b107825 */ /* 0x000fc800078e0018 */
[----:B------:R-:W-:Y:S01]  /*0600*/  FADD R26, R26, R21 ;  /* 0x000000151a1a7221 */ /* 0x000fe20000000000 */
[----:B------:R-:W4:Y:S01]  /*0610*/  LDG.E.64 R12, desc[UR6][R12.64] ;  /* 0x000000060c0c7981 */ /* 0x000f22000c1e1b00 */
[----:B------:R-:W-:Y:S01]  /*0620*/  IADD3 R21, PT, PT, R6, 0x1e00, RZ ;  /* 0x00001e0006157810 */ /* 0x000fe20007ffe0ff */
[----:B------:R-:W-:Y:S02]  /*0630*/  FADD R23, R23, R20 ;  /* 0x0000001417177221 */ /* 0x000fe40000000000 */
[----:B------:R-:W4:Y:S02]  /*0640*/  LDG.E.64 R16, desc[UR6][R16.64] ;  /* 0x0000000610107981 */ /* 0x000f24000c1e1b00 */
[----:B------:R-:W-:-:S06]  /*0650*/  IMAD.WIDE.U32 R20, R21, 0x8, R24 ;  /* 0x0000000815147825 */ /* 0x000fcc00078e0018 */
[----:B------:R-:W4:Y:S01]  /*0660*/  LDG.E.64 R20, desc[UR6][R20.64] ;  /* 0x0000000614147981 */ /* 0x000f22000c1e1b00 */
[----:B------:R-:W-:-:S04]  /*0670*/  IADD3 R7, PT, PT, R7, 0x10, RZ ;  /* 0x0000001007077810 */ /* 0x000fc80007ffe0ff */
[----:B------:R-:W-:Y:S02]  /*0680*/  ISETP.NE.AND P0, PT, R7, RZ, PT ;  /* 0x000000ff0700720c */ /* 0x000fe40003f05270 */
[----:B------:R-:W-:Y:S02]  /*0690*/  IADD3 R22, PT, PT, R22, 0x2000, RZ ;  /* 0x0000200016167810 */ /* 0x000fe40007ffe0ff */
[----:B------:R-:W-:Y:S01]  /*06a0*/  IADD3 R6, PT, PT, R6, 0x2000, RZ ;  /* 0x0000200006067810 */ /* 0x000fe20007ffe0ff */
        /* <DEDUP_REMOVED lines=15> */
[----:B------:R-:W-:Y:S05]  /*07a0*/  BSYNC.RECONVERGENT B3 ;  /* 0x0000000000037941 */ /* 0x000fea0003800200 */
.L_x_602:
[----:B------:R-:W-:-:S07]  /*07b0*/  IADD3 R7, PT, PT, R22, -0x1000, RZ ;  /* 0xfffff00016077810 */ /* 0x000fce0007ffe0ff */
.L_x_601:
[----:B------:R-:W-:Y:S05]  /*07c0*/  BSYNC.RECONVERGENT B2 ;  /* 0x0000000000027941 */ /* 0x000fea0003800200 */
.L_x_600:
[----:B------:R-:W-:-:S13]  /*07d0*/  ISETP.NE.AND P0, PT, R3, RZ, PT ;  /* 0x000000ff0300720c */ /* 0x000fda0003f05270 */
[----:B------:R-:W-:Y:S05]  /*07e0*/  @!P0 BRA `(.L_x_599) ;  /* 0x0000000400648947 */ /* 0x000fea0003800000 */
[----:B------:R-:W-:Y:S01]  /*07f0*/  ISETP.GE.U32.AND P0, PT, R3, 0x8, PT ;  /* 0x000000080300780c */ /* 0x000fe20003f06070 */
[----:B------:R-:W-:Y:S01]  /*0800*/  BSSY.RECONVERGENT B2, `(.L_x_604) ;  /* 0x000002e000027945 */ /* 0x000fe20003800200 */
[----:B------:R-:W-:-:S04]  /*0810*/  LOP3.LUT R6, R2, 0x7, RZ, 0xc0, !PT ;  /* 0x0000000702067812 */ /* 0x000fc800078ec0ff */
[----:B------:R-:W-:-:S07]  /*0820*/  ISETP.NE.AND P1, PT, R6, RZ, PT ;  /* 0x000000ff0600720c */ /* 0x000fce0003f25270 */
[----:B------:R-:W-:Y:S06]  /*0830*/  @!P0 BRA `(.L_x_605) ;  /* 0x0000000000a88947 */ /* 0x000fec0003800000 */
[----:B------:R-:W0:Y:S01]  /*0840*/  LDC.64 R22, c[0x0][0x380] ;  /* 0x0000e000ff167b82 */ /* 0x000e220000000a00 */
[----:B------:R-:W-:-:S05]  /*0850*/  IMAD R3, R0, 0xe00, R7 ;  /* 0x00000e0000037824 */ /* 0x000fca00078e0207 */
[C---:B------:R-:W-:Y:S02]  /*0860*/  IADD3 R17, PT, PT, R3.reuse, 0x200, RZ ;  /* 0x0000020003117810 */ /* 0x040fe40007ffe0ff */
[C---:B------:R-:W-:Y:S02]  /*0870*/  IADD3 R15, PT, PT, R3.reuse, 0x400, RZ ;  /* 0x00000400030f7810 */ /* 0x040fe40007ffe0ff */
[C---:B------:R-:W-:Y:S02]  /*0880*/  IADD3 R13, PT, PT, R3.reuse, 0x600, RZ ;  /* 0x00000600030d7810 */ /* 0x040fe40007ffe0ff */
[C---:B------:R-:W-:Y:S01]  /*0890*/  IADD3 R9, PT, PT, R3.reuse, 0x800, RZ ;  /* 0x0000080003097810 */ /* 0x040fe20007ffe0ff */
[----:B0-----:R-:W-:-:S04]  /*08a0*/  IMAD.WIDE.U32 R18, R3, 0x8, R22 ;  /* 0x0000000803127825 */ /* 0x001fc800078e0016 */
[--C-:B------:R-:W-:Y:S02]  /*08b0*/  IMAD.WIDE.U32 R16, R17, 0x8, R22.reuse ;  /* 0x0000000811107825 */ /* 0x100fe400078e0016 */
[----:B------:R-:W2:Y:S02]  /*08c0*/  LDG.E.64 R18, desc[UR6][R18.64] ;  /* 0x0000000612127981 */ /* 0x000ea4000c1e1b00 */
[--C-:B------:R-:W-:Y:S02]  /*08d0*/  IMAD.WIDE.U32 R14, R15, 0x8, R22.reuse ;  /* 0x000000080f0e7825 */ /* 0x100fe400078e0016 */
[----:B------:R-:W3:Y:S02]  /*08e0*/  LDG.E.64 R16, desc[UR6][R16.64] ;  /* 0x0000000610107981 */ /* 0x000ee4000c1e1b00 */
[--C-:B------:R-:W-:Y:S01]  /*08f0*/  IMAD.WIDE.U32 R12, R13, 0x8, R22.reuse ;  /* 0x000000080d0c7825 */ /* 0x100fe200078e0016 */
[----:B------:R-:W-:Y:S01]  /*0900*/  IADD3 R21, PT, PT, R3, 0xa00, RZ ;  /* 0x00000a0003157810 */ /* 0x000fe20007ffe0ff */
[----:B------:R-:W4:Y:S02]  /*0910*/  LDG.E.64 R14, desc[UR6][R14.64] ;  /* 0x000000060e0e7981 */ /* 0x000f24000c1e1b00 */
[--C-:B------:R-:W-:Y:S01]  /*0920*/  IMAD.WIDE.U32 R8, R9, 0x8, R22.reuse ;  /* 0x0000000809087825 */ /* 0x100fe200078e0016 */
[----:B------:R-:W-:Y:S01]  /*0930*/  IADD3 R25, PT, PT, R3, 0xc00, RZ ;  /* 0x00000c0003197810 */ /* 0x000fe20007ffe0ff */
[----:B------:R-:W4:Y:S02]  /*0940*/  LDG.E.64 R12, desc[UR6][R12.64] ;  /* 0x000000060c0c7981 */ /* 0x000f24000c1e1b00 */
[--C-:B------:R-:W-:Y:S01]  /*0950*/  IMAD.WIDE.U32 R20, R21, 0x8, R22.reuse ;  /* 0x0000000815147825 */ /* 0x100fe200078e0016 */
[----:B------:R-:W-:Y:S01]  /*0960*/  IADD3 R3, PT, PT, R3, 0xe00, RZ ;  /* 0x00000e0003037810 */ /* 0x000fe20007ffe0ff */
[----:B------:R-:W4:Y:S02]  /*0970*/  LDG.E.64 R8, desc[UR6][R8.64] ;  /* 0x0000000608087981 */ /* 0x000f24000c1e1b00 */
[----:B------:R-:W-:-:S02]  /*0980*/  IMAD.WIDE.U32 R24, R25, 0x8, R22 ;  /* 0x0000000819187825 */ /* 0x000fc400078e0016 */
[----:B------:R-:W4:Y:S02]  /*0990*/  LDG.E.64 R20, desc[UR6][R20.64] ;  /* 0x0000000614147981 */ /* 0x000f24000c1e1b00 */
[----:B------:R-:W-:Y:S02]  /*09a0*/  IMAD.WIDE.U32 R22, R3, 0x8, R22 ;  /* 0x0000000803167825 */ /* 0x000fe400078e0016 */
        /* <DEDUP_REMOVED lines=19> */
.L_x_605:
[----:B------:R-:W-:Y:S05]  /*0ae0*/  BSYNC.RECONVERGENT B2 ;  /* 0x0000000000027941 */ /* 0x000fea0003800200 */
.L_x_604:
        /* <DEDUP_REMOVED lines=28> */
.L_x_607:
[----:B------:R-:W-:Y:S05]  /*0cb0*/  BSYNC.RECONVERGENT B2 ;  /* 0x0000000000027941 */ /* 0x000fea0003800200 */
.L_x_606:
[----:B------:R-:W-:Y:S05]  /*0cc0*/  @!P1 BRA `(.L_x_599) ;  /* 0x00000000002c9947 */ /* 0x000fea0003800000 */
[----:B------:R-:W0:Y:S01]  /*0cd0*/  LDC.64 R8, c[0x0][0x380] ;  /* 0x0000e000ff087b82 */ /* 0x000e220000000a00 */
[----:B------:R-:W-:Y:S01]  /*0ce0*/  IMAD R7, R0, 0xe00, R7 ;  /* 0x00000e0000077824 */ /* 0x000fe200078e0207 */
[----:B------:R-:W-:-:S07]  /*0cf0*/  IADD3 R6, PT, PT, -R2, RZ, RZ ;  /* 0x000000ff02067210 */ /* 0x000fce0007ffe1ff */
.L_x_608:
[----:B0-----:R-:W-:-:S06]  /*0d00*/  IMAD.WIDE.U32 R2, R7, 0x8, R8 ;  /* 0x0000000807027825 */ /* 0x001fcc00078e0008 */
[----:B------:R-:W2:Y:S01]  /*0d10*/  LDG.E.64 R2, desc[UR6][R2.64] ;  /* 0x0000000602027981 */ /* 0x000ea2000c1e1b00 */
[----:B------:R-:W-:Y:S02]  /*0d20*/  IADD3 R6, PT, PT, R6, 0x1, RZ ;  /* 0x0000000106067810 */ /* 0x000fe40007ffe0ff */
[----:B------:R-:W-:Y:S02]  /*0d30*/  IADD3 R7, PT, PT, R7, 0x200, RZ ;  /* 0x0000020007077810 */ /* 0x000fe40007ffe0ff */
[----:B------:R-:W-:Y:S01]  /*0d40*/  ISETP.NE.AND P0, PT, R6, RZ, PT ;  /* 0x000000ff0600720c */ /* 0x000fe20003f05270 */
[----:B--2--5:R-:W-:Y:S01]  /*0d50*/  FADD R10, R2, R10 ;  /* 0x0000000a020a7221 */ /* 0x024fe20000000000 */
[----:B------:R-:W-:-:S11]  /*0d60*/  FADD R11, R3, R11 ;  /* 0x0000000b030b7221 */ /* 0x000fd60000000000 */
[----:B------:R-:W-:Y:S05]  /*0d70*/  @P0 BRA `(.L_x_608) ;  /* 0xfffffffc00e00947 */ /* 0x000fea000383ffff */
.L_x_599:
[----:B------:R-:W-:Y:S05]  /*0d80*/  BSYNC.RECONVERGENT B1 ;  /* 0x0000000000017941 */ /* 0x000fea0003800200 */
.L_x_598:
[----:B------:R-:W-:Y:S02]  /*0d90*/  ISETP.GE.U32.AND P0, PT, R4, 0x200, PT ;  /* 0x000002000400780c */ /* 0x000fe40003f06070 */
        /* <DEDUP_REMOVED lines=43> */
.L_x_611:
[----:B------:R-:W-:Y:S05]  /*1050*/  BSYNC.RECONVERGENT B1 ;  /* 0x0000000000017941 */ /* 0x000fea0003800200 */
.L_x_610:
[----:B------:R-:W-:Y:S01]  /*1060*/  BAR.SYNC.DEFER_BLOCKING 0x0 ;  /* 0x0000000000007b1d */ /* 0x000fe20000010000 */
[----:B------:R-:W-:-:S13]  /*1070*/  ISETP.NE.AND P0, PT, R5, RZ, PT ;  /* 0x000000ff0500720c */ /* 0x000fda0003f05270 */
[----:B------:R-:W-:Y:S05]  /*1080*/  @P0 BRA `(.L_x_612) ;  /* 0x0000002000240947 */ /* 0x000fea0003800000 */
[----:B------:R-:W4:Y:S01]  /*1090*/  S2UR UR5, SR_CgaCtaId ;  /* 0x00000000000579c3 */ /* 0x000f220000008800 */
[----:B------:R-:W-:Y:S02]  /*10a0*/  UMOV UR4, 0x400 ;  /* 0x0000040000047882 */ /* 0x000fe40000000000 */
[----:B----4-:R-:W-:-:S09]  /*10b0*/  ULEA UR4, UR5, UR4, 0x18 ;  /* 0x0000000405047291 */ /* 0x010fd2000f8ec0ff */
[----:B------:R-:W4:Y:S04]  /*10c0*/  LDS.64 R24, [UR4+0x18] ;  /* 0x00001804ff187984 */ /* 0x000f280008000a00 */
[----:B---3--:R-:W3:Y:S04]  /*10d0*/  LDS.128 R4, [UR4+0x20] ;  /* 0x00002004ff047984 */ /* 0x008ee80008000c00 */
[----:B------:R-:W5:Y:S04]  /*10e0*/  LDS.128 R20, [UR4+0x30] ;  /* 0x00003004ff147984 */ /* 0x000f680008000c00 */
[----:B-12---:R-:W1:Y:S04]  /*10f0*/  LDS.128 R8, [UR4+0x40] ;  /* 0x00004004ff087984 */ /* 0x006e680008000c00 */
[----:B------:R-:W2:Y:S04]  /*1100*/  LDS.128 R16, [UR4+0x50] ;  /* 0x00005004ff107984 */ /* 0x000ea80008000c00 */
[----:B------:R-:W2:Y:S01]  /*1110*/  LDS.128 R12, [UR4+0x60] ;  /* 0x00006004ff0c7984 */ /* 0x000ea20008000c00 */
[----:B----4-:R-:W-:Y:S01]  /*1120*/  FADD R27, R2, R24 ;  /* 0x00000018021b7221 */ /* 0x010fe20000000000 */
[----:B0-----:R-:W-:-:S03]  /*1130*/  FADD R2, R3, R25 ;  /* 0x0000001903027221 */ /* 0x001fc60000000000 */
[----:B---3--:R-:W-:Y:S01]  /*1140*/  FADD R3, R27, R4 ;  /* 0x000000041b037221 */ /* 0x008fe20000000000 */
[----:B------:R-:W-:Y:S01]  /*1150*/  FADD R2, R2, R5 ;  /* 0x0000000502027221 */ /* 0x000fe20000000000 */
[----:B------:R-:W0:Y:S02]  /*1160*/  LDS.128 R24, [UR4+0x70] ;  /* 0x00007004ff187984 */ /* 0x000e240008000c00 */
[----:B------:R-:W-:Y:S01]  /*1170*/  FADD R3, R3, R6 ;  /* 0x0000000603037221 */ /* 0x000fe20000000000 */
[----:B------:R-:W-:Y:S02]  /*1180*/  FADD R2, R2, R7 ;  /* 0x0000000702027221 */ /* 0x000fe40000000000 */
[----:B------:R-:W3:Y:S01]  /*1190*/  LDS.128 R4, [UR4+0x80] ;  /* 0x00008004ff047984 */ /* 0x000ee20008000c00 */
[----:B-----5:R-:W-:Y:S01]  /*11a0*/  FADD R3, R3, R20 ;  /* 0x0000001403037221 */ /* 0x020fe20000000000 */
        /* <DEDUP_REMOVED lines=11> */
[----:B------:R-:W-:Y:S01]  /*1260*/  FADD R3, R3, R12 ;  /* 0x0000000c03037221 */ /* 0x000fe20000000000 */
        /* <DEDUP_REMOVED lines=12> */
.L_x_609:
[----:B------:R-:W0:Y:S01]  /*1330*/  S2R R10, SR_LANEID ;  /* 0x00000000000a7919 */ /* 0x000e220000000000 */
[----:B------:R-:W-:-:S04]  /*1340*/  LOP3.LUT R6, R5, 0x3e0, RZ, 0xc0, !PT ;  /* 0x000003e005067812 */ /* 0x000fc800078ec0ff */
[----:B------:R-:W-:Y:S02]  /*1350*/  IADD3 R7, PT, PT, R6, 0x20, RZ ;  /* 0x0000002006077810 */ /* 0x000fe40007ffe0ff */
[----:B------:R-:W-:Y:S02]  /*1360*/  LOP3.LUT R9, RZ, R6, RZ, 0x33, !PT ;  /* 0x00000006ff097212 */ /* 0x000fe400078e33ff */
[----:B------:R-:W-:Y:S02]  /*1370*/  ISETP.GT.U32.AND P0, PT, R7, R4, PT ;  /* 0x000000040700720c */ /* 0x000fe40003f04070 */
[----:B------:R-:W-:-:S04]  /*1380*/  IADD3 R9, PT, PT, R4, R9, RZ ;  /* 0x0000000904097210 */ /* 0x000fc80007ffe0ff */
[----:B------:R-:W-:-:S05]  /*1390*/  SEL R9, R9, 0x1f, P0 ;  /* 0x0000001f09097807 */ /* 0x000fca0000000000 */
[----:B------:R-:W1:Y:S04]  /*13a0*/  SHFL.DOWN PT, R7, R2, 0x1, R9 ;  /* 0x0820000002077989 */ /* 0x000e6800000e0009 */
[----:B------:R-:W2:Y:S01]  /*13b0*/  SHFL.DOWN PT, R6, R3, 0x1, R9 ;  /* 0x0820000003067989 */ /* 0x000ea200000e0009 */
[C---:B0-----:R-:W-:Y:S02]  /*13c0*/  ISETP.GE.AND P0, PT, R10.reuse, R9, PT ;  /* 0x000000090a00720c */ /* 0x041fe40003f06270 */
[----:B------:R-:W-:-:S11]  /*13d0*/  IADD3 R8, PT, PT, R10, 0x2, RZ ;  /* 0x000000020a087810 */ /* 0x000fd60007ffe0ff */
[----:B-1----:R-:W-:Y:S01]  /*13e0*/  @!P0 FADD R2, R7, R2 ;  /* 0x0000000207028221 */ /* 0x002fe20000000000 */
[----:B--2---:R-:W-:Y:S01]  /*13f0*/  @!P0 FADD R3, R6, R3 ;  /* 0x0000000306038221 */ /* 0x004fe20000000000 */
[----:B------:R-:W-:-:S03]  /*1400*/  ISETP.GT.AND P0, PT, R8, R9, PT ;  /* 0x000000090800720c */ /* 0x000fc60003f04270 */
[----:B------:R-:W0:Y:S01]  /*1410*/  SHFL.DOWN PT, R7, R2, 0x2, R9 ;  /* 0x0840000002077989 */ /* 0x000e2200000e0009 */
[----:B------:R-:W-:-:S03]  /*1420*/  IADD3 R8, PT, PT, R10, 0x4, RZ ;  /* 0x000000040a087810 */ /* 0x000fc60007ffe0ff */
[----:B------:R-:W1:Y:S06]  /*1430*/  SHFL.DOWN PT, R6, R3, 0x2, R9 ;  /* 0x0840000003067989 */ /* 0x000e6c00000e0009 */
[----:B0-----:R-:W-:Y:S01]  /*1440*/  @!P0 FADD R2, R2, R7 ;  /* 0x0000000702028221 */ /* 0x001fe20000000000 */
[----:B-1----:R-:W-:-:S04]  /*1450*/  @!P0 FADD R3, R3, R6 ;  /* 0x0000000603038221 */ /* 0x002fc80000000000 */
[----:B------:R-:W0:Y:S01]  /*1460*/  SHFL.DOWN PT, R7, R2, 0x4, R9 ;  /* 0x0880000002077989 */ /* 0x000e2200000e0009 */
[-C--:B------:R-:W-:Y:S02]  /*1470*/  ISETP.GT.AND P0, PT, R8, R9.reuse, PT ;  /* 0x000000090800720c */ /* 0x080fe40003f04270 */
[----:B------:R-:W-:Y:S01]  /*1480*/  IADD3 R8, PT, PT, R10, 0x8, RZ ;  /* 0x000000080a087810 */ /* 0x000fe20007ffe0ff */
[----:B------:R-:W1:Y:S03]  /*1490*/  SHFL.DOWN PT, R6, R3, 0x4, R9 ;  /* 0x0880000003067989 */ /* 0x000e6600000e0009 */
[----:B------:R-:W-:Y:S02]  /*14a0*/  ISETP.GT.AND P1, PT, R8, R9, PT ;  /* 0x000000090800720c */ /* 0x000fe40003f24270 */
[----:B------:R-:W-:-:S05]  /*14b0*/  IADD3 R8, PT, PT, R10, 0x10, RZ ;  /* 0x000000100a087810 */ /* 0x000fca0007ffe0ff */
[----:B0-----:R-:W-:Y:S01]  /*14c0*/  @!P0 FADD R2, R2, R7 ;  /* 0x0000000702028221 */ /* 0x001fe20000000000 */
[----:B-1----:R-:W-:-:S04]  /*14d0*/  @!P0 FADD R3, R3, R6 ;  /* 0x0000000603038221 */ /* 0x002fc80000000000 */
[----:B------:R-:W0:Y:S01]  /*14e0*/  SHFL.DOWN PT, R7, R2, 0x8, R9 ;  /* 0x0900000002077989 */ /* 0x000e2200000e0009 */
[----:B------:R-:W-:-:S03]  /*14f0*/  ISETP.NE.AND P0, PT, R10, RZ, PT ;  /* 0x000000ff0a00720c */ /* 0x000fc60003f05270 */
[----:B------:R-:W1:Y:S10]  /*1500*/  SHFL.DOWN PT, R6, R3, 0x8, R9 ;  /* 0x0900000003067989 */ /* 0x000e7400000e0009 */
[----:B------:R-:W2:Y:S01]  /*1510*/  @!P0 S2R R11, SR_CgaCtaId ;  /* 0x00000000000b8919 */ /* 0x000ea20000008800 */
[----:B------:R-:W-:Y:S01]  /*1520*/  @!P0 MOV R10, 0x400 ;  /* 0x00000400000a8802 */ /* 0x000fe20000000f00 */
[----:B0-----:R-:W-:Y:S01]  /*1530*/  @!P1 FADD R2, R2, R7 ;  /* 0x0000000702029221 */ /* 0x001fe20000000000 */
[----:B-1----:R-:W-:-:S04]  /*1540*/  @!P1 FADD R3, R3, R6 ;  /* 0x0000000603039221 */ /* 0x002fc80000000000 */
[----:B------:R-:W0:Y:S01]  /*1550*/  SHFL.DOWN PT, R7, R2, 0x10, R9 ;  /* 0x0a00000002077989 */ /* 0x000e2200000e0009 */
[----:B------:R-:W-:Y:S02]  /*1560*/  ISETP.GT.AND P1, PT, R8, R9, PT ;  /* 0x000000090800720c */ /* 0x000fe40003f24270 */
[----:B------:R-:W-:Y:S01]  /*1570*/  @!P0 SHF.R.U32.HI R8, RZ, 0x2, R5 ;  /* 0x00000002ff088819 */ /* 0x000fe20000011605 */
[----:B------:R-:W1:Y:S03]  /*1580*/  SHFL.DOWN PT, R6, R3, 0x10, R9 ;  /* 0x0a00000003067989 */ /* 0x000e6600000e0009 */
[----:B------:R-:W-:Y:S02]  /*1590*/  @!P0 LOP3.LUT R8, R8, 0xf8, RZ, 0xc0, !PT ;  /* 0x000000f808088812 */ /* 0x000fe400078ec0ff */
[----:B--2---:R-:W-:-:S04]  /*15a0*/  @!P0 LEA R11, R11, R10, 0x18 ;  /* 0x0000000a0b0b8211 */ /* 0x004fc800078ec0ff */
[----:B------:R-:W-:Y:S01]  /*15b0*/  @!P0 IADD3 R8, PT, PT, R8, R11, RZ ;  /* 0x0000000b08088210 */ /* 0x000fe20007ffe0ff */
[----:B0-----:R-:W-:Y:S01]  /*15c0*/  @!P1 FADD R2, R2, R7 ;  /* 0x0000000702029221 */ /* 0x001fe20000000000 */
[----:B-1----:R-:W-:-:S05]  /*15d0*/  @!P1 FADD R3, R3, R6 ;  /* 0x0000000603039221 */ /* 0x002fca0000000000 */
[----:B------:R4:W-:Y:S01]  /*15e0*/  @!P0 STS.64 [R8+0x10], R2 ;  /* 0x0000100208008388 */ /* 0x0009e20000000a00 */
[----:B------:R-:W-:Y:S01]  /*15f0*/  BAR.SYNC.DEFER_BLOCKING 0x0 ;  /* 0x0000000000007b1d */ /* 0x000fe20000010000 */
[----:B------:R-:W-:-:S04]  /*1600*/  ISETP.GE.U32.AND P0, PT, R4, 0x21, PT ;  /* 0x000000210400780c */ /* 0x000fc80003f06070 */
[----:B------:R-:W-:-:S13]  /*1610*/  ISETP.NE.OR P0, PT, R5, RZ, !P0 ;  /* 0x000000ff0500720c */ /* 0x000fda0004705670 */
        /* <DEDUP_REMOVED lines=71> */
.L_x_595:
[----:B------:R-:W0:Y:S01]  /*1a90*/  S2R R5, SR_TID.X ;  /* 0x0000000000057919 */ /* 0x000e220000002100 */
[----:B------:R-:W1:Y:S01]  /*1aa0*/  LDC.64 R2, c[0x0][0x380] ;  /* 0x0000e000ff027b82 */ /* 0x000e620000000a00 */
[----:B0-----:R-:W-:-:S04]  /*1ab0*/  IMAD R19, R0, 0xe00, R5 ;  /* 0x00000e0000137824 */ /* 0x001fc800078e0205 */
        /* <DEDUP_REMOVED lines=8> */
[----:B------:R-:W-:Y:S01]  /*1b40*/  ISETP.GE.U32.AND P0, PT, R4, R7, PT ;  /* 0x000000070400720c */ /* 0x000fe20003f06070 */
        /* <DEDUP_REMOVED lines=13> */
[----:B------:R-:W-:Y:S01]  /*1c20*/  IADD3 R24, PT, PT, R0, R9, RZ ;  /* 0x0000000900187210 */ /* 0x000fe20007ffe0ff */
[----:B------:R-:W0:Y:S01]  /*1c30*/  LDCU.64 UR8, c[0x0][0x380] ;  /* 0x00007000ff0877ac */ /* 0x000e220008000a00 */
[----:B------:R-:W-:Y:S02]  /*1c40*/  IADD3 R28, PT, PT, R8, -0xe00, RZ ;  /* 0xfffff200081c7810 */ /* 0x000fe40007ffe0ff */
[----:B------:R-:W-:Y:S01]  /*1c50*/  LOP3.LUT R3, RZ, R5, RZ, 0x33, !PT ;  /* 0x00000005ff037212 */ /* 0x000fe200078e33ff */
[----:B------:R-:W-:Y:S01]  /*1c60*/  IMAD R24, R24, 0xe00, RZ ;  /* 0x00000e0018187824 */ /* 0x000fe200078e02ff */
[----:B------:R-:W-:Y:S02]  /*1c70*/  UMOV UR4, URZ ;  /* 0x000000ff00047c82 */ /* 0x000fe40008000000 */
[----:B------:R-:W-:Y:S02]  /*1c80*/  IADD3 R3, PT, PT, -R7, R8, R3 ;  /* 0x0000000807037210 */ /* 0x000fe40007ffe103 */
[----:B------:R-:W-:-:S02]  /*1c90*/  ISETP.GT.U32.AND P0, PT, R24, R28, PT ;  /* 0x0000001c1800720c */ /* 0x000fc40003f04070 */
[----:B------:R-:W-:Y:S01]  /*1ca0*/  IADD3 R9, PT, PT, R24, 0x1000, R5 ;  /* 0x0000100018097810 */ /* 0x000fe20007ffe005 */
[----:B------:R-:W-:Y:S01]  /*1cb0*/  IMAD R4, R0, -0xe00, R3 ;  /* 0xfffff20000047824 */ /* 0x000fe200078e0203 */
[-C--:B------:R-:W-:Y:S02]  /*1cc0*/  MOV R6, R24.reuse ;  /* 0x0000001800067202 */ /* 0x080fe40000000f00 */
[----:B------:R-:W-:-:S07]  /*1cd0*/  MOV R3, R24 ;  /* 0x0000001800037202 */ /* 0x000fce0000000f00 */
[----:B0-----:R-:W-:Y:S05]  /*1ce0*/  @P0 BRA `(.L_x_614) ;  /* 0x0000000000900947 */ /* 0x001fea0003800000 */
.L_x_615:
[----:B------:R-:W-:-:S04]  /*1cf0*/  IADD3 R8, P0, PT, R5, R3, RZ ;  /* 0x0000000305087210 */ /* 0x000fc80007f1e0ff */
[----:B------:R-:W-:Y:S02]  /*1d00*/  IADD3.X R11, PT, PT, RZ, RZ, RZ, P0, !PT ;  /* 0x000000ffff0b7210 */ /* 0x000fe400007fe4ff */
[----:B------:R-:W-:-:S04]  /*1d10*/  LEA R26, P0, R8, UR8, 0x3 ;  /* 0x00000008081a7c11 */ /* 0x000fc8000f8018ff */
[----:B------:R-:W-:Y:S02]  /*1d20*/  LEA.HI.X R27, R8, UR9, R11, 0x3, P0 ;  /* 0x00000009081b7c11 */ /* 0x000fe400080f1c0b */
[----:B------:R-:W0:Y:S03]  /*1d30*/  LDC R8, c[0x0][0x3a8] ;  /* 0x0000ea00ff087b82 */ /* 0x000e260000000800 */
[----:B------:R-:W2:Y:S04]  /*1d40*/  LDG.E.64 R10, desc[UR6][R26.64] ;  /* 0x000000061a0a7981 */ /* 0x000ea8000c1e1b00 */
[----:B------:R-:W3:Y:S04]  /*1d50*/  LDG.E.64 R12, desc[UR6][R26.64+0x1000] ;  /* 0x001000061a0c7981 */ /* 0x000ee8000c1e1b00 */
[----:B------:R-:W4:Y:S04]  /*1d60*/  LDG.E.64 R14, desc[UR6][R26.64+0x2000] ;  /* 0x002000061a0e7981 */ /* 0x000f28000c1e1b00 */
[----:B------:R-:W5:Y:S04]  /*1d70*/  LDG.E.64 R16, desc[UR6][R26.64+0x3000] ;  /* 0x003000061a107981 */ /* 0x000f68000c1e1b00 */
[----:B------:R-:W5:Y:S04]  /*1d80*/  LDG.E.64 R18, desc[UR6][R26.64+0x4000] ;  /* 0x004000061a127981 */ /* 0x000f68000c1e1b00 */
[----:B------:R-:W5:Y:S04]  /*1d90*/  LDG.E.64 R20, desc[UR6][R26.64+0x5000] ;  /* 0x005000061a147981 */ /* 0x000f68000c1e1b00 */
[----:B------:R-:W5:Y:S01]  /*1da0*/  LDG.E.64 R22, desc[UR6][R26.64+0x6000] ;  /* 0x006000061a167981 */ /* 0x000f62000c1e1b00 */
[----:B--2---:R-:W-:Y:S01]  /*1db0*/  FADD R25, R10, R25 ;  /* 0x000000190a197221 */ /* 0x004fe20000000000 */
[----:B------:R-:W-:Y:S01]  /*1dc0*/  FADD R2, R11, R2 ;  /* 0x000000020b027221 */ /* 0x000fe20000000000 */
[----:B0-----:R-:W-:-:S02]  /*1dd0*/  IADD3 R10, PT, PT, -R3, R8, RZ ;  /* 0x00000008030a7210 */ /* 0x001fc40007ffe1ff */
[----:B---3--:R-:W-:Y:S01]  /*1de0*/  FADD R25, R12, R25 ;  /* 0x000000190c197221 */ /* 0x008fe20000000000 */
[----:B------:R-:W-:Y:S01]  /*1df0*/  FADD R2, R13, R2 ;  /* 0x000000020d027221 */ /* 0x000fe20000000000 */
[----:B------:R-:W-:Y:S02]  /*1e00*/  ISETP.GE.U32.AND P0, PT, R10, R7, PT ;  /* 0x000000070a00720c */ /* 0x000fe40003f06070 */
        /* <DEDUP_REMOVED lines=11> */
[C---:B------:R-:W-:Y:S01]  /*1ec0*/  IADD3 R3, PT, PT, R7.reuse, R3, RZ ;  /* 0x0000000307037210 */ /* 0x040fe20007ffe0ff */
[----:B------:R-:W-:Y:S01]  /*1ed0*/  UIADD3 UR4, UPT, UPT, UR4, 0x1, URZ ;  /* 0x0000000104047890 */ /* 0x000fe2000fffe0ff */
[----:B------:R-:W-:Y:S02]  /*1ee0*/  IADD3 R6, PT, PT, R7, R6, RZ ;  /* 0x0000000607067210 */ /* 0x000fe40007ffe0ff */
[----:B------:R-:W-:Y:S02]  /*1ef0*/  ISETP.GT.U32.AND P0, PT, R3, R28, PT ;  /* 0x0000001c0300720c */ /* 0x000fe40003f04070 */
[C---:B------:R-:W-:Y:S02]  /*1f00*/  IADD3 R4, PT, PT, -R7.reuse, R4, RZ ;  /* 0x0000000407047210 */ /* 0x040fe40007ffe1ff */
[----:B------:R-:W-:-:S09]  /*1f10*/  IADD3 R9, PT, PT, R7, R9, RZ ;  /* 0x0000000907097210 */ /* 0x000fd20007ffe0ff */
[----:B------:R-:W-:Y:S05]  /*1f20*/  @!P0 BRA `(.L_x_615) ;  /* 0xfffffffc00708947 */ /* 0x000fea000383ffff */
.L_x_614:
[----:B------:R-:W-:Y:S01]  /*1f30*/  IADD3 R10, PT, PT, -R3, R8, RZ ;  /* 0x00000008030a7210 */ /* 0x000fe20007ffe1ff */
[----:B------:R-:W-:Y:S03]  /*1f40*/  BSSY.RECONVERGENT B1, `(.L_x_613) ;  /* 0x00000c9000017945 */ /* 0x000fe60003800200 */
[----:B------:R-:W-:-:S04]  /*1f50*/  ISETP.GE.AND P0, PT, R5, R10, PT ;  /* 0x0000000a0500720c */ /* 0x000fc80003f06270 */
[----:B------:R-:W-:-:S13]  /*1f60*/  ISETP.GE.U32.OR P0, PT, R3, R8, P0 ;  /* 0x000000080300720c */ /* 0x000fda0000706470 */
[----:B------:R-:W-:Y:S05]  /*1f70*/  @P0 BRA `(.L_x_616) ;  /* 0x0000000c00140947 */ /* 0x000fea0003800000 */
[----:B------:R-:W0:Y:S01]  /*1f80*/  LDC R10, c[0x0][0x3ac] ;  /* 0x0000eb00ff0a7b82 */ /* 0x000e220000000800 */
[-C--:B------:R-:W-:Y:S01]  /*1f90*/  LOP3.LUT R7, RZ, R5.reuse, RZ, 0x33, !PT ;  /* 0x00000005ff077212 */ /* 0x080fe200078e33ff */
[----:B------:R-:W-:Y:S03]  /*1fa0*/  BSSY.RECONVERGENT B2, `(.L_x_617) ;  /* 0x0000065000027945 */ /* 0x000fe60003800200 */
[----:B------:R-:W-:Y:S02]  /*1fb0*/  IADD3 R8, PT, PT, -R24, R8, R7 ;  /* 0x0000000818087210 */ /* 0x000fe40007ffe107 */
[----:B------:R-:W-:Y:S01]  /*1fc0*/  MOV R24, R5 ;  /* 0x0000000500187202 */ /* 0x000fe20000000f00 */
[----:B0-----:R-:W-:-:S04]  /*1fd0*/  IMAD R7, R10, UR4, RZ ;  /* 0x000000040a077c24 */ /* 0x001fc8000f8e02ff */
[----:B------:R-:W-:-:S05]  /*1fe0*/  IMAD R7, R7, -0xe00, R8 ;  /* 0xfffff20007077824 */ /* 0x000fca00078e0208 */
[C---:B------:R-:W-:Y:S02]  /*1ff0*/  ISETP.GE.U32.AND P0, PT, R7.reuse, 0x1e00, PT ;  /* 0x00001e000700780c */ /* 0x040fe40003f06070 */
[----:B------:R-:W-:-:S04]  /*2000*/  LEA.HI R7, R7, 0x1, RZ, 0x17 ;  /* 0x0000000107077811 */ /* 0x000fc800078fb8ff */
[----:B------:R-:W-:-:S07]  /*2010*/  LOP3.LUT R8, R7, 0xf, RZ, 0xc0, !PT ;  /* 0x0000000f07087812 */ /* 0x000fce00078ec0ff */
[----:B------:R-:W-:Y:S05]  /*2020*/  @!P0 BRA `(.L_x_618) ;  /* 0x0000000400708947 */ /* 0x000fea0003800000 */
[----:B------:R-:W0:Y:S01]  /*2030*/  LDC.64 R26, c[0x0][0x380] ;  /* 0x0000e000ff1a7b82 */ /* 0x000e220000000a00 */
[----:B------:R-:W-:Y:S01]  /*2040*/  LEA.HI R10, R4, 0x1, RZ, 0x17 ;  /* 0x00000001040a7811 */ /* 0x000fe200078fb8ff */
[----:B------:R-:W-:Y:S01]  /*2050*/  BSSY.RECONVERGENT B3, `(.L_x_619) ;  /* 0x0000058000037945 */ /* 0x000fe20003800200 */
[----:B------:R-:W-:Y:S02]  /*2060*/  LOP3.LUT R23, R5, 0x1000, RZ, 0xfc, !PT ;  /* 0x0000100005177812 */ /* 0x000fe400078efcff */
[----:B------:R-:W-:-:S04]  /*2070*/  LOP3.LUT R10, R10, 0xfffff0, RZ, 0xc0, !PT ;  /* 0x00fffff00a0a7812 */ /* 0x000fc800078ec0ff */
[----:B------:R-:W-:-:S07]  /*2080*/  IADD3 R22, PT, PT, -R10, RZ, RZ ;  /* 0x000000ff0a167210 */ /* 0x000fce0007ffe1ff */
.L_x_620:
[C---:B------:R-:W-:Y:S02]  /*2090*/  IADD3 R15, PT, PT, R9.reuse, -0x1000, RZ ;  /* 0xfffff000090f7810 */ /* 0x040fe40007ffe0ff */
[C---:B------:R-:W-:Y:S02]  /*20a0*/  IADD3 R17, PT, PT, R9.reuse, -0xe00, RZ ;  /* 0xfffff20009117810 */ /* 0x040fe40007ffe0ff */
[----:B------:R-:W-:Y:S01]  /*20b0*/  IADD3 R13, PT, PT, R9, -0xc00, RZ ;  /* 0xfffff400090d7810 */ /* 0x000fe20007ffe0ff */
[----:B0-----:R-:W-:-:S04]  /*20c0*/  IMAD.WIDE.U32 R14, R15, 0x8, R26 ;  /* 0x000000080f0e7825 */ /* 0x001fc800078e001a */
[--C-:B------:R-:W-:Y:S02]  /*20d0*/  IMAD.WIDE.U32 R16, R17, 0x8, R26.reuse ;  /* 0x0000000811107825 */ /* 0x100fe400078e001a */
[----:B------:R-:W2:Y:S01]  /*20e0*/  LDG.E.64 R14, desc[UR6][R14.64] ;  /* 0x000000060e0e7981 */ /* 0x000ea2000c1e1b00 */
[----:B------:R-:W-:Y:S01]  /*20f0*/  IADD3 R11, PT, PT, R9, -0xa00, RZ ;  /* 0xfffff600090b7810 */ /* 0x000fe20007ffe0ff */
[--C-:B------:R-:W-:Y:S02]  /*2100*/  IMAD.WIDE.U32 R12, R13, 0x8, R26.reuse ;  /* 0x000000080d0c7825 */ /* 0x100fe400078e001a */
[----:B------:R-:W3:Y:S02]  /*2110*/  LDG.E.64 R16, desc[UR6][R16.64] ;  /* 0x0000000610107981 */ /* 0x000ee4000c1e1b00 */
[----:B------:R-:W-:Y:S02]  /*2120*/  IMAD.WIDE.U32 R10, R11, 0x8, R26 ;  /* 0x000000080b0a7825 */ /* 0x000fe400078e001a */
[----:B------:R-:W4:Y:S04]  /*2130*/  LDG.E.64 R12, desc[UR6][R12.64] ;  /* 0x000000060c0c7981 */ /* 0x000f28000c1e1b00 */
[----:B------:R-:W5:Y:S01]  /*2140*/  LDG.E.64 R10, desc[UR6][R10.64] ;  /* 0x000000060a0a7981 */ /* 0x000f62000c1e1b00 */
[----:B------:R-:W-:-:S02]  /*2150*/  IADD3 R21, PT, PT, R9, -0x800, RZ ;  /* 0xfffff80009157810 */ /* 0x000fc40007ffe0ff */
[----:B------:R-:W-:-:S03]  /*2160*/  IADD3 R19, PT, PT, R9, -0x600, RZ ;  /* 0xfffffa0009137810 */ /* 0x000fc60007ffe0ff */
[----:B------:R-:W-:-:S04]  /*2170*/  IMAD.WIDE.U32 R20, R21, 0x8, R26 ;  /* 0x0000000815147825 */ /* 0x000fc800078e001a */
[----:B------:R-:W-:Y:S02]  /*2180*/  IMAD.WIDE.U32 R18, R19, 0x8, R26 ;  /* 0x0000000813127825 */ /* 0x000fe400078e001a */
[----:B------:R-:W5:Y:S04]  /*2190*/  LDG.E.64 R20, desc[UR6][R20.64] ;  /* 0x0000000614147981 */ /* 0x000f68000c1e1b00 */
[----:B------:R-:W5:Y:S01]  /*21a0*/  LDG.E.64 R18, desc[UR6][R18.64] ;  /* 0x0000000612127981 */ /* 0x000f62000c1e1b00 */
[----:B------:R-:W-:Y:S01]  /*21b0*/  IADD3 R29, PT, PT, R9, 0x200, RZ ;  /* 0x00000200091d7810 */ /* 0x000fe20007ffe0ff */
[----:B--2---:R-:W-:Y:S01]  /*21c0*/  FADD R2, R15, R2 ;  /* 0x000000020f027221 */ /* 0x004fe20000000000 */
[----:B------:R-:W-:-:S03]  /*21d0*/  FADD R25, R14, R25 ;  /* 0x000000190e197221 */ /* 0x000fc60000000000 */
[----:B---3--:R-:W-:Y:S01]  /*21e0*/  FADD R2, R2, R17 ;  /* 0x0000001102027221 */ /* 0x008fe20000000000 */
[----:B------:R-:W-:Y:S01]  /*21f0*/  IADD3 R17, PT, PT, R9, -0x400, RZ ;  /* 0xfffffc0009117810 */ /* 0x000fe20007ffe0ff */
[----:B------:R-:W-:Y:S01]  /*2200*/  FADD R25, R25, R16 ;  /* 0x0000001019197221 */ /* 0x000fe20000000000 */
[----:B------:R-:W-:-:S03]  /*2210*/  IADD3 R15, PT, PT, R9, -0x200, RZ ;  /* 0xfffffe00090f7810 */ /* 0x000fc60007ffe0ff */
[----:B------:R-:W-:-:S04]  /*2220*/  IMAD.WIDE.U32 R16, R17, 0x8, R26 ;  /* 0x0000000811107825 */ /* 0x000fc800078e001a */
[----:B----4-:R-:W-:Y:S01]  /*2230*/  FADD R25, R25, R12 ;  /* 0x0000000c19197221 */ /* 0x010fe20000000000 */
[----:B------:R-:W-:Y:S01]  /*2240*/  IMAD.WIDE.U32 R14, R15, 0x8, R26 ;  /* 0x000000080f0e7825 */ /* 0x000fe200078e001a */
[----:B------:R-:W2:Y:S03]  /*2250*/  LDG.E.64 R16, desc[UR6][R16.64] ;  /* 0x0000000610107981 */ /* 0x000ea6000c1e1b00 */
[----:B------:R-:W-:Y:S01]  /*2260*/  FADD R2, R2, R13 ;  /* 0x0000000d02027221 */ /* 0x000fe20000000000 */
[----:B------:R-:W-:Y:S01]  /*2270*/  IMAD.WIDE.U32 R12, R9, 0x8, R26 ;  /* 0x00000008090c7825 */ /* 0x000fe200078e001a */
[----:B------:R-:W3:Y:S03]  /*2280*/  LDG.E.64 R14, desc[UR6][R14.64] ;  /* 0x000000060e0e7981 */ /* 0x000ee6000c1e1b00 */
[----:B-----5:R-:W-:-:S02]  /*2290*/  FADD R25, R25, R10 ;  /* 0x0000000a19197221 */ /* 0x020fc40000000000 */
[----:B------:R-:W4:Y:S01]  /*22a0*/  LDG.E.64 R12, desc[UR6][R12.64] ;  /* 0x000000060c0c7981 */ /* 0x000f22000c1e1b00 */
[----:B------:R-:W-:Y:S01]  /*22b0*/  FADD R2, R2, R11 ;  /* 0x0000000b02027221 */ /* 0x000fe20000000000 */
[----:B------:R-:W-:-:S06]  /*22c0*/  IMAD.WIDE.U32 R10, R29, 0x8, R26 ;  /* 0x000000081d0a7825 */ /* 0x000fcc00078e001a */
[----:B------:R-:W5:Y:S01]  /*22d0*/  LDG.E.64 R10, desc[UR6][R10.64] ;  /* 0x000000060a0a7981 */ /* 0x000f62000c1e1b00 */
[----:B------:R-:W-:Y:S01]  /*22e0*/  FADD R2, R2, R21 ;  /* 0x0000001502027221 */ /* 0x000fe20000000000 */
[----:B------:R-:W-:Y:S01]  /*22f0*/  FADD R25, R25, R20 ;  /* 0x0000001419197221 */ /* 0x000fe20000000000 */
[----:B------:R-:W-:Y:S02]  /*2300*/  IADD3 R21, PT, PT, R9, 0x400, RZ ;  /* 0x0000040009157810 */ /* 0x000fe40007ffe0ff */
[----:B------:R-:W-:Y:S01]  /*2310*/  FADD R2, R2, R19 ;  /* 0x0000001302027221 */ /* 0x000fe20000000000 */
[----:B------:R-:W-:Y:S02]  /*2320*/  FADD R25, R25, R18 ;  /* 0x0000001219197221 */ /* 0x000fe40000000000 */
[----:B------:R-:W-:Y:S01]  /*2330*/  IMAD.WIDE.U32 R20, R21, 0x8, R26 ;  /* 0x0000000815147825 */ /* 0x000fe200078e001a */
[C---:B------:R-:W-:Y:S02]  /*2340*/  IADD3 R19, PT, PT, R9.reuse, 0x800, RZ ;  /* 0x0000080009137810 */ /* 0x040fe40007ffe0ff */
[----:B------:R-:W-:-:S05]  /*2350*/  IADD3 R29, PT, PT, R9, 0xa00, RZ ;  /* 0x00000a00091d7810 */ /* 0x000fca0007ffe0ff */
[----:B------:R-:W-:-:S04]  /*2360*/  IMAD.WIDE.U32 R28, R29, 0x8, R26 ;  /* 0x000000081d1c7825 */ /* 0x000fc800078e001a */
[----:B--2---:R-:W-:Y:S01]  /*2370*/  FADD R2, R2, R17 ;  /* 0x0000001102027221 */ /* 0x004fe20000000000 */
[----:B------:R-:W-:Y:S01]  /*2380*/  FADD R25, R25, R16 ;  /* 0x0000001019197221 */ /* 0x000fe20000000000 */
[----:B------:R-:W-:Y:S02]  /*2390*/  IADD3 R17, PT, PT, R9, 0x600, RZ ;  /* 0x0000060009117810 */ /* 0x000fe40007ffe0ff */
[----:B---3--:R-:W-:Y:S01]  /*23a0*/  FADD R2, R2, R15 ;  /* 0x0000000f02027221 */ /* 0x008fe20000000000 */
[----:B------:R-:W-:Y:S02]  /*23b0*/  FADD R25, R25, R14 ;  /* 0x0000000e19197221 */ /* 0x000fe40000000000 */
[----:B------:R-:W-:Y:S01]  /*23c0*/  IMAD.WIDE.U32 R16, R17, 0x8, R26 ;  /* 0x0000000811107825 */ /* 0x000fe200078e001a */
[----:B------:R0:W2:Y:S03]  /*23d0*/  LDG.E.64 R14, desc[UR6][R20.64] ;  /* 0x00000006140e7981 */ /* 0x0000a6000c1e1b00 */
[----:B----4-:R-:W-:Y:S01]  /*23e0*/  FADD R25, R25, R12 ;  /* 0x0000000c19197221 */ /* 0x010fe20000000000 */
[----:B------:R-:W-:Y:S01]  /*23f0*/  FADD R2, R2, R13 ;  /* 0x0000000d02027221 */ /* 0x000fe20000000000 */
[--C-:B------:R-:W-:Y:S01]  /*2400*/  IMAD.WIDE.U32 R12, R19, 0x8, R26.reuse ;  /* 0x00000008130c7825 */ /* 0x100fe200078e001a */
[C---:B------:R-:W-:Y:S01]  /*2410*/  IADD3 R19, PT, PT, R9.reuse, 0xc00, RZ ;  /* 0x00000c0009137810 */ /* 0x040fe20007ffe0ff */
[----:B------:R-:W3:Y:S04]  /*2420*/  LDG.E.64 R16, desc[UR6][R16.64] ;  /* 0x0000000610107981 */ /* 0x000ee8000c1e1b00 */
[----:B------:R-:W4:Y:S01]  /*2430*/  LDG.E.64 R12, desc[UR6][R12.64] ;  /* 0x000000060c0c7981 */ /* 0x000f22000c1e1b00 */
[----:B0-----:R-:W-:Y:S01]  /*2440*/  IADD3 R21, PT, PT, R9, 0xe00, RZ ;  /* 0x00000e0009157810 */ /* 0x001fe20007ffe0ff */
[----:B------:R-:W-:-:S04]  /*2450*/  IMAD.WIDE.U32 R18, R19, 0x8, R26 ;  /* 0x0000000813127825 */ /* 0x000fc800078e001a */
[----:B-----5:R-:W-:Y:S01]  /*2460*/  FADD R25, R25, R10 ;  /* 0x0000000a19197221 */ /* 0x020fe20000000000 */
[----:B------:R-:W-:Y:S02]  /*2470*/  FADD R2, R2, R11 ;  /* 0x0000000b02027221 */ /* 0x000fe40000000000 */
[----:B------:R-:W5:Y:S01]  /*2480*/  LDG.E.64 R10, desc[UR6][R28.64] ;  /* 0x000000061c0a7981 */ /* 0x000f62000c1e1b00 */
[----:B------:R-:W-:-:S03]  /*2490*/  IMAD.WIDE.U32 R20, R21, 0x8, R26 ;  /* 0x0000000815147825 */ /* 0x000fc600078e001a */
[----:B------:R-:W5:Y:S04]  /*24a0*/  LDG.E.64 R18, desc[UR6][R18.64] ;  /* 0x0000000612127981 */ /* 0x000f68000c1e1b00 */
[----:B------:R-:W5:Y:S01]  /*24b0*/  LDG.E.64 R20, desc[UR6][R20.64] ;  /* 0x0000000614147981 */ /* 0x000f62000c1e1b00 */
        /* <DEDUP_REMOVED lines=16> */
[----:B------:R-:W-:Y:S06]  /*25c0*/  @P0 BRA `(.L_x_620) ;  /* 0xfffffff800b00947 */ /* 0x000fec000383ffff */
[----:B------:R-:W-:Y:S05]  /*25d0*/  BSYNC.RECONVERGENT B3 ;  /* 0x0000000000037941 */ /* 0x000fea0003800200 */
.L_x_619:
[----:B------:R-:W-:-:S07]  /*25e0*/  IADD3 R24, PT, PT, R23, -0x1000, RZ ;  /* 0xfffff00017187810 */ /* 0x000fce0007ffe0ff */
.L_x_618:
[----:B------:R-:W-:Y:S05]  /*25f0*/  BSYNC.RECONVERGENT B2 ;  /* 0x0000000000027941 */ /* 0x000fea0003800200 */
.L_x_617:
        /* <DEDUP_REMOVED lines=8> */
[----:B------:R-:W-:-:S04]  /*2680*/  IADD3 R23, PT, PT, R24, R3, RZ ;  /* 0x0000000318177210 */ /* 0x000fc80007ffe0ff */
        /* <DEDUP_REMOVED lines=8> */
[----:B------:R-:W3:Y:S01]  /*2710*/  LDG.E.64 R10, desc[UR6][R10.64] ;  /* 0x000000060a0a7981 */ /* 0x000ee2000c1e1b00 */
[----:B------:R-:W-:Y:S01]  /*2720*/  IADD3 R19, PT, PT, R23, 0xa00, RZ ;  /* 0x00000a0017137810 */ /* 0x000fe20007ffe0ff */
[--C-:B------:R-:W-:Y:S02]  /*2730*/  IMAD.WIDE.U32 R14, R15, 0x8, R20.reuse ;  /* 0x000000080f0e7825 */ /* 0x100fe400078e0014 */
[----:B------:R-:W4:Y:S02]  /*2740*/  LDG.E.64 R12, desc[UR6][R12.64] ;  /* 0x000000060c0c7981 */ /* 0x000f24000c1e1b00 */
[----:B------:R-:W-:-:S02]  /*2750*/  IMAD.WIDE.U32 R16, R17, 0x8, R20 ;  /* 0x0000000811107825 */ /* 0x000fc400078e0014 */
[----:B------:R-:W5:Y:S01]  /*2760*/  LDG.E.64 R14, desc[UR6][R14.64] ;  /* 0x000000060e0e7981 */ /* 0x000f62000c1e1b00 */
[----:B------:R-:W-:Y:S01]  /*2770*/  IADD3 R29, PT, PT, R23, 0xc00, RZ ;  /* 0x00000c00171d7810 */ /* 0x000fe20007ffe0ff */
[--C-:B------:R-:W-:Y:S01]  /*2780*/  IMAD.WIDE.U32 R18, R19, 0x8, R20.reuse ;  /* 0x0000000813127825 */ /* 0x100fe200078e0014 */
[----:B------:R-:W-:Y:S01]  /*2790*/  IADD3 R23, PT, PT, R23, 0xe00, RZ ;  /* 0x00000e0017177810 */ /* 0x000fe20007ffe0ff */
[----:B------:R-:W5:Y:S02]  /*27a0*/  LDG.E.64 R16, desc[UR6][R16.64] ;  /* 0x0000000610107981 */ /* 0x000f64000c1e1b00 */
[--C-:B------:R-:W-:Y:S02]  /*27b0*/  IMAD.WIDE.U32 R28, R29, 0x8, R20.reuse ;  /* 0x000000081d1c7825 */ /* 0x100fe400078e0014 */
[----:B------:R-:W5:Y:S02]  /*27c0*/  LDG.E.64 R18, desc[UR6][R18.64] ;  /* 0x0000000612127981 */ /* 0x000f64000c1e1b00 */
[----:B------:R-:W-:-:S02]  /*27d0*/  IMAD.WIDE.U32 R22, R23, 0x8, R20 ;  /* 0x0000000817167825 */ /* 0x000fc400078e0014 */
        /* <DEDUP_REMOVED lines=19> */
.L_x_622:
[----:B------:R-:W-:Y:S05]  /*2910*/  BSYNC.RECONVERGENT B2 ;  /* 0x0000000000027941 */ /* 0x000fea0003800200 */
.L_x_621:
[----:B------:R-:W-:Y:S05]  /*2920*/  @!P1 BRA `(.L_x_616) ;  /* 0x0000000000a89947 */ /* 0x000fea0003800000 */
[----:B------:R-:W-:Y:S01]  /*2930*/  ISETP.GE.U32.AND P0, PT, R26, 0x4, PT ;  /* 0x000000041a00780c */ /* 0x000fe20003f06070 */
[----:B------:R-:W-:Y:S01]  /*2940*/  BSSY.RECONVERGENT B2, `(.L_x_623) ;  /* 0x0000019000027945 */ /* 0x000fe20003800200 */
[----:B------:R-:W-:-:S11]  /*2950*/  LOP3.LUT P1, RZ, R7, 0x3, RZ, 0xc0, !PT ;  /* 0x0000000307ff7812 */ /* 0x000fd6000782c0ff */
[----:B------:R-:W-:Y:S05]  /*2960*/  @!P0 BRA `(.L_x_624) ;  /* 0x0000000000588947 */ /* 0x000fea0003800000 */
[----:B------:R-:W0:Y:S01]  /*2970*/  LDC.64 R10, c[0x0][0x380] ;  /* 0x0000e000ff0a7b82 */ /* 0x000e220000000a00 */
[----:B------:R-:W-:-:S04]  /*2980*/  IADD3 R3, PT, PT, R24, R3, RZ ;  /* 0x0000000318037210 */ /* 0x000fc80007ffe0ff */
        /* <DEDUP_REMOVED lines=20> */
.L_x_624:
[----:B------:R-:W-:Y:S05]  /*2ad0*/  BSYNC.RECONVERGENT B2 ;  /* 0x0000000000027941 */ /* 0x000fea0003800200 */
.L_x_623:
[----:B------:R-:W-:Y:S05]  /*2ae0*/  @!P1 BRA `(.L_x_616) ;  /* 0x0000000000389947 */ /* 0x000fea0003800000 */
[----:B------:R-:W0:Y:S01]  /*2af0*/  LDC.64 R8, c[0x0][0x380] ;  /* 0x0000e000ff087b82 */ /* 0x000e220000000a00 */
[----:B------:R-:W-:Y:S02]  /*2b00*/  LOP3.LUT R3, R4, 0xffff, RZ, 0xc0, !PT ;  /* 0x0000ffff04037812 */ /* 0x000fe400078ec0ff */
[----:B------:R-:W-:Y:S02]  /*2b10*/  IADD3 R11, PT, PT, R24, R6, RZ ;  /* 0x00000006180b7210 */ /* 0x000fe40007ffe0ff */
[----:B------:R-:W-:-:S04]  /*2b20*/  LEA.HI R3, R3, 0x1, RZ, 0x17 ;  /* 0x0000000103037811 */ /* 0x000fc800078fb8ff */
[----:B------:R-:W-:-:S04]  /*2b30*/  LOP3.LUT R3, R3, 0x3, RZ, 0xc0, !PT ;  /* 0x0000000303037812 */ /* 0x000fc800078ec0ff */
[----:B------:R-:W-:-:S07]  /*2b40*/  IADD3 R3, PT, PT, -R3, RZ, RZ ;  /* 0x000000ff03037210 */ /* 0x000fce0007ffe1ff */
.L_x_625:
[----:B0-----:R-:W-:-:S06]  /*2b50*/  IMAD.WIDE.U32 R6, R11, 0x8, R8 ;  /* 0x000000080b067825 */ /* 0x001fcc00078e0008 */
[----:B------:R-:W2:Y:S01]  /*2b60*/  LDG.E.64 R6, desc[UR6][R6.64] ;  /* 0x0000000606067981 */ /* 0x000ea2000c1e1b00 */
[----:B------:R-:W-:Y:S02]  /*2b70*/  IADD3 R3, PT, PT, R3, 0x1, RZ ;  /* 0x0000000103037810 */ /* 0x000fe40007ffe0ff */
[----:B------:R-:W-:Y:S02]  /*2b80*/  IADD3 R11, PT, PT, R11, 0x200, RZ ;  /* 0x000002000b0b7810 */ /* 0x000fe40007ffe0ff */
[----:B------:R-:W-:Y:S01]  /*2b90*/  ISETP.NE.AND P0, PT, R3, RZ, PT ;  /* 0x000000ff0300720c */ /* 0x000fe20003f05270 */
[----:B--2---:R-:W-:Y:S01]  /*2ba0*/  FADD R25, R6, R25 ;  /* 0x0000001906197221 */ /* 0x004fe20000000000 */
[----:B------:R-:W-:-:S11]  /*2bb0*/  FADD R2, R7, R2 ;  /* 0x0000000207027221 */ /* 0x000fd60000000000 */
[----:B------:R-:W-:Y:S05]  /*2bc0*/  @P0 BRA `(.L_x_625) ;  /* 0xfffffffc00e00947 */ /* 0x000fea000383ffff */
.L_x_616:
[----:B------:R-:W-:Y:S05]  /*2bd0*/  BSYNC.RECONVERGENT B1 ;  /* 0x0000000000017941 */ /* 0x000fea0003800200 */
.L_x_613:
[----:B------:R-:W0:Y:S01]  /*2be0*/  S2R R10, SR_LANEID ;  /* 0x00000000000a7919 */ /* 0x000e220000000000 */
[----:B------:R-:W-:Y:S01]  /*2bf0*/  MOV R8, R2 ;  /* 0x0000000200087202 */ /* 0x000fe20000000f00 */
        /* <DEDUP_REMOVED lines=37> */
.L_x_627:
[----:B------:R-:W-:Y:S05]  /*2e50*/  BSYNC.RECONVERGENT B1 ;  /* 0x0000000000017941 */ /* 0x000fea0003800200 */
.L_x_626:
[----:B------:R-:W-:Y:S01]  /*2e60*/  BAR.SYNC.DEFER_BLOCKING 0x0 ;  /* 0x0000000000007b1d */ /* 0x000fe20000010000 */
[----:B------:R-:W-:-:S13]  /*2e70*/  ISETP.NE.AND P0, PT, R5, RZ, PT ;  /* 0x000000ff0500720c */ /* 0x000fda0003f05270 */
[----:B------:R-:W-:Y:S05]  /*2e80*/  @P0 BRA `(.L_x_612) ;  /* 0x0000000000a40947 */ /* 0x000fea0003800000 */
[----:B------:R-:W4:Y:S01]  /*2e90*/  S2UR UR5, SR_CgaCtaId ;  /* 0x00000000000579c3 */ /* 0x000f220000008800 */
[----:B------:R-:W-:Y:S02]  /*2ea0*/  UMOV UR4, 0x400 ;  /* 0x0000040000047882 */ /* 0x000fe40000000000 */
[----:B----4-:R-:W-:-:S09]  /*2eb0*/  ULEA UR4, UR5, UR4, 0x18 ;  /* 0x0000000405047291 */ /* 0x010fd2000f8ec0ff */
[----:B------:R-:W4:Y:S04]  /*2ec0*/  LDS.64 R24, [UR4+0x18] ;  /* 0x00001804ff187984 */ /* 0x000f280008000a00 */
[----:B-1----:R-:W1:Y:S04]  /*2ed0*/  LDS.128 R4, [UR4+0x20] ;  /* 0x00002004ff047984 */ /* 0x002e680008000c00 */
[----:B------:R-:W5:Y:S04]  /*2ee0*/  LDS.128 R20, [UR4+0x30] ;  /* 0x00003004ff147984 */ /* 0x000f680008000c00 */
[----:B--23--:R-:W2:Y:S04]  /*2ef0*/  LDS.128 R8, [UR4+0x40] ;  /* 0x00004004ff087984 */ /* 0x00cea80008000c00 */
[----:B------:R-:W3:Y:S04]  /*2f00*/  LDS.128 R16, [UR4+0x50] ;  /* 0x00005004ff107984 */ /* 0x000ee80008000c00 */
[----:B------:R-:W3:Y:S01]  /*2f10*/  LDS.128 R12, [UR4+0x60] ;  /* 0x00006004ff0c7984 */ /* 0x000ee20008000c00 */
[----:B----4-:R-:W-:Y:S01]  /*2f20*/  FADD R27, R2, R24 ;  /* 0x00000018021b7221 */ /* 0x010fe20000000000 */
[----:B0-----:R-:W-:-:S03]  /*2f30*/  FADD R2, R3, R25 ;  /* 0x0000001903027221 */ /* 0x001fc60000000000 */
[----:B-1----:R-:W-:Y:S01]  /*2f40*/  FADD R3, R27, R4 ;  /* 0x000000041b037221 */ /* 0x002fe20000000000 */
[----:B------:R-:W-:Y:S01]  /*2f50*/  FADD R2, R2, R5 ;  /* 0x0000000502027221 */ /* 0x000fe20000000000 */
[----:B------:R-:W0:Y:S02]  /*2f60*/  LDS.128 R24, [UR4+0x70] ;  /* 0x00007004ff187984 */ /* 0x000e240008000c00 */
[----:B------:R-:W-:Y:S01]  /*2f70*/  FADD R3, R3, R6 ;  /* 0x0000000603037221 */ /* 0x000fe20000000000 */
[----:B------:R-:W-:Y:S02]  /*2f80*/  FADD R2, R2, R7 ;  /* 0x0000000702027221 */ /* 0x000fe40000000000 */
[----:B------:R-:W1:Y:S01]  /*2f90*/  LDS.128 R4, [UR4+0x80] ;  /* 0x00008004ff047984 */ /* 0x000e620008000c00 */
[----:B-----5:R-:W-:Y:S01]  /*2fa0*/  FADD R3, R3, R20 ;  /* 0x0000001403037221 */ /* 0x020fe20000000000 */
        /* <DEDUP_REMOVED lines=19> */
[----:B-1----:R-:W-:Y:S01]  /*30e0*/  FADD R3, R3, R4 ;  /* 0x0000000403037221 */ /* 0x002fe20000000000 */
[----:B------:R-:W-:-:S03]  /*30f0*/  FADD R4, R2, R5 ;  /* 0x0000000502047221 */ /* 0x000fc60000000000 */
[----:B------:R-:W-:Y:S01]  /*3100*/  FADD R2, R3, R6 ;  /* 0x0000000603027221 */ /* 0x000fe20000000000 */
[----:B------:R-:W-:-:S07]  /*3110*/  FADD R3, R4, R7 ;  /* 0x0000000704037221 */ /* 0x000fce0000000000 */
.L_x_612:
[----:B------:R-:W-:Y:S05]  /*3120*/  BSYNC.RECONVERGENT B0 ;  /* 0x0000000000007941 */ /* 0x000fea0003800200 */
.L_x_594:
[----:B---3--:R-:W3:Y:S02]  /*3130*/  S2R R4, SR_TID.X ;  /* 0x0000000000047919 */ /* 0x008ee40000002100 */
[----:B---3--:R-:W-:-:S13]  /*3140*/  ISETP.NE.AND P0, PT, R4, RZ, PT ;  /* 0x000000ff0400720c */ /* 0x008fda0003f05270 */
[----:B------:R-:W-:Y:S05]  /*3150*/  @P0 EXIT ;  /* 0x000000000000094d */ /* 0x000fea0003800000 */
[----:B------:R-:W3:Y:S02]  /*3160*/  LDC.64 R4, c[0x0][0x388] ;  /* 0x0000e200ff047b82 */ /* 0x000ee40000000a00 */
[----:B---3--:R-:W-:-:S05]  /*3170*/  IMAD.WIDE.U32 R4, R0, 0x8, R4 ;  /* 0x0000000800047825 */ /* 0x008fca00078e0004 */
[----:B------:R-:W-:Y:S01]  /*3180*/  STG.E.64 desc[UR6][R4.64], R2 ;  /* 0x0000000204007986 */ /* 0x000fe2000c101b06 */
[----:B------:R-:W-:Y:S05]  /*3190*/  EXIT ;  /* 0x000000000000794d */ /* 0x000fea0003800000 */
.L_x_628:
        /* <DEDUP_REMOVED lines=14> */
.L_x_1147:


//--------------------- .text._ZN3cub18CUB_300001_SM_10006detail6reduce28DeviceReduceSingleTileKernelINS2_10policy_hubI6float2jN4cuda3std3__44plusIS5_EEE10Policy1000EN6thrust24THRUST_300001_SM_1000_NS6detail15normal_iteratorINSE_10device_ptrIKS5_EEEEPS5_jSA_S5_S5_NS8_10__identityEEEvT0_T1_T2_T3_T4_T6_ --------------------------
	.section	.text._ZN3cub18CUB_300001_SM_10006detail6reduce28DeviceReduceSingleTileKernelINS2_10policy_hubI6float2jN4cuda3std3__44plusIS5_EEE10Policy1000EN6thrust24THRUST_300001_SM_1000_NS6detail15normal_iteratorINSE_10device_ptrIKS5_EEEEPS5_jSA_S5_S5_NS8_10__identityEEEvT0_T1_T2_T3_T4_T6_,"ax",@progbits
	.align	128
        .global         _ZN3cub18CUB_300001_SM_10006detail6reduce28DeviceReduceSingleTileKernelINS2_10policy_hubI6float2jN4cuda3std3__44plusIS5_EEE10Policy1000EN6thrust24THRUST_300001_SM_1000_NS6detail15normal_iteratorINSE_10device_ptrIKS5_EEEEPS5_jSA_S5_S5_NS8_10__identityEEEvT0_T1_T2_T3_T4_T6_
        .type           _ZN3cub18CUB_300001_SM_10006detail6reduce28DeviceReduceSingleTileKernelINS2_10policy_hubI6float2jN4cuda3std3__44plusIS5_EEE10Policy1000EN6thrust24THRUST_300001_SM_1000_NS6detail15normal_iteratorINSE_10device_ptrIKS5_EEEEPS5_jSA_S5_S5_NS8_10__identityEEEvT0_T1_T2_T3_T4_T6_,@function
        .size           _ZN3cub18CUB_300001_SM_10006detail6reduce28DeviceReduceSingleTileKernelINS2_10policy_hubI6float2jN4cuda3std3__44plusIS5_EEE10Policy1000EN6thrust24THRUST_300001_SM_1000_NS6detail15normal_iteratorINSE_10device_ptrIKS5_EEEEPS5_jSA_S5_S5_NS8_10__identityEEEvT0_T1_T2_T3_T4_T6_,(.L_x_1148 - _ZN3cub18CUB_300001_SM_10006detail6reduce28DeviceReduceSingleTileKernelINS2_10policy_hubI6float2jN4cuda3std3__44plusIS5_EEE10Policy1000EN6thrust24THRUST_300001_SM_1000_NS6detail15normal_iteratorINSE_10device_ptrIKS5_EEEEPS5_jSA_S5_S5_NS8_10__identityEEEvT0_T1_T2_T3_T4_T6_)
        .other          _ZN3cub18CUB_300001_SM_10006detail6reduce28DeviceReduceSingleTileKernelINS2_10policy_hubI6float2jN4cuda3std3__44plusIS5_EEE10Policy1000EN6thrust24THRUST_300001_SM_1000_NS6detail15normal_iteratorINSE_10device_ptrIKS5_EEEEPS5_jSA_S5_S5_NS8_10__identityEEEvT0_T1_T2_T3_T4_T6_,@"STO_CUDA_ENTRY STV_DEFAULT"
_ZN3cub18CUB_300001_SM_10006detail6reduce28DeviceReduceSingleTileKernelINS2_10policy_hubI6float2jN4cuda3std3__44plusIS5_EEE10Policy1000EN6thrust24THRUST_300001_SM_1000_NS6detail15normal_iteratorINSE_10device_ptrIKS5_EEEEPS5_jSA_S5_S5_NS8_10__identityEEEvT0_T1_T2_T3_T4_T6_:
.text._ZN3cub18CUB_300001_SM_10006detail6reduce28DeviceReduceSingleTileKernelINS2_10policy_hubI6float2jN4cuda3std3__44plusIS5_EEE10Policy1000EN6thrust24THRUST_300001_SM_1000_NS6detail15normal_iteratorINSE_10device_ptrIKS5_EEEEPS5_jSA_S5_S5_NS8_10__identityEEEvT0_T1_T2_T3_T4_T6_:
        /* <DEDUP_REMOVED lines=13> */
.L_x_629:
[----:B------:R-:W-:Y:S01]  /*00d0*/  ISETP.GT.U32.AND P0, PT, R2, 0xdff, PT ;  /* 0x00000dff0200780c */ /* 0x000fe20003f04070 */
[----:B------:R-:W-:-:S12]  /*00e0*/  BSSY.RECONVERGENT B0, `(.L_x_630) ;  /* 0x00002c2000007945 */ /* 0x000fd80003800200 */
        /* <DEDUP_REMOVED lines=11> */
.L_x_633:
[----:B------:R-:W-:Y:S05]  /*01a0*/  BSYNC.RECONVERGENT B1 ;  /* 0x0000000000017941 */ /* 0x000fea0003800200 */
.L_x_632:
        /* <DEDUP_REMOVED lines=17> */
.L_x_638:
        /* <DEDUP_REMOVED lines=55> */
.L_x_637:
[----:B------:R-:W-:Y:S05]  /*0630*/  BSYNC.RECONVERGENT B2 ;  /* 0x0000000000027941 */ /* 0x000fea0003800200 */
.L_x_636:
[----:B------:R-:W-:Y:S05]  /*0640*/  @!P0 BRA `(.L_x_635) ;  /* 0x00000004001c8947 */ /* 0x000fea0003800000 */
[----:B------:R-:W-:Y:S01]  /*0650*/  ISETP.GE.U32.AND P0, PT, R42, 0x8, PT ;  /* 0x000000082a00780c */ /* 0x000fe20003f06070 */
[----:B------:R-:W-:Y:S01]  /*0660*/  BSSY.RECONVERGENT B2, `(.L_x_639) ;  /* 0x000001f000027945 */ /* 0x000fe20003800200 */
[----:B------:R-:W-:-:S04]  /*0670*/  LOP3.LUT R18, R0, 0x7, RZ, 0xc0, !PT ;  /* 0x0000000700127812 */ /* 0x000fc800078ec0ff */
[----:B------:R-:W-:-:S07]  /*0680*/  ISETP.NE.AND P1, PT, R18, RZ, PT ;  /* 0x000000ff1200720c */ /* 0x000fce0003f25270 */
[----:B------:R-:W-:Y:S06]  /*0690*/  @!P0 BRA `(.L_x_640) ;  /* 0x00000000006c8947 */ /* 0x000fec0003800000 */
[----:B------:R-:W0:Y:S02]  /*06a0*/  LDC.64 R6, c[0x0][0x380] ;  /* 0x0000e000ff067b82 */ /* 0x000e240000000a00 */
[----:B0-----:R-:W-:-:S05]  /*06b0*/  IMAD.WIDE.U32 R14, R41, 0x8, R6 ;  /* 0x00000008290e7825 */ /* 0x001fca00078e0006 */
        /* <DEDUP_REMOVED lines=25> */
.L_x_640:
[----:B------:R-:W-:Y:S05]  /*0850*/  BSYNC.RECONVERGENT B2 ;  /* 0x0000000000027941 */ /* 0x000fea0003800200 */
.L_x_639:
        /* <DEDUP_REMOVED lines=21> */
.L_x_642:
[----:B------:R-:W-:Y:S05]  /*09b0*/  BSYNC.RECONVERGENT B2 ;  /* 0x0000000000027941 */ /* 0x000fea0003800200 */
.L_x_641:
[----:B------:R-:W-:Y:S05]  /*09c0*/  @!P1 BRA `(.L_x_635) ;  /* 0x00000000003c9947 */ /* 0x000fea0003800000 */
[----:B------:R-:W0:Y:S01]  /*09d0*/  LDC.64 R6, c[0x0][0x380] ;  /* 0x0000e000ff067b82 */ /* 0x000e220000000a00 */
[----:B------:R-:W-:Y:S01]  /*09e0*/  IADD3 R0, PT, PT, -R0, RZ, RZ ;  /* 0x000000ff00007210 */ /* 0x000fe20007ffe1ff */
[----:B0-----:R-:W-:-:S03]  /*09f0*/  IMAD.WIDE.U32 R6, R41, 0x8, R6 ;  /* 0x0000000829067825 */ /* 0x001fc600078e0006 */
[----:B------:R-:W-:Y:S02]  /*0a00*/  MOV R8, R6 ;  /* 0x0000000600087202 */ /* 0x000fe40000000f00 */
[----:B------:R-:W-:-:S07]  /*0a10*/  MOV R9, R7 ;  /* 0x0000000700097202 */ /* 0x000fce0000000f00 */
.L_x_643:
[----:B------:R-:W-:Y:S02]  /*0a20*/  MOV R6, R8 ;  /* 0x0000000800067202 */ /* 0x000fe40000000f00 */
[----:B------:R-:W-:-:S06]  /*0a30*/  MOV R7, R9 ;  /* 0x0000000900077202 */ /* 0x000fcc0000000f00 */
[----:B------:R-:W2:Y:S01]  /*0a40*/  LDG.E.64 R6, desc[UR6][R6.64] ;  /* 0x0000000606067981 */ /* 0x000ea2000c1e1b00 */
[----:B------:R-:W-:Y:S02]  /*0a50*/  IADD3 R0, PT, PT, R0, 0x1, RZ ;  /* 0x0000000100007810 */ /* 0x000fe40007ffe0ff */
[----:B------:R-:W-:Y:S02]  /*0a60*/  IADD3 R8, P1, PT, R8, 0x1000, RZ ;  /* 0x0000100008087810 */ /* 0x000fe40007f3e0ff */
[----:B------:R-:W-:Y:S02]  /*0a70*/  ISETP.NE.AND P0, PT, R0, RZ, PT ;  /* 0x000000ff0000720c */ /* 0x000fe40003f05270 */
[----:B------:R-:W-:Y:S01]  /*0a80*/  IADD3.X R9, PT, PT, RZ, R9, RZ, P1, !PT ;  /* 0x00000009ff097210 */ /* 0x000fe20000ffe4ff */
[----:B--2--5:R-:W-:Y:S01]  /*0a90*/  FADD R4, R6, R4 ;  /* 0x0000000406047221 */ /* 0x024fe20000000000 */
[----:B------:R-:W-:-:S09]  /*0aa0*/  FADD R5, R7, R5 ;  /* 0x0000000507057221 */ /* 0x000fd20000000000 */
[----:B------:R-:W-:Y:S05]  /*0ab0*/  @P0 BRA `(.L_x_643) ;  /* 0xfffffffc00d80947 */ /* 0x000fea000383ffff */
.L_x_635:
[----:B------:R-:W-:Y:S05]  /*0ac0*/  BSYNC.RECONVERGENT B1 ;  /* 0x0000000000017941 */ /* 0x000fea0003800200 */
.L_x_634:
        /* <DEDUP_REMOVED lines=35> */
[----:B01----:R-:W-:Y:S01]  /*0d00*/  FADD R4, R9, R6 ;  /* 0x0000000609047221 */ /* 0x003fe20000000000 */
[----:B--2---:R-:W-:-:S11]  /*0d10*/  FADD R5, R11, R8 ;  /* 0x000000080b057221 */ /* 0x004fd60000000000 */
[----:B------:R-:W0:Y:S01]  /*0d20*/  @!P0 S2R R7, SR_CgaCtaId ;  /* 0x0000000000078919 */ /* 0x000e220000008800 */
[----:B------:R-:W-:Y:S02]  /*0d30*/  @!P0 MOV R2, 0x400 ;  /* 0x0000040000028802 */ /* 0x000fe40000000f00 */
[----:B------:R-:W-:-:S04]  /*0d40*/  @!P0 SHF.R.U32.HI R0, RZ, 0x2, R3 ;  /* 0x00000002ff008819 */ /* 0x000fc80000011603 */
[----:B------:R-:W-:Y:S02]  /*0d50*/  @!P0 LOP3.LUT R0, R0, 0xf8, RZ, 0xc0, !PT ;  /* 0x000000f800008812 */ /* 0x000fe400078ec0ff */
[----:B0-----:R-:W-:-:S04]  /*0d60*/  @!P0 LEA R7, R7, R2, 0x18 ;  /* 0x0000000207078211 */ /* 0x001fc800078ec0ff */
[----:B------:R-:W-:-:S05]  /*0d70*/  @!P0 IADD3 R0, PT, PT, R0, R7, RZ ;  /* 0x0000000700008210 */ /* 0x000fca0007ffe0ff */
[----:B------:R3:W-:Y:S02]  /*0d80*/  @!P0 STS.64 [R0+0x10], R4 ;  /* 0x0000100400008388 */ /* 0x0007e40000000a00 */
.L_x_646:
[----:B------:R-:W-:Y:S05]  /*0d90*/  BSYNC.RECONVERGENT B1 ;  /* 0x0000000000017941 */ /* 0x000fea0003800200 */
.L_x_645:
[----:B------:R-:W-:Y:S01]  /*0da0*/  BAR.SYNC.DEFER_BLOCKING 0x0 ;  /* 0x0000000000007b1d */ /* 0x000fe20000010000 */
[----:B------:R-:W-:-:S13]  /*0db0*/  ISETP.NE.AND P0, PT, R3, RZ, PT ;  /* 0x000000ff0300720c */ /* 0x000fda0003f05270 */
[----:B------:R-:W-:Y:S05]  /*0dc0*/  @P0 BRA `(.L_x_647) ;  /* 0x0000001c00cc0947 */ /* 0x000fea0003800000 */
[----:B------:R-:W4:Y:S01]  /*0dd0*/  S2UR UR5, SR_CgaCtaId ;  /* 0x00000000000579c3 */ /* 0x000f220000008800 */
[----:B------:R-:W-:Y:S02]  /*0de0*/  UMOV UR4, 0x400 ;  /* 0x0000040000047882 */ /* 0x000fe40000000000 */
[----:B----4-:R-:W-:-:S09]  /*0df0*/  ULEA UR4, UR5, UR4, 0x18 ;  /* 0x0000000405047291 */ /* 0x010fd2000f8ec0ff */
[----:B------:R-:W4:Y:S04]  /*0e00*/  LDS.64 R2, [UR4+0x18] ;  /* 0x00001804ff027984 */ /* 0x000f280008000a00 */
[----:B------:R-:W5:Y:S04]  /*0e10*/  LDS.128 R24, [UR4+0x20] ;  /* 0x00002004ff187984 */ /* 0x000f680008000c00 */
[----:B--2---:R-:W2:Y:S04]  /*0e20*/  LDS.128 R8, [UR4+0x30] ;  /* 0x00003004ff087984 */ /* 0x004ea80008000c00 */
[----:B------:R-:W2:Y:S04]  /*0e30*/  LDS.128 R20, [UR4+0x40] ;  /* 0x00004004ff147984 */ /* 0x000ea80008000c00 */
[----:B------:R-:W2:Y:S04]  /*0e40*/  LDS.128 R16, [UR4+0x50] ;  /* 0x00005004ff107984 */ /* 0x000ea80008000c00 */
[----:B------:R-:W2:Y:S01]  /*0e50*/  LDS.128 R12, [UR4+0x60] ;  /* 0x00006004ff0c7984 */ /* 0x000ea20008000c00 */
[----:B----4-:R-:W-:Y:S01]  /*0e60*/  FADD R7, R4, R2 ;  /* 0x0000000204077221 */ /* 0x010fe20000000000 */
[----:B---3--:R-:W-:-:S03]  /*0e70*/  FADD R0, R5, R3 ;  /* 0x0000000305007221 */ /* 0x008fc60000000000 */
[----:B-----5:R-:W-:Y:S01]  /*0e80*/  FADD R3, R7, R24 ;  /* 0x0000001807037221 */ /* 0x020fe20000000000 */
[----:B------:R-:W-:Y:S01]  /*0e90*/  FADD R0, R0, R25 ;  /* 0x0000001900007221 */ /* 0x000fe20000000000 */
[----:B01----:R-:W0:Y:S02]  /*0ea0*/  LDS.128 R4, [UR4+0x70] ;  /* 0x00007004ff047984 */ /* 0x003e240008000c00 */
[----:B------:R-:W-:Y:S01]  /*0eb0*/  FADD R3, R3, R26 ;  /* 0x0000001a03037221 */ /* 0x000fe20000000000 */
[----:B------:R-:W-:Y:S02]  /*0ec0*/  FADD R0, R0, R27 ;  /* 0x0000001b00007221 */ /* 0x000fe40000000000 */
[----:B------:R-:W1:Y:S01]  /*0ed0*/  LDS.128 R24, [UR4+0x80] ;  /* 0x00008004ff187984 */ /* 0x000e620008000c00 */
        /* <DEDUP_REMOVED lines=23> */
[----:B------:R-:W-:Y:S01]  /*1050*/  FADD R5, R0, R27 ;  /* 0x0000001b00057221 */ /* 0x000fe20000000000 */
[----:B------:R-:W-:Y:S06]  /*1060*/  BRA `(.L_x_647) ;  /* 0x0000001c00247947 */ /* 0x000fec0003800000 */
.L_x_644:
        /* <DEDUP_REMOVED lines=43> */
[----:B------:R-:W-:-:S03]  /*1320*/  ISETP.GE.U32.AND P0, PT, R2, 0x21, PT ;  /* 0x000000210200780c */ /* 0x000fc60003f06070 */
        /* <DEDUP_REMOVED lines=76> */
.L_x_631:
        /* <DEDUP_REMOVED lines=10> */
[----:B--2---:R-:W-:Y:S01]  /*1890*/  FADD R3, R6, R8 ;  /* 0x0000000806037221 */ /* 0x004fe20000000000 */
[----:B------:R-:W-:-:S03]  /*18a0*/  FADD R6, R7, R9 ;  /* 0x0000000907067221 */ /* 0x000fc60000000000 */
[----:B---3--:R-:W-:Y:S01]  /*18b0*/  FADD R3, R10, R3 ;  /* 0x000000030a037221 */ /* 0x008fe20000000000 */
[----:B------:R-:W-:-:S03]  /*18c0*/  FADD R6, R11, R6 ;  /* 0x000000060b067221 */ /* 0x000fc60000000000 */
[----:B----4-:R-:W-:Y:S01]  /*18d0*/  FADD R3, R12, R3 ;  /* 0x000000030c037221 */ /* 0x010fe20000000000 */
[----:B------:R-:W-:Y:S01]  /*18e0*/  IADD3 R12, PT, PT, R2, -0xe00, RZ ;  /* 0xfffff200020c7810 */ /* 0x000fe20007ffe0ff */
[----:B------:R-:W-:Y:S02]  /*18f0*/  FADD R6, R13, R6 ;  /* 0x000000060d067221 */ /* 0x000fe40000000000 */
[----:B-----5:R-:W-:Y:S01]  /*1900*/  FADD R3, R14, R3 ;  /* 0x000000030e037221 */ /* 0x020fe20000000000 */
[----:B------:R-:W-:Y:S01]  /*1910*/  ISETP.GE.U32.AND P0, PT, R12, 0xe00, PT ;  /* 0x00000e000c00780c */ /* 0x000fe20003f06070 */
[----:B------:R-:W-:Y:S02]  /*1920*/  FADD R6, R15, R6 ;  /* 0x000000060f067221 */ /* 0x000fe40000000000 */
[----:B------:R-:W-:Y:S02]  /*1930*/  FADD R3, R16, R3 ;  /* 0x0000000310037221 */ /* 0x000fe40000000000 */
[----:B------:R-:W-:-:S02]  /*1940*/  FADD R6, R17, R6 ;  /* 0x0000000611067221 */ /* 0x000fc40000000000 */
[----:B------:R-:W-:Y:S01]  /*1950*/  FADD R43, R18, R3 ;  /* 0x00000003122b7221 */ /* 0x000fe20000000000 */
[----:B------:R-:W-:Y:S02]  /*1960*/  HFMA2 R3, -RZ, RZ, 0, 0.0003662109375 ;  /* 0x00000e00ff037431 */ /* 0x000fe400000001ff */
[----:B------:R-:W-:-:S03]  /*1970*/  FADD R42, R19, R6 ;  /* 0x00000006132a7221 */ /* 0x000fc60000000000 */
[----:B------:R-:W-:Y:S05]  /*1980*/  @!P0 BRA `(.L_x_648) ;  /* 0x0000000000788947 */ /* 0x000fea0003800000 */
[----:B------:R-:W0:Y:S01]  /*1990*/  LDC R2, c[0x0][0x390] ;  /* 0x0000e400ff027b82 */ /* 0x000e220000000800 */
[----:B------:R-:W-:-:S07]  /*19a0*/  MOV R3, 0xe00 ;  /* 0x00000e0000037802 */ /* 0x000fce0000000f00 */
.L_x_650:
[----:B------:R-:W-:-:S05]  /*19b0*/  IMAD.WIDE.U32 R16, R3, 0x8, R4 ;  /* 0x0000000803107825 */ /* 0x000fca00078e0004 */
[----:B------:R-:W2:Y:S04]  /*19c0*/  LDG.E.64 R18, desc[UR6][R16.64] ;  /* 0x0000000610127981 */ /* 0x000ea8000c1e1b00 */
[----:B------:R-:W3:Y:S04]  /*19d0*/  LDG.E.64 R20, desc[UR6][R16.64+0x1000] ;  /* 0x0010000610147981 */ /* 0x000ee8000c1e1b00 */
[----:B------:R-:W4:Y:S04]  /*19e0*/  LDG.E.64 R22, desc[UR6][R16.64+0x2000] ;  /* 0x0020000610167981 */ /* 0x000f28000c1e1b00 */
[----:B------:R-:W5:Y:S04]  /*19f0*/  LDG.E.64 R14, desc[UR6][R16.64+0x3000] ;  /* 0x00300006100e7981 */ /* 0x000f68000c1e1b00 */
[----:B------:R-:W5:Y:S04]  /*1a00*/  LDG.E.64 R8, desc[UR6][R16.64+0x4000] ;  /* 0x0040000610087981 */ /* 0x000f68000c1e1b00 */
[----:B------:R-:W5:Y:S04]  /*1a10*/  LDG.E.64 R6, desc[UR6][R16.64+0x5000] ;  /* 0x0050000610067981 */ /* 0x000f68000c1e1b00 */
[----:B------:R-:W5:Y:S01]  /*1a20*/  LDG.E.64 R10, desc[UR6][R16.64+0x6000] ;  /* 0x00600006100a7981 */ /* 0x000f62000c1e1b00 */
[----:B0-----:R-:W-:-:S04]  /*1a30*/  IADD3 R13, PT, PT, -R3, R2, RZ ;  /* 0x00000002030d7210 */ /* 0x001fc80007ffe1ff */
        /* <DEDUP_REMOVED lines=16> */
[----:B------:R-:W-:-:S04]  /*1b40*/  IADD3 R3, PT, PT, R3, 0xe00, RZ ;  /* 0x00000e0003037810 */ /* 0x000fc80007ffe0ff */
[----:B------:R-:W-:-:S13]  /*1b50*/  ISETP.GT.U32.AND P0, PT, R3, R12, PT ;  /* 0x0000000c0300720c */ /* 0x000fda0003f04070 */
[----:B------:R-:W-:Y:S05]  /*1b60*/  @!P0 BRA `(.L_x_650) ;  /* 0xfffffffc00908947 */ /* 0x000fea000383ffff */
.L_x_648:
[----:B------:R-:W-:Y:S01]  /*1b70*/  IADD3 R5, PT, PT, -R3, R2, RZ ;  /* 0x0000000203057210 */ /* 0x000fe20007ffe1ff */
[----:B------:R-:W-:Y:S03]  /*1b80*/  BSSY.RECONVERGENT B1, `(.L_x_649) ;  /* 0x00000c4000017945 */ /* 0x000fe60003800200 */
[----:B------:R-:W-:-:S04]  /*1b90*/  ISETP.GE.AND P0, PT, R0, R5, PT ;  /* 0x000000050000720c */ /* 0x000fc80003f06270 */
[----:B------:R-:W-:-:S13]  /*1ba0*/  ISETP.GE.U32.OR P0, PT, R3, R2, P0 ;  /* 0x000000020300720c */ /* 0x000fda0000706470 */
[----:B------:R-:W-:Y:S05]  /*1bb0*/  @P0 BRA `(.L_x_651) ;  /* 0x0000000c00000947 */ /* 0x000fea0003800000 */
[----:B------:R-:W-:Y:S01]  /*1bc0*/  LOP3.LUT R4, RZ, R0, RZ, 0x33, !PT ;  /* 0x00000000ff047212 */ /* 0x000fe200078e33ff */
[----:B------:R-:W-:Y:S03]  /*1bd0*/  BSSY.RECONVERGENT B2, `(.L_x_652) ;  /* 0x0000063000027945 */ /* 0x000fe60003800200 */
[----:B------:R-:W-:Y:S02]  /*1be0*/  IADD3 R4, PT, PT, -R3, R2, R4 ;  /* 0x0000000203047210 */ /* 0x000fe40007ffe104 */
[----:B------:R-:W-:Y:S02]  /*1bf0*/  MOV R2, R0 ;  /* 0x0000000000027202 */ /* 0x000fe40000000f00 */
[C---:B------:R-:W-:Y:S02]  /*1c00*/  ISETP.GE.U32.AND P0, PT, R4.reuse, 0x1e00, PT ;  /* 0x00001e000400780c */ /* 0x040fe40003f06070 */
[----:B------:R-:W-:-:S04]  /*1c10*/  LEA.HI R4, R4, 0x1, RZ, 0x17 ;  /* 0x0000000104047811 */ /* 0x000fc800078fb8ff */
[----:B------:R-:W-:-:S07]  /*1c20*/  LOP3.LUT R5, R4, 0xf, RZ, 0xc0, !PT ;  /* 0x0000000f04057812 */ /* 0x000fce00078ec0ff */
[----:B------:R-:W-:Y:S05]  /*1c30*/  @!P0 BRA `(.L_x_653) ;  /* 0x0000000400708947 */ /* 0x000fea0003800000 */
[----:B------:R-:W0:Y:S01]  /*1c40*/  LDC.64 R6, c[0x0][0x380] ;  /* 0x0000e000ff067b82 */ /* 0x000e220000000a00 */
[----:B------:R-:W-:Y:S01]  /*1c50*/  LOP3.LUT R40, R4, 0xfffff0, RZ, 0xc0, !PT ;  /* 0x00fffff004287812 */ /* 0x000fe200078ec0ff */
[----:B------:R-:W-:Y:S01]  /*1c60*/  BSSY.RECONVERGENT B3, `(.L_x_654) ;  /* 0x0000058000037945 */ /* 0x000fe20003800200 */
[C---:B------:R-:W-:Y:S02]  /*1c70*/  LOP3.LUT R2, R0.reuse, 0x1000, RZ, 0xfc, !PT ;  /* 0x0000100000027812 */ /* 0x040fe400078efcff */
[----:B------:R-:W-:Y:S02]  /*1c80*/  IADD3 R41, PT, PT, R0, R3, RZ ;  /* 0x0000000300297210 */ /* 0x000fe40007ffe0ff */
[----:B------:R-:W-:-:S07]  /*1c90*/  IADD3 R40, PT, PT, -R40, RZ, RZ ;  /* 0x000000ff28287210 */ /* 0x000fce0007ffe1ff */
.L_x_655:
[C---:B------:R-:W-:Y:S01]  /*1ca0*/  IADD3 R35, PT, PT, R41.reuse, 0x200, RZ ;  /* 0x0000020029237810 */ /* 0x040fe20007ffe0ff */
[C---:B0-----:R-:W-:Y:S01]  /*1cb0*/  IMAD.WIDE.U32 R36, R41.reuse, 0x8, R6 ;  /* 0x0000000829247825 */ /* 0x041fe200078e0006 */
[----:B------:R-:W-:-:S03]  /*1cc0*/  IADD3 R33, PT, PT, R41, 0x400, RZ ;  /* 0x0000040029217810 */ /* 0x000fc60007ffe0ff */
[--C-:B------:R-:W-:Y:S01]  /*1cd0*/  IMAD.WIDE.U32 R34, R35, 0x8, R6.reuse ;  /* 0x0000000823227825 */ /* 0x100fe200078e0006 */
[----:B------:R-:W-:Y:S01]  /*1ce0*/  IADD3 R31, PT, PT, R41, 0x600, RZ ;  /* 0x00000600291f7810 */ /* 0x000fe20007ffe0ff */
[----:B------:R-:W2:Y:S02]  /*1cf0*/  LDG.E.64 R36, desc[UR6][R36.64] ;  /* 0x0000000624247981 */ /* 0x000ea4000c1e1b00 */
[--C-:B------:R-:W-:Y:S01]  /*1d00*/  IMAD.WIDE.U32 R32, R33, 0x8, R6.reuse ;  /* 0x0000000821207825 */ /* 0x100fe200078e0006 */
[----:B------:R-:W-:Y:S01]  /*1d10*/  IADD3 R29, PT, PT, R41, 0x800, RZ ;  /* 0x00000800291d7810 */ /* 0x000fe20007ffe0ff */
[----:B------:R-:W3:Y:S02]  /*1d20*/  LDG.E.64 R34, desc[UR6][R34.64] ;  /* 0x0000000622227981 */ /* 0x000ee4000c1e1b00 */
[--C-:B------:R-:W-:Y:S01]  /*1d30*/  IMAD.WIDE.U32 R30, R31, 0x8, R6.reuse ;  /* 0x000000081f1e7825 */ /* 0x100fe200078e0006 */
[----:B------:R-:W-:Y:S01]  /*1d40*/  IADD3 R27, PT, PT, R41, 0xa00, RZ ;  /* 0x00000a00291b7810 */ /* 0x000fe20007ffe0ff */
[----:B------:R-:W4:Y:S02]  /*1d50*/  LDG.E.64 R32, desc[UR6][R32.64] ;  /* 0x0000000620207981 */ /* 0x000f24000c1e1b00 */
[--C-:B------:R-:W-:Y:S01]  /*1d60*/  IMAD.WIDE.U32 R28, R29, 0x8, R6.reuse ;  /* 0x000000081d1c7825 */ /* 0x100fe200078e0006 */
[----:B------:R-:W-:Y:S01]  /*1d70*/  IADD3 R25, PT, PT, R41, 0xc00, RZ ;  /* 0x00000c0029197810 */ /* 0x000fe20007ffe0ff */
[----:B------:R-:W5:Y:S02]  /*1d80*/  LDG.E.64 R30, desc[UR6][R30.64] ;  /* 0x000000061e1e7981 */ /* 0x000f64000c1e1b00 */
        /* <DEDUP_REMOVED lines=27> */
[----:B------:R-:W-:-:S02]  /*1f40*/  IMAD.WIDE.U32 R8, R9, 0x8, R6 ;  /* 0x0000000809087825 */ /* 0x000fc400078e0006 */
[----:B------:R-:W5:Y:S02]  /*1f50*/  LDG.E.64 R10, desc[UR6][R10.64] ;  /* 0x000000060a0a7981 */ /* 0x000f64000c1e1b00 */
[----:B------:R-:W-:Y:S02]  /*1f60*/  IMAD.WIDE.U32 R38, R39, 0x8, R6 ;  /* 0x0000000827267825 */ /* 0x000fe400078e0006 */
[----:B------:R-:W5:Y:S04]  /*1f70*/  LDG.E.64 R8, desc[UR6][R8.64] ;  /* 0x0000000608087981 */ /* 0x000f68000c1e1b00 */
[----:B------:R-:W5:Y:S01]  /*1f80*/  LDG.E.64 R38, desc[UR6][R38.64] ;  /* 0x0000000626267981 */ /* 0x000f62000c1e1b00 */
[----:B------:R-:W-:Y:S02]  /*1f90*/  IADD3 R40, PT, PT, R40, 0x10, RZ ;  /* 0x0000001028287810 */ /* 0x000fe40007ffe0ff */
[----:B------:R-:W-:-:S02]  /*1fa0*/  IADD3 R2, PT, PT, R2, 0x2000, RZ ;  /* 0x0000200002027810 */ /* 0x000fc40007ffe0ff */
[----:B------:R-:W-:Y:S02]  /*1fb0*/  ISETP.NE.AND P0, PT, R40, RZ, PT ;  /* 0x000000ff2800720c */ /* 0x000fe40003f05270 */
        /* <DEDUP_REMOVED lines=35> */
.L_x_654:
[----:B------:R-:W-:-:S07]  /*21f0*/  IADD3 R2, PT, PT, R2, -0x1000, RZ ;  /* 0xfffff00002027810 */ /* 0x000fce0007ffe0ff */
.L_x_653:
[----:B------:R-:W-:Y:S05]  /*2200*/  BSYNC.RECONVERGENT B2 ;  /* 0x0000000000027941 */ /* 0x000fea0003800200 */
.L_x_652:
        /* <DEDUP_REMOVED lines=49> */
.L_x_657:
[----:B------:R-:W-:Y:S05]  /*2520*/  BSYNC.RECONVERGENT B2 ;  /* 0x0000000000027941 */ /* 0x000fea0003800200 */
.L_x_656:
        /* <DEDUP_REMOVED lines=28> */
.L_x_659:
[----:B------:R-:W-:Y:S05]  /*26f0*/  BSYNC.RECONVERGENT B2 ;  /* 0x0000000000027941 */ /* 0x000fea0003800200 */
.L_x_658:
[----:B------:R-:W-:Y:S05]  /*2700*/  @!P1 BRA `(.L_x_651) ;  /* 0x00000000002c9947 */ /* 0x000fea0003800000 */
[----:B------:R-:W0:Y:S01]  /*2710*/  LDC.64 R4, c[0x0][0x380] ;  /* 0x0000e000ff047b82 */ /* 0x000e220000000a00 */
[----:B------:R-:W-:Y:S02]  /*2720*/  IADD3 R7, PT, PT, R2, R3, RZ ;  /* 0x0000000302077210 */ /* 0x000fe40007ffe0ff */
[----:B------:R-:W-:-:S07]  /*2730*/  IADD3 R6, PT, PT, -R12, RZ, RZ ;  /* 0x000000ff0c067210 */ /* 0x000fce0007ffe1ff */
.L_x_660:
        /* <DEDUP_REMOVED lines=8> */
.L_x_651:
[----:B------:R-:W-:Y:S05]  /*27c0*/  BSYNC.RECONVERGENT B1 ;  /* 0x0000000000017941 */ /* 0x000fea0003800200 */
.L_x_649:
        /* <DEDUP_REMOVED lines=38> */
.L_x_662:
[----:B------:R-:W-:Y:S05]  /*2a30*/  BSYNC.RECONVERGENT B1 ;  /* 0x0000000000017941 */ /* 0x000fea0003800200 */
.L_x_661:
[----:B------:R-:W-:Y:S01]  /*2a40*/  BAR.SYNC.DEFER_BLOCKING 0x0 ;  /* 0x0000000000007b1d */ /* 0x000fe20000010000 */
[----:B------:R-:W-:-:S13]  /*2a50*/  ISETP.NE.AND P0, PT, R0, RZ, PT ;  /* 0x000000ff0000720c */ /* 0x000fda0003f05270 */
[----:B------:R-:W-:Y:S05]  /*2a60*/  @P0 BRA `(.L_x_647) ;  /* 0x0000000000a40947 */ /* 0x000fea0003800000 */
[----:B------:R-:W4:Y:S01]  /*2a70*/  S2UR UR5, SR_CgaCtaId ;  /* 0x00000000000579c3 */ /* 0x000f220000008800 */
[----:B------:R-:W-:Y:S02]  /*2a80*/  UMOV UR4, 0x400 ;  /* 0x0000040000047882 */ /* 0x000fe40000000000 */
[----:B----4-:R-:W-:-:S09]  /*2a90*/  ULEA UR4, UR5, UR4, 0x18 ;  /* 0x0000000405047291 */ /* 0x010fd2000f8ec0ff */
[----:B------:R-:W1:Y:S04]  /*2aa0*/  LDS.64 R2, [UR4+0x18] ;  /* 0x00001804ff027984 */ /* 0x000e680008000a00 */
[----:B------:R-:W4:Y:S04]  /*2ab0*/  LDS.128 R24, [UR4+0x20] ;  /* 0x00002004ff187984 */ /* 0x000f280008000c00 */
[----:B---3--:R-:W3:Y:S04]  /*2ac0*/  LDS.128 R8, [UR4+0x30] ;  /* 0x00003004ff087984 */ /* 0x008ee80008000c00 */
[----:B------:R-:W5:Y:S04]  /*2ad0*/  LDS.128 R20, [UR4+0x40] ;  /* 0x00004004ff147984 */ /* 0x000f680008000c00 */
[----:B------:R-:W5:Y:S04]  /*2ae0*/  LDS.128 R16, [UR4+0x50] ;  /* 0x00005004ff107984 */ /* 0x000f680008000c00 */
[----:B------:R-:W5:Y:S01]  /*2af0*/  LDS.128 R12, [UR4+0x60] ;  /* 0x00006004ff0c7984 */ /* 0x000f620008000c00 */
[----:B-1----:R-:W-:Y:S01]  /*2b00*/  FADD R7, R4, R2 ;  /* 0x0000000204077221 */ /* 0x002fe20000000000 */
[----:B------:R-:W-:-:S03]  /*2b10*/  FADD R0, R5, R3 ;  /* 0x0000000305007221 */ /* 0x000fc60000000000 */
[----:B----4-:R-:W-:Y:S01]  /*2b20*/  FADD R3, R7, R24 ;  /* 0x0000001807037221 */ /* 0x010fe20000000000 */
[----:B------:R-:W-:Y:S01]  /*2b30*/  FADD R0, R0, R25 ;  /* 0x0000001900007221 */ /* 0x000fe20000000000 */
[----:B0-2---:R-:W0:Y:S02]  /*2b40*/  LDS.128 R4, [UR4+0x70] ;  /* 0x00007004ff047984 */ /* 0x005e240008000c00 */
[----:B------:R-:W-:Y:S01]  /*2b50*/  FADD R3, R3, R26 ;  /* 0x0000001a03037221 */ /* 0x000fe20000000000 */
[----:B------:R-:W-:Y:S02]  /*2b60*/  FADD R0, R0, R27 ;  /* 0x0000001b00007221 */ /* 0x000fe40000000000 */
[----:B------:R-:W1:Y:S01]  /*2b70*/  LDS.128 R24, [UR4+0x80] ;  /* 0x00008004ff187984 */ /* 0x000e620008000c00 */
        /* <DEDUP_REMOVED lines=24> */
.L_x_647:
[----:B------:R-:W-:Y:S05]  /*2d00*/  BSYNC.RECONVERGENT B0 ;  /* 0x0000000000007941 */ /* 0x000fea0003800200 */
.L_x_630:
[----:B---3--:R-:W3:Y:S02]  /*2d10*/  S2R R0, SR_TID.X ;  /* 0x0000000000007919 */ /* 0x008ee40000002100 */
[----:B---3--:R-:W-:-:S13]  /*2d20*/  ISETP.NE.AND P0, PT, R0, RZ, PT ;  /* 0x000000ff0000720c */ /* 0x008fda0003f05270 */
[----:B------:R-:W-:Y:S05]  /*2d30*/  @P0 EXIT ;  /* 0x000000000000094d */ /* 0x000fea0003800000 */
[----:B------:R-:W3:Y:S01]  /*2d40*/  LDC.64 R2, c[0x0][0x388] ;  /* 0x0000e200ff027b82 */ /* 0x000ee20000000a00 */
[----:B------:R-:W0:Y:S02]  /*2d50*/  LDCU.64 UR4, c[0x0][0x398] ;  /* 0x00007300ff0477ac */ /* 0x000e240008000a00 */
[----:B0---4-:R-:W-:Y:S01]  /*2d60*/  FADD R4, R4, UR4 ;  /* 0x0000000404047e21 */ /* 0x011fe20008000000 */
[----:B------:R-:W-:-:S05]  /*2d70*/  FADD R5, R5, UR5 ;  /* 0x0000000505057e21 */ /* 0x000fca0008000000 */
[----:B---3--:R-:W-:Y:S01]  /*2d80*/  STG.E.64 desc[UR6][R2.64], R4 ;  /* 0x0000000402007986 */ /* 0x008fe2000c101b06 */
[----:B------:R-:W-:Y:S05]  /*2d90*/  EXIT ;  /* 0x000000000000794d */ /* 0x000fea0003800000 */
.L_x_663:
        /* <DEDUP_REMOVED lines=14> */
.L_x_1148:


//--------------------- .text._ZN3cub18CUB_300001_SM_10006detail9transform16transform_kernelINS2_10policy_hubILb1EN4cuda3std3__45tupleIJN6thrust24THRUST_300001_SM_1000_NS6detail15normal_iteratorINSA_10device_ptrIK6float2EEEEEEEE10policy1000El14classify_pointNSC_INSD_IiEEEEJPSF_EEEvT0_iT1_T2_DpNS2_10kernel_argIT3_EE --------------------------
	.section	.text._ZN3cub18CUB_300001_SM_10006detail9transform16transform_kernelINS2_10policy_hubILb1EN4cuda3std3__45tupleIJN6thrust24THRUST_300001_SM_1000_NS6detail15normal_iteratorINSA_10device_ptrIK6float2EEEEEEEE10policy1000El14classify_pointNSC_INSD_IiEEEEJPSF_EEEvT0_iT1_T2_DpNS2_10kernel_argIT3_EE,"ax",@progbits
	.align	128
        .global         _ZN3cub18CUB_300001_SM_10006detail9transform16transform_kernelINS2_10policy_hubILb1EN4cuda3std3__45tupleIJN6thrust24THRUST_300001_SM_1000_NS6detail15normal_iteratorINSA_10device_ptrIK6float2EEEEEEEE10policy1000El14classify_pointNSC_INSD_IiEEEEJPSF_EEEvT0_iT1_T2_DpNS2_10kernel_argIT3_EE
        .type           _ZN3cub18CUB_300001_SM_10006detail9transform16transform_kernelINS2_10policy_hubILb1EN4cuda3std3__45tupleIJN6thrust24THRUST_300001_SM_1000_NS6detail15normal_iteratorINSA_10device_ptrIK6float2EEEEEEEE10policy1000El14classify_pointNSC_INSD_IiEEEEJPSF_EEEvT0_iT1_T2_DpNS2_10kernel_argIT3_EE,@function
        .size           _ZN3cub18CUB_300001_SM_10006detail9transform16transform_kernelINS2_10policy_hubILb1EN4cuda3std3__45tupleIJN6thrust24THRUST_300001_SM_1000_NS6detail15normal_iteratorINSA_10device_ptrIK6float2EEEEEEEE10policy1000El14classify_pointNSC_INSD_IiEEEEJPSF_EEEvT0_iT1_T2_DpNS2_10kernel_argIT3_EE,(.L_x_1149 - _ZN3cub18CUB_300001_SM_10006detail9transform16transform_kernelINS2_10policy_hubILb1EN4cuda3std3__45tupleIJN6thrust24THRUST_300001_SM_1000_NS6detail15normal_iteratorINSA_10device_ptrIK6float2EEEEEEEE10policy1000El14classify_pointNSC_INSD_IiEEEEJPSF_EEEvT0_iT1_T2_DpNS2_10kernel_argIT3_EE)
        .other          _ZN3cub18CUB_300001_SM_10006detail9transform16transform_kernelINS2_10policy_hubILb1EN4cuda3std3__45tupleIJN6thrust24THRUST_300001_SM_1000_NS6detail15normal_iteratorINSA_10device_ptrIK6float2EEEEEEEE10policy1000El14classify_pointNSC_INSD_IiEEEEJPSF_EEEvT0_iT1_T2_DpNS2_10kernel_argIT3_EE,@"STO_CUDA_ENTRY STV_DEFAULT"
_ZN3cub18CUB_300001_SM_10006detail9transform16transform_kernelINS2_10policy_hubILb1EN4cuda3std3__45tupleIJN6thrust24THRUST_300001_SM_1000_NS6detail15normal_iteratorINSA_10device_ptrIK6float2EEEEEEEE10policy1000El14classify_pointNSC_INSD_IiEEEEJPSF_EEEvT0_iT1_T2_DpNS2_10kernel_argIT3_EE:
.text._ZN3cub18CUB_300001_SM_10006detail9transform16transform_kernelINS2_10policy_hubILb1EN4cuda3std3__45tupleIJN6thrust24THRUST_300001_SM_1000_NS6detail15normal_iteratorINSA_10device_ptrIK6float2EEEEEEEE10policy1000El14classify_pointNSC_INSD_IiEEEEJPSF_EEEvT0_iT1_T2_DpNS2_10kernel_argIT3_EE:
[----:B------:R-:W-:Y:S08]  /*0000*/  LDC R1, c[0x0][0x37c] ;  /* 0x0000df00ff017b82 */ /* 0x000ff00000000800 */
[----:B------:R-:W0:Y:S01]  /*0010*/  LDC R0, c[0x0][0x388] ;  /* 0x0000e200ff007b82 */ /* 0x000e220000000800 */
[----:B------:R-:W1:Y:S01]  /*0020*/  LDCU.64 UR6, c[0x0][0x380] ;  /* 0x00007000ff0677ac */ /* 0x000e620008000a00 */
[----:B------:R-:W2:Y:S01]  /*0030*/  S2R R2, SR_TID.X ;  /* 0x0000000000027919 */ /* 0x000ea20000002100 */
[----:B------:R-:W-:Y:S05]  /*0040*/  BSSY.RECONVERGENT B0, `(.L_x_664) ;  /* 0x0000024000007945 */ /* 0x000fea0003800200 */
[----:B------:R-:W3:Y:S08]  /*0050*/  S2UR UR4, SR_CTAID.X ;  /* 0x00000000000479c3 */ /* 0x000ef00000002500 */
[----:B------:R-:W4:Y:S01]  /*0060*/  LDC.64 R20, c[0x0][0x3a0] ;  /* 0x0000e800ff147b82 */ /* 0x000f220000000a00 */
[----:B0-----:R-:W-:-:S07]  /*0070*/  IMAD.SHL.U32 R8, R0, 0x80, RZ ;  /* 0x0000008000087824 */ /* 0x001fce00078e00ff */
[----:B------:R-:W0:Y:S01]  /*0080*/  LDC.64 R12, c[0x0][0x398] ;  /* 0x0000e600ff0c7b82 */ /* 0x000e220000000a00 */
[----:B------:R-:W-:Y:S01]  /*0090*/  SHF.R.S32.HI R3, RZ, 0x1f, R8 ;  /* 0x0000001fff037819 */ /* 0x000fe20000011408 */
[----:B---3--:R-:W-:-:S04]  /*00a0*/  IMAD.WIDE.U32 R4, R8, UR4, RZ ;  /* 0x0000000408047c25 */ /* 0x008fc8000f8e00ff */
[----:B------:R-:W-:Y:S01]  /*00b0*/  IMAD R9, R3, UR4, RZ ;  /* 0x0000000403097c24 */ /* 0x000fe2000f8e02ff */
[C---:B-1----:R-:W-:Y:S01]  /*00c0*/  IADD3 R7, P0, PT, -R4.reuse, UR6, RZ ;  /* 0x0000000604077c10 */ /* 0x042fe2000ff1e1ff */
[----:B------:R-:W1:Y:S02]  /*00d0*/  LDCU.64 UR4, c[0x0][0x358] ;  /* 0x00006b00ff0477ac */ /* 0x000e640008000a00 */
[----:B------:R-:W-:Y:S01]  /*00e0*/  IMAD.IADD R9, R5, 0x1, R9 ;  /* 0x0000000105097824 */ /* 0x000fe200078e0209 */
[----:B----4-:R-:W-:-:S04]  /*00f0*/  LEA R20, P2, R4, R20, 0x3 ;  /* 0x0000001404147211 */ /* 0x010fc800078418ff */
[----:B------:R-:W-:Y:S02]  /*0100*/  IADD3.X R6, PT, PT, ~R9, UR7, RZ, P0, !PT ;  /* 0x0000000709067c10 */ /* 0x000fe400087fe5ff */
[C---:B------:R-:W-:Y:S02]  /*0110*/  ISETP.LT.U32.AND P0, PT, R7.reuse, R8, PT ;  /* 0x000000080700720c */ /* 0x040fe40003f01070 */
[----:B0-----:R-:W-:Y:S02]  /*0120*/  LEA R12, P3, R4, R12, 0x2 ;  /* 0x0000000c040c7211 */ /* 0x001fe400078610ff */
[----:B------:R-:W-:Y:S02]  /*0130*/  ISETP.LT.AND.EX P0, PT, R6, R3, PT, P0 ;  /* 0x000000030600720c */ /* 0x000fe40003f01300 */
[----:B------:R-:W-:Y:S02]  /*0140*/  SHF.L.U64.HI R10, R4, 0x3, R9 ;  /* 0x00000003040a7819 */ /* 0x000fe40000010209 */
[----:B------:R-:W-:Y:S01]  /*0150*/  SEL R3, R7, R8, P0 ;  /* 0x0000000807037207 */ /* 0x000fe20000000000 */
[----:B--2---:R-:W-:-:S02]  /*0160*/  IMAD.SHL.U32 R7, R2, 0x80, RZ ;  /* 0x0000008002077824 */ /* 0x004fc400078e00ff */
[----:B------:R-:W-:Y:S01]  /*0170*/  IMAD.X R21, R10, 0x1, R21, P2 ;  /* 0x000000010a157824 */ /* 0x000fe200010e0615 */
[----:B------:R-:W-:Y:S01]  /*0180*/  ISETP.NE.AND P0, PT, R8, R3, PT ;  /* 0x000000030800720c */ /* 0x000fe20003f05270 */
[----:B------:R-:W-:Y:S01]  /*0190*/  IMAD.SHL.U32 R6, R3, 0x8, RZ ;  /* 0x0000000803067824 */ /* 0x000fe200078e00ff */
[----:B------:R-:W-:-:S04]  /*01a0*/  SHF.L.U64.HI R8, R4, 0x2, R9 ;  /* 0x0000000204087819 */ /* 0x000fc80000010209 */
[----:B------:R-:W-:Y:S01]  /*01b0*/  ISETP.GE.AND P1, PT, R7, R6, PT ;  /* 0x000000060700720c */ /* 0x000fe20003f26270 */
[----:B------:R-:W-:-:S12]  /*01c0*/  IMAD.X R13, R8, 0x1, R13, P3 ;  /* 0x00000001080d7824 */ /* 0x000fd800018e060d */
[----:B-1----:R-:W-:Y:S05]  /*01d0*/  @P1 BRA `(.L_x_665) ;  /* 0x0000000000281947 */ /* 0x002fea0003800000 */
[----:B------:R-:W0:Y:S02]  /*01e0*/  LDC.64 R10, c[0x0][0x3a0] ;  /* 0x0000e800ff0a7b82 */ /* 0x000e240000000a00 */
[----:B0-----:R-:W-:-:S04]  /*01f0*/  LEA R8, P1, R4, R10, 0x3 ;  /* 0x0000000a04087211 */ /* 0x001fc800078218ff */
[----:B------:R-:W-:-:S03]  /*0200*/  LEA.HI.X R9, R4, R11, R9, 0x3, P1 ;  /* 0x0000000b04097211 */ /* 0x000fc600008f1c09 */
[----:B------:R-:W-:-:S07]  /*0210*/  IMAD.WIDE.U32 R4, R2, 0x80, R8 ;  /* 0x0000008002047825 */ /* 0x000fce00078e0008 */
.L_x_666:
[----:B------:R-:W-:Y:S01]  /*0220*/  VIADD R7, R7, 0x4000 ;  /* 0x0000400007077836 */ /* 0x000fe20000000000 */
[----:B------:R0:W-:Y:S04]  /*0230*/  CCTL.E.PF2 [R4] ;  /* 0x000000000400798f */ /* 0x0001e80000800100 */
[----:B------:R-:W-:Y:S02]  /*0240*/  ISETP.GE.AND P1, PT, R7, R6, PT ;  /* 0x000000060700720c */ /* 0x000fe40003f26270 */
[----:B0-----:R-:W-:-:S05]  /*0250*/  IADD3 R4, P2, PT, R4, 0x4000, RZ ;  /* 0x0000400004047810 */ /* 0x001fca0007f5e0ff */
[----:B------:R-:W-:-:S06]  /*0260*/  IMAD.X R5, RZ, RZ, R5, P2 ;  /* 0x000000ffff057224 */ /* 0x000fcc00010e0605 */
[----:B------:R-:W-:Y:S05]  /*0270*/  @!P1 BRA `(.L_x_666) ;  /* 0xfffffffc00e89947 */ /* 0x000fea000383ffff */
.L_x_665:
[----:B------:R-:W-:Y:S05]  /*0280*/  BSYNC.RECONVERGENT B0 ;  /* 0x0000000000007941 */ /* 0x000fea0003800200 */
.L_x_664:
[----:B------:R-:W-:Y:S05]  /*0290*/  @!P0 BRA `(.L_x_667) ;  /* 0x0000001000708947 */ /* 0x000fea0003800000 */
[----:B------:R-:W-:-:S13]  /*02a0*/  ISETP.GE.AND P0, PT, R0, 0x1, PT ;  /* 0x000000010000780c */ /* 0x000fda0003f06270 */
[----:B------:R-:W-:Y:S05]  /*02b0*/  @!P0 EXIT ;  /* 0x000000000000894d */ /* 0x000fea0003800000 */
[C---:B------:R-:W-:Y:S01]  /*02c0*/  ISETP.GE.U32.AND P0, PT, R0.reuse, 0x8, PT ;  /* 0x000000080000780c */ /* 0x040fe20003f06070 */
[----:B------:R-:W-:Y:S01]  /*02d0*/  IMAD.MOV.U32 R5, RZ, RZ, RZ ;  /* 0x000000ffff057224 */ /* 0x000fe200078e00ff */
[----:B------:R-:W-:-:S11]  /*02e0*/  LOP3.LUT R16, R0, 0x7, RZ, 0xc0, !PT ;  /* 0x0000000700107812 */ /* 0x000fd600078ec0ff */
[----:B------:R-:W-:Y:S05]  /*02f0*/  @!P0 BRA `(.L_x_668) ;  /* 0x0000000800c48947 */ /* 0x000fea0003800000 */
[----:B------:R-:W-:-:S13]  /*0300*/  ISETP.GE.AND P2, PT, R2, R3, PT ;  /* 0x000000030200720c */ /* 0x000fda0003f46270 */
[C---:B------:R-:W-:Y:S01]  /*0310*/  @!P2 IMAD.WIDE.U32 R4, R2.reuse, 0x8, R20 ;  /* 0x000000080204a825 */ /* 0x040fe200078e0014 */
[----:B------:R-:W0:Y:S05]  /*0320*/  @!P2 LDC.64 R6, c[0x0][0x390] ;  /* 0x0000e400ff06ab82 */ /* 0x000e2a0000000a00 */
[----:B------:R-:W0:Y:S01]  /*0330*/  @!P2 LDG.E.64 R4, desc[UR4][R4.64] ;  /* 0x000000040404a981 */ /* 0x000e22000c1e1b00 */
[C---:B------:R-:W-:Y:S02]  /*0340*/  VIADD R9, R2.reuse, 0x80 ;  /* 0x0000008002097836 */ /* 0x040fe40000000000 */
[----:B------:R-:W-:-:S03]  /*0350*/  @!P2 IMAD.WIDE.U32 R10, R2, 0x4, R12 ;  /* 0x00000004020aa825 */ /* 0x000fc600078e000c */
[----:B------:R-:W-:-:S13]  /*0360*/  ISETP.GE.AND P0, PT, R9, R3, PT ;  /* 0x000000030900720c */ /* 0x000fda0003f06270 */
[----:B------:R-:W1:Y:S01]  /*0370*/  @!P0 LDC.64 R18, c[0x0][0x390] ;  /* 0x0000e400ff128b82 */ /* 0x000e620000000a00 */
[----:B0-----:R-:W-:Y:S02]  /*0380*/  @!P2 FSETP.GTU.AND P1, PT, R4, R6, PT ;  /* 0x000000060400a20b */ /* 0x001fe40003f2c000 */
[----:B------:R-:W-:Y:S02]  /*0390*/  @!P2 FSETP.GTU.AND P3, PT, R5, R7, PT ;  /* 0x000000070500a20b */ /* 0x000fe40003f6c000 */
[----:B------:R-:W-:Y:S02]  /*03a0*/  @!P2 SEL R6, RZ, 0x1, !P1 ;  /* 0x00000001ff06a807 */ /* 0x000fe40004800000 */
[----:B------:R-:W-:-:S05]  /*03b0*/  @!P2 SEL R7, RZ, 0x2, !P3 ;  /* 0x00000002ff07a807 */ /* 0x000fca0005800000 */
[----:B------:R-:W-:Y:S02]  /*03c0*/  @!P2 IMAD.IADD R15, R6, 0x1, R7 ;  /* 0x00000001060fa824 */ /* 0x000fe400078e0207 */
[----:B------:R-:W-:-:S03]  /*03d0*/  IMAD.WIDE R6, R9, 0x8, R20 ;  /* 0x0000000809067825 */ /* 0x000fc600078e0214 */
[----:B------:R0:W-:Y:S04]  /*03e0*/  @!P2 STG.E desc[UR4][R10.64], R15 ;  /* 0x0000000f0a00a986 */ /* 0x0001e8000c101904 */
[----:B------:R-:W1:Y:S01]  /*03f0*/  @!P0 LDG.E.64 R4, desc[UR4][R6.64] ;  /* 0x0000000406048981 */ /* 0x000e62000c1e1b00 */
[----:B------:R-:W-:-:S05]  /*0400*/  VIADD R8, R2, 0x100 ;  /* 0x0000010002087836 */ /* 0x000fca0000000000 */
[----:B------:R-:W-:Y:S01]  /*0410*/  ISETP.GE.AND P1, PT, R8, R3, PT ;  /* 0x000000030800720c */ /* 0x000fe20003f26270 */
[----:B------:R-:W-:-:S12]  /*0420*/  IMAD.WIDE R8, R9, 0x4, R12 ;  /* 0x0000000409087825 */ /* 0x000fd800078e020c */
[----:B0-----:R-:W0:Y:S01]  /*0430*/  @!P1 LDC.64 R14, c[0x0][0x390] ;  /* 0x0000e400ff0e9b82 */ /* 0x001e220000000a00 */
[----:B-1----:R-:W-:Y:S02]  /*0440*/  @!P0 FSETP.GTU.AND P2, PT, R4, R18, PT ;  /* 0x000000120400820b */ /* 0x002fe40003f4c000 */
[----:B------:R-:W-:Y:S02]  /*0450*/  @!P0 FSETP.GTU.AND P3, PT, R5, R19, PT ;  /* 0x000000130500820b */ /* 0x000fe40003f6c000 */
[----:B------:R-:W-:Y:S02]  /*0460*/  @!P0 SEL R4, RZ, 0x1, !P2 ;  /* 0x00000001ff048807 */ /* 0x000fe40005000000 */
[----:B------:R-:W-:-:S05]  /*0470*/  @!P0 SEL R5, RZ, 0x2, !P3 ;  /* 0x00000002ff058807 */ /* 0x000fca0005800000 */
[----:B------:R-:W-:-:S05]  /*0480*/  @!P0 IMAD.IADD R5, R4, 0x1, R5 ;  /* 0x0000000104058824 */ /* 0x000fca00078e0205 */
[----:B------:R1:W-:Y:S04]  /*0490*/  @!P0 STG.E desc[UR4][R8.64], R5 ;  /* 0x0000000508008986 */ /* 0x0003e8000c101904 */
[----:B------:R-:W0:Y:S01]  /*04a0*/  @!P1 LDG.E.64 R10, desc[UR4][R6.64+0x400] ;  /* 0x00040004060a9981 */ /* 0x000e22000c1e1b00 */
[----:B------:R-:W-:-:S05]  /*04b0*/  VIADD R4, R2, 0x180 ;  /* 0x0000018002047836 */ /* 0x000fca0000000000 */
[----:B------:R-:W-:Y:S02]  /*04c0*/  ISETP.GE.AND P0, PT, R4, R3, PT ;  /* 0x000000030400720c */ /* 0x000fe40003f06270 */
[----:B0-----:R-:W-:Y:S02]  /*04d0*/  @!P1 FSETP.GTU.AND P2, PT, R10, R14, PT ;  /* 0x0000000e0a00920b */ /* 0x001fe40003f4c000 */
[----:B------:R-:W-:Y:S02]  /*04e0*/  @!P1 FSETP.GTU.AND P3, PT, R11, R15, PT ;  /* 0x0000000f0b00920b */ /* 0x000fe40003f6c000 */
[----:B------:R-:W-:-:S07]  /*04f0*/  @!P1 SEL R4, RZ, 0x1, !P2 ;  /* 0x00000001ff049807 */ /* 0x000fce0005000000 */
[----:B------:R-:W0:Y:S01]  /*0500*/  @!P0 LDC.64 R14, c[0x0][0x390] ;  /* 0x0000e400ff0e8b82 */ /* 0x000e220000000a00 */
[----:B------:R-:W-:-:S05]  /*0510*/  @!P1 SEL R11, RZ, 0x2, !P3 ;  /* 0x00000002ff0b9807 */ /* 0x000fca0005800000 */
[----:B------:R-:W-:-:S05]  /*0520*/  @!P1 IMAD.IADD R11, R4, 0x1, R11 ;  /* 0x00000001040b9824 */ /* 0x000fca00078e020b */
[----:B------:R2:W-:Y:S04]  /*0530*/  @!P1 STG.E desc[UR4][R8.64+0x200], R11 ;  /* 0x0002000b08009986 */ /* 0x0005e8000c101904 */
[----:B-1----:R-:W0:Y:S01]  /*0540*/  @!P0 LDG.E.64 R4, desc[UR4][R6.64+0x800] ;  /* 0x0008000406048981 */ /* 0x002e22000c1e1b00 */
        /* <DEDUP_REMOVED lines=9> */
[----:B--2---:R-:W0:Y:S01]  /*05e0*/  @!P1 LDG.E.64 R10, desc[UR4][R6.64+0xc00] ;  /* 0x000c0004060a9981 */ /* 0x004e22000c1e1b00 */
        /* <DEDUP_REMOVED lines=29> */
[----:B-1----:R-:W0:Y:S02]  /*07c0*/  @!P0 LDG.E.64 R4, desc[UR4][R6.64+0x1800] ;  /* 0x0018000406048981 */ /* 0x002e24000c1e1b00 */
[----:B0-----:R-:W-:Y:S02]  /*07d0*/  @!P0 FSETP.GTU.AND P1, PT, R4, R14, PT ;  /* 0x0000000e0400820b */ /* 0x001fe40003f2c000 */
[----:B------:R-:W-:Y:S02]  /*07e0*/  @!P0 FSETP.GTU.AND P2, PT, R5, R15, PT ;  /* 0x0000000f0500820b */ /* 0x000fe40003f4c000 */
[----:B------:R-:W-:-:S02]  /*07f0*/  @!P0 SEL R4, RZ, 0x1, !P1 ;  /* 0x00000001ff048807 */ /* 0x000fc40004800000 */
[----:B------:R-:W-:-:S05]  /*0800*/  @!P0 SEL R5, RZ, 0x2, !P2 ;  /* 0x00000002ff058807 */ /* 0x000fca0005000000 */
[----:B------:R-:W-:Y:S01]  /*0810*/  @!P0 IMAD.IADD R15, R4, 0x1, R5 ;  /* 0x00000001040f8824 */ /* 0x000fe200078e0205 */
[----:B------:R-:W-:-:S04]  /*0820*/  LOP3.LUT R5, R0, 0x7ffffff8, RZ, 0xc0, !PT ;  /* 0x7ffffff800057812 */ /* 0x000fc800078ec0ff */
[----:B------:R2:W-:Y:S01]  /*0830*/  @!P0 STG.E desc[UR4][R8.64+0xc00], R15 ;  /* 0x000c000f08008986 */ /* 0x0005e2000c101904 */
[----:B------:R-:W-:-:S13]  /*0840*/  ISETP.NE.AND P0, PT, R5, 0x8, PT ;  /* 0x000000080500780c */ /* 0x000fda0003f05270 */
[----:B--2---:R-:W-:Y:S05]  /*0850*/  @!P0 BRA `(.L_x_668) ;  /* 0x00000004006c8947 */ /* 0x004fea0003800000 */
[----:B------:R-:W-:Y:S01]  /*0860*/  IMAD.MOV.U32 R0, RZ, RZ, 0x8 ;  /* 0x00000008ff007424 */ /* 0x000fe200078e00ff */
[----:B------:R-:W0:Y:S06]  /*0870*/  LDCU.64 UR6, c[0x0][0x390] ;  /* 0x00007200ff0677ac */ /* 0x000e2c0008000a00 */
.L_x_671:
[----:B-1----:R-:W-:-:S05]  /*0880*/  IMAD R11, R0, 0x80, R2 ;  /* 0x00000080000b7824 */ /* 0x002fca00078e0202 */
[----:B------:R-:W-:-:S13]  /*0890*/  ISETP.GE.AND P2, PT, R11, R3, PT ;  /* 0x000000030b00720c */ /* 0x000fda0003f46270 */
[C---:B------:R-:W-:Y:S01]  /*08a0*/  @!P2 IMAD.WIDE.U32 R6, R11.reuse, 0x8, R20 ;  /* 0x000000080b06a825 */ /* 0x040fe200078e0014 */
[----:B------:R-:W1:Y:S05]  /*08b0*/  @!P2 LDC.64 R8, c[0x0][0x390] ;  /* 0x0000e400ff08ab82 */ /* 0x000e6a0000000a00 */
[----:B------:R-:W1:Y:S01]  /*08c0*/  @!P2 LDG.E.64 R6, desc[UR4][R6.64] ;  /* 0x000000040606a981 */ /* 0x000e62000c1e1b00 */
[C---:B------:R-:W-:Y:S02]  /*08d0*/  VIADD R19, R11.reuse, 0x80 ;  /* 0x000000800b137836 */ /* 0x040fe40000000000 */
[----:B------:R-:W-:-:S03]  /*08e0*/  @!P2 IMAD.WIDE.U32 R14, R11, 0x4, R12 ;  /* 0x000000040b0ea825 */ /* 0x000fc600078e000c */
[----:B------:R-:W-:-:S13]  /*08f0*/  ISETP.GE.AND P0, PT, R19, R3, PT ;  /* 0x000000031300720c */ /* 0x000fda0003f06270 */
[----:B------:R-:W2:Y:S01]  /*0900*/  @!P0 LDC.64 R24, c[0x0][0x390] ;  /* 0x0000e400ff188b82 */ /* 0x000ea20000000a00 */
[----:B-1----:R-:W-:Y:S02]  /*0910*/  @!P2 FSETP.GTU.AND P1, PT, R6, R8, PT ;  /* 0x000000080600a20b */ /* 0x002fe40003f2c000 */
[----:B------:R-:W-:Y:S02]  /*0920*/  @!P2 FSETP.GTU.AND P3, PT, R7, R9, PT ;  /* 0x000000090700a20b */ /* 0x000fe40003f6c000 */
[----:B------:R-:W-:Y:S02]  /*0930*/  @!P2 SEL R4, RZ, 0x1, !P1 ;  /* 0x00000001ff04a807 */ /* 0x000fe40004800000 */
[----:B------:R-:W-:-:S05]  /*0940*/  @!P2 SEL R9, RZ, 0x2, !P3 ;  /* 0x00000002ff09a807 */ /* 0x000fca0005800000 */
[----:B------:R-:W-:Y:S02]  /*0950*/  @!P2 IMAD.IADD R23, R4, 0x1, R9 ;  /* 0x000000010417a824 */ /* 0x000fe400078e0209 */
[----:B------:R-:W-:-:S03]  /*0960*/  IMAD.WIDE R8, R19, 0x8, R20 ;  /* 0x0000000813087825 */ /* 0x000fc600078e0214 */
[----:B------:R1:W-:Y:S04]  /*0970*/  @!P2 STG.E desc[UR4][R14.64], R23 ;  /* 0x000000170e00a986 */ /* 0x0003e8000c101904 */
[----:B------:R-:W2:Y:S01]  /*0980*/  @!P0 LDG.E.64 R6, desc[UR4][R8.64] ;  /* 0x0000000408068981 */ /* 0x000ea2000c1e1b00 */
[----:B------:R-:W-:-:S05]  /*0990*/  VIADD R4, R11, 0x100 ;  /* 0x000001000b047836 */ /* 0x000fca0000000000 */
[----:B------:R-:W-:Y:S02]  /*09a0*/  ISETP.GE.AND P1, PT, R4, R3, PT ;  /* 0x000000030400720c */ /* 0x000fe40003f26270 */
[----:B--2---:R-:W-:Y:S02]  /*09b0*/  @!P0 FSETP.GTU.AND P2, PT, R6, R24, PT ;  /* 0x000000180600820b */ /* 0x004fe40003f4c000 */
[----:B------:R-:W-:Y:S01]  /*09c0*/  @!P0 FSETP.GTU.AND P3, PT, R7, R25, PT ;  /* 0x000000190700820b */ /* 0x000fe20003f6c000 */
[----:B------:R-:W-:Y:S01]  /*09d0*/  IMAD.WIDE R6, R19, 0x4, R12 ;  /* 0x0000000413067825 */ /* 0x000fe200078e020c */
[----:B------:R-:W-:-:S07]  /*09e0*/  @!P0 SEL R4, RZ, 0x1, !P2 ;  /* 0x00000001ff048807 */ /* 0x000fce0005000000 */
[----:B------:R-:W2:Y:S01]  /*09f0*/  @!P1 LDC.64 R18, c[0x0][0x390] ;  /* 0x0000e400ff129b82 */ /* 0x000ea20000000a00 */
[----:B------:R-:W-:-:S05]  /*0a00*/  @!P0 SEL R17, RZ, 0x2, !P3 ;  /* 0x00000002ff118807 */ /* 0x000fca0005800000 */
[----:B------:R-:W-:-:S05]  /*0a10*/  @!P0 IMAD.IADD R17, R4, 0x1, R17 ;  /* 0x0000000104118824 */ /* 0x000fca00078e0211 */
[----:B------:R-:W-:Y:S04]  /*0a20*/  @!P0 STG.E desc[UR4][R6.64], R17 ;  /* 0x0000001106008986 */ /* 0x000fe8000c101904 */
[----:B-1----:R-:W2:Y:S01]  /*0a30*/  @!P1 LDG.E.64 R14, desc[UR4][R8.64+0x400] ;  /* 0x00040004080e9981 */ /* 0x002ea2000c1e1b00 */
[----:B------:R-:W-:-:S05]  /*0a40*/  VIADD R4, R11, 0x180 ;  /* 0x000001800b047836 */ /* 0x000fca0000000000 */
[----:B------:R-:W-:-:S13]  /*0a50*/  ISETP.GE.AND P0, PT, R4, R3, PT ;  /* 0x000000030400720c */ /* 0x000fda0003f06270 */
[----:B------:R-:W1:Y:S01]  /*0a60*/  @!P0 LDC.64 R22, c[0x0][0x390] ;  /* 0x0000e400ff168b82 */ /* 0x000e620000000a00 */
[----:B--2---:R-:W-:Y:S02]  /*0a70*/  @!P1 FSETP.GTU.AND P2, PT, R14, R18, PT ;  /* 0x000000120e00920b */ /* 0x004fe40003f4c000 */
[----:B------:R-:W-:Y:S02]  /*0a80*/  @!P1 FSETP.GTU.AND P3, PT, R15, R19, PT ;  /* 0x000000130f00920b */ /* 0x000fe40003f6c000 */
[----:B------:R-:W-:Y:S02]  /*0a90*/  @!P1 SEL R4, RZ, 0x1, !P2 ;  /* 0x00000001ff049807 */ /* 0x000fe40005000000 */
[----:B------:R-:W-:-:S05]  /*0aa0*/  @!P1 SEL R15, RZ, 0x2, !P3 ;  /* 0x00000002ff0f9807 */ /* 0x000fca0005800000 */
[----:B------:R-:W-:-:S05]  /*0ab0*/  @!P1 IMAD.IADD R19, R4, 0x1, R15 ;  /* 0x0000000104139824 */ /* 0x000fca00078e020f */
[----:B------:R2:W-:Y:S04]  /*0ac0*/  @!P1 STG.E desc[UR4][R6.64+0x200], R19 ;  /* 0x0002001306009986 */ /* 0x0005e8000c101904 */
[----:B------:R-:W1:Y:S01]  /*0ad0*/  @!P0 LDG.E.64 R14, desc[UR4][R8.64+0x800] ;  /* 0x00080004080e8981 */ /* 0x000e62000c1e1b00 */
[----:B------:R-:W-:-:S05]  /*0ae0*/  VIADD R4, R11, 0x200 ;  /* 0x000002000b047836 */ /* 0x000fca0000000000 */
[----:B------:R-:W-:-:S13]  /*0af0*/  ISETP.GE.AND P1, PT, R4, R3, PT ;  /* 0x000000030400720c */ /* 0x000fda0003f26270 */
[----:B--2---:R-:W2:Y:S01]  /*0b00*/  @!P1 LDC.64 R18, c[0x0][0x390] ;  /* 0x0000e400ff129b82 */ /* 0x004ea20000000a00 */
[----:B-1----:R-:W-:Y:S02]  /*0b10*/  @!P0 FSETP.GTU.AND P2, PT, R14, R22, PT ;  /* 0x000000160e00820b */ /* 0x002fe40003f4c000 */
[----:B------:R-:W-:Y:S02]  /*0b20*/  @!P0 FSETP.GTU.AND P3, PT, R15, R23, PT ;  /* 0x000000170f00820b */ /* 0x000fe40003f6c000 */
[----:B------:R-:W-:Y:S02]  /*0b30*/  @!P0 SEL R4, RZ, 0x1, !P2 ;  /* 0x00000001ff048807 */ /* 0x000fe40005000000 */
[----:B------:R-:W-:-:S05]  /*0b40*/  @!P0 SEL R15, RZ, 0x2, !P3 ;  /* 0x00000002ff0f8807 */ /* 0x000fca0005800000 */
[----:B------:R-:W-:-:S05]  /*0b50*/  @!P0 IMAD.IADD R17, R4, 0x1, R15 ;  /* 0x0000000104118824 */ /* 0x000fca00078e020f */
[----:B------:R-:W-:Y:S04]  /*0b60*/  @!P0 STG.E desc[UR4][R6.64+0x400], R17 ;  /* 0x0004001106008986 */ /* 0x000fe8000c101904 */
[----:B------:R-:W2:Y:S01]  /*0b70*/  @!P1 LDG.E.64 R14, desc[UR4][R8.64+0xc00] ;  /* 0x000c0004080e9981 */ /* 0x000ea2000c1e1b00 */
        /* <DEDUP_REMOVED lines=18> */
[----:B------:R1:W-:Y:S04]  /*0ca0*/  @!P0 STG.E desc[UR4][R6.64+0x800], R17 ;  /* 0x0008001106008986 */ /* 0x0003e8000c101904 */
[----:B------:R-:W2:Y:S01]  /*0cb0*/  @!P1 LDG.E.64 R14, desc[UR4][R8.64+0x1400] ;  /* 0x00140004080e9981 */ /* 0x000ea2000c1e1b00 */
[----:B------:R-:W-:Y:S01]  /*0cc0*/  VIADD R0, R0, 0x8 ;  /* 0x0000000800007836 */ /* 0x000fe20000000000 */
[----:B------:R-:W-:Y:S01]  /*0cd0*/  BSSY.RECONVERGENT B0, `(.L_x_669) ;  /* 0x0000012000007945 */ /* 0x000fe20003800200 */
[----:B--2---:R-:W-:Y:S02]  /*0ce0*/  @!P1 FSETP.GTU.AND P0, PT, R14, R18, PT ;  /* 0x000000120e00920b */ /* 0x004fe40003f0c000 */
[----:B------:R-:W-:Y:S02]  /*0cf0*/  @!P1 FSETP.GTU.AND P2, PT, R15, R19, PT ;  /* 0x000000130f00920b */ /* 0x000fe40003f4c000 */
[----:B------:R-:W-:-:S02]  /*0d00*/  @!P1 SEL R4, RZ, 0x1, !P0 ;  /* 0x00000001ff049807 */ /* 0x000fc40004000000 */
[----:B------:R-:W-:Y:S02]  /*0d10*/  @!P1 SEL R15, RZ, 0x2, !P2 ;  /* 0x00000002ff0f9807 */ /* 0x000fe40005000000 */
[----:B------:R-:W-:-:S03]  /*0d20*/  ISETP.NE.AND P2, PT, R0, R5, PT ;  /* 0x000000050000720c */ /* 0x000fc60003f45270 */
[----:B------:R-:W-:Y:S02]  /*0d30*/  @!P1 IMAD.IADD R15, R4, 0x1, R15 ;  /* 0x00000001040f9824 */ /* 0x000fe400078e020f */
[----:B------:R-:W-:-:S03]  /*0d40*/  VIADD R4, R11, 0x380 ;  /* 0x000003800b047836 */ /* 0x000fc60000000000 */
[----:B------:R1:W-:Y:S02]  /*0d50*/  @!P1 STG.E desc[UR4][R6.64+0xa00], R15 ;  /* 0x000a000f06009986 */ /* 0x0003e4000c101904 */
[----:B------:R-:W-:-:S13]  /*0d60*/  ISETP.GE.AND P0, PT, R4, R3, PT ;  /* 0x000000030400720c */ /* 0x000fda0003f06270 */
[----:B-1----:R-:W-:Y:S05]  /*0d70*/  @P0 BRA `(.L_x_670) ;  /* 0x00000000001c0947 */ /* 0x002fea0003800000 */
[----:B------:R-:W0:Y:S02]  /*0d80*/  LDG.E.64 R8, desc[UR4][R8.64+0x1800] ;  /* 0x0018000408087981 */ /* 0x000e24000c1e1b00 */
[----:B0-----:R-:W-:Y:S02]  /*0d90*/  FSETP.GTU.AND P0, PT, R8, UR6, PT ;  /* 0x0000000608007c0b */ /* 0x001fe4000bf0c000 */
[----:B------:R-:W-:Y:S02]  /*0da0*/  FSETP.GTU.AND P1, PT, R9, UR7, PT ;  /* 0x0000000709007c0b */ /* 0x000fe4000bf2c000 */
[----:B------:R-:W-:Y:S02]  /*0db0*/  SEL R4, RZ, 0x1, !P0 ;  /* 0x00000001ff047807 */ /* 0x000fe40004000000 */
[----:B------:R-:W-:-:S05]  /*0dc0*/  SEL R11, RZ, 0x2, !P1 ;  /* 0x00000002ff0b7807 */ /* 0x000fca0004800000 */
[----:B------:R-:W-:-:S05]  /*0dd0*/  IMAD.IADD R11, R4, 0x1, R11 ;  /* 0x00000001040b7824 */ /* 0x000fca00078e020b */
[----:B------:R1:W-:Y:S02]  /*0de0*/  STG.E desc[UR4][R6.64+0xc00], R11 ;  /* 0x000c000b06007986 */ /* 0x0003e4000c101904 */
.L_x_670:
[----:B0-----:R-:W-:Y:S05]  /*0df0*/  BSYNC.RECONVERGENT B0 ;  /* 0x0000000000007941 */ /* 0x001fea0003800200 */
.L_x_669:
[----:B------:R-:W-:Y:S05]  /*0e00*/  @P2 BRA `(.L_x_671) ;  /* 0xfffffff8009c2947 */ /* 0x000fea000383ffff */
.L_x_668:
[----:B------:R-:W-:-:S13]  /*0e10*/  ISETP.NE.AND P0, PT, R16, RZ, PT ;  /* 0x000000ff1000720c */ /* 0x000fda0003f05270 */
[----:B------:R-:W-:Y:S05]  /*0e20*/  @!P0 EXIT ;  /* 0x000000000000894d */ /* 0x000fea0003800000 */
[----:B------:R-:W0:Y:S01]  /*0e30*/  LDC R0, c[0x0][0x388] ;  /* 0x0000e200ff007b82 */ /* 0x000e220000000800 */
[----:B------:R-:W-:Y:S02]  /*0e40*/  ISETP.GE.U32.AND P1, PT, R16, 0x4, PT ;  /* 0x000000041000780c */ /* 0x000fe40003f26070 */
[----:B0-----:R-:W-:-:S04]  /*0e50*/  LOP3.LUT R4, R0, 0x3, RZ, 0xc0, !PT ;  /* 0x0000000300047812 */ /* 0x001fc800078ec0ff */
[----:B------:R-:W-:-:S07]  /*0e60*/  ISETP.NE.AND P0, PT, R4, RZ, PT ;  /* 0x000000ff0400720c */ /* 0x000fce0003f05270 */
[----:B------:R-:W-:Y:S06]  /*0e70*/  @!P1 BRA `(.L_x_672) ;  /* 0x0000000000c49947 */ /* 0x000fec0003800000 */
[----:B-1----:R-:W-:-:S05]  /*0e80*/  IMAD R7, R5, 0x80, R2 ;  /* 0x0000008005077824 */ /* 0x002fca00078e0202 */
[----:B------:R-:W-:-:S13]  /*0e90*/  ISETP.GE.AND P3, PT, R7, R3, PT ;  /* 0x000000030700720c */ /* 0x000fda0003f66270 */
[C---:B------:R-:W-:Y:S01]  /*0ea0*/  @!P3 IMAD.WIDE R8, R7.reuse, 0x8, R20 ;  /* 0x000000080708b825 */ /* 0x040fe200078e0214 */
[----:B------:R-:W0:Y:S05]  /*0eb0*/  @!P3 LDC.64 R10, c[0x0][0x390] ;  /* 0x0000e400ff0abb82 */ /* 0x000e2a0000000a00 */
[----:B------:R-:W0:Y:S01]  /*0ec0*/  @!P3 LDG.E.64 R8, desc[UR4][R8.64] ;  /* 0x000000040808b981 */ /* 0x000e22000c1e1b00 */
[----:B------:R-:W-:-:S05]  /*0ed0*/  VIADD R17, R7, 0x80 ;  /* 0x0000008007117836 */ /* 0x000fca0000000000 */
[----:B------:R-:W-:-:S13]  /*0ee0*/  ISETP.GE.AND P2, PT, R17, R3, PT ;  /* 0x000000031100720c */ /* 0x000fda0003f46270 */
[----:B------:R-:W1:Y:S01]  /*0ef0*/  @!P2 LDC.64 R22, c[0x0][0x390] ;  /* 0x0000e400ff16ab82 */ /* 0x000e620000000a00 */
[----:B0-----:R-:W-:Y:S02]  /*0f00*/  @!P3 FSETP.GTU.AND P1, PT, R8, R10, PT ;  /* 0x0000000a0800b20b */ /* 0x001fe40003f2c000 */
[----:B------:R-:W-:Y:S01]  /*0f10*/  @!P3 FSETP.GTU.AND P4, PT, R9, R11, PT ;  /* 0x0000000b0900b20b */ /* 0x000fe20003f8c000 */
[----:B------:R-:W-:Y:S01]  /*0f20*/  @!P3 IMAD.WIDE R10, R7, 0x4, R12 ;  /* 0x00000004070ab825 */ /* 0x000fe200078e020c */
[----:B------:R-:W-:Y:S02]  /*0f30*/  @!P3 SEL R6, RZ, 0x1, !P1 ;  /* 0x00000001ff06b807 */ /* 0x000fe40004800000 */
[----:B------:R-:W-:-:S05]  /*0f40*/  @!P3 SEL R15, RZ, 0x2, !P4 ;  /* 0x00000002ff0fb807 */ /* 0x000fca0006000000 */
[----:B------:R-:W-:Y:S02]  /*0f50*/  @!P3 IMAD.IADD R19, R6, 0x1, R15 ;  /* 0x000000010613b824 */ /* 0x000fe400078e020f */
[----:B------:R-:W-:-:S03]  /*0f60*/  @!P2 IMAD.WIDE R14, R17, 0x8, R20 ;  /* 0x00000008110ea825 */ /* 0x000fc600078e0214 */
[----:B------:R0:W-:Y:S04]  /*0f70*/  @!P3 STG.E desc[UR4][R10.64], R19 ;  /* 0x000000130a00b986 */ /* 0x0001e8000c101904 */
[----:B------:R-:W1:Y:S01]  /*0f80*/  @!P2 LDG.E.64 R14, desc[UR4][R14.64] ;  /* 0x000000040e0ea981 */ /* 0x000e62000c1e1b00 */
[----:B------:R-:W-:Y:S02]  /*0f90*/  VIADD R9, R7, 0x100 ;  /* 0x0000010007097836 */ /* 0x000fe40000000000 */
[----:B------:R-:W-:-:S03]  /*0fa0*/  @!P2 IMAD.WIDE R16, R17, 0x4, R12 ;  /* 0x000000041110a825 */ /* 0x000fc600078e020c */
[----:B------:R-:W-:-:S13]  /*0fb0*/  ISETP.GE.AND P1, PT, R9, R3, PT ;  /* 0x000000030900720c */ /* 0x000fda0003f26270 */
[----:B0-----:R-:W-:Y:S01]  /*0fc0*/  @!P1 IMAD.WIDE R10, R9, 0x8, R20 ;  /* 0x00000008090a9825 */ /* 0x001fe200078e0214 */
[----:B-1----:R-:W-:Y:S02]  /*0fd0*/  @!P2 FSETP.GTU.AND P3, PT, R14, R22, PT ;  /* 0x000000160e00a20b */ /* 0x002fe40003f6c000 */
[----:B------:R-:W-:Y:S02]  /*0fe0*/  @!P2 FSETP.GTU.AND P4, PT, R15, R23, PT ;  /* 0x000000170f00a20b */ /* 0x000fe40003f8c000 */
[----:B------:R-:W-:Y:S01]  /*0ff0*/  @!P2 SEL R6, RZ, 0x1, !P3 ;  /* 0x00000001ff06a807 */ /* 0x000fe20005800000 */
[----:B------:R-:W0:Y:S01]  /*1000*/  @!P1 LDC.64 R14, c[0x0][0x390] ;  /* 0x0000e400ff0e9b82 */ /* 0x000e220000000a00 */
[----:B------:R-:W-:-:S05]  /*1010*/  @!P2 SEL R23, RZ, 0x2, !P4 ;  /* 0x00000002ff17a807 */ /* 0x000fca0006000000 */
[----:B------:R-:W-:-:S05]  /*1020*/  @!P2 IMAD.IADD R23, R6, 0x1, R23 ;  /* 0x000000010617a824 */ /* 0x000fca00078e0217 */
[----:B------:R1:W-:Y:S04]  /*1030*/  @!P2 STG.E desc[UR4][R16.64], R23 ;  /* 0x000000171000a986 */ /* 0x0003e8000c101904 */
[----:B------:R-:W0:Y:S01]  /*1040*/  @!P1 LDG.E.64 R10, desc[UR4][R10.64] ;  /* 0x000000040a0a9981 */ /* 0x000e22000c1e1b00 */
[----:B------:R-:W-:Y:S02]  /*1050*/  VIADD R19, R7, 0x180 ;  /* 0x0000018007137836 */ /* 0x000fe40000000000 */
[----:B------:R-:W-:-:S03]  /*1060*/  @!P1 IMAD.WIDE R6, R9, 0x4, R12 ;  /* 0x0000000409069825 */ /* 0x000fc600078e020c */
[----:B------:R-:W-:Y:S02]  /*1070*/  ISETP.GE.AND P2, PT, R19, R3, PT ;  /* 0x000000031300720c */ /* 0x000fe40003f46270 */
[----:B0-----:R-:W-:Y:S02]  /*1080*/  @!P1 FSETP.GTU.AND P3, PT, R10, R14, PT ;  /* 0x0000000e0a00920b */ /* 0x001fe40003f6c000 */
[----:B------:R-:W-:Y:S02]  /*1090*/  @!P1 FSETP.GTU.AND P4, PT, R11, R15, PT ;  /* 0x0000000f0b00920b */ /* 0x000fe40003f8c000 */
[----:B------:R-:W-:-:S07]  /*10a0*/  @!P1 SEL R8, RZ, 0x1, !P3 ;  /* 0x00000001ff089807 */ /* 0x000fce0005800000 */
[----:B------:R-:W0:Y:S01]  /*10b0*/  @!P2 LDC.64 R10, c[0x0][0x390] ;  /* 0x0000e400ff0aab82 */ /* 0x000e220000000a00 */
[----:B------:R-:W-:-:S05]  /*10c0*/  @!P1 SEL R15, RZ, 0x2, !P4 ;  /* 0x00000002ff0f9807 */ /* 0x000fca0006000000 */
[----:B------:R-:W-:Y:S02]  /*10d0*/  @!P1 IMAD.IADD R15, R8, 0x1, R15 ;  /* 0x00000001080f9824 */ /* 0x000fe400078e020f */
[----:B------:R-:W-:-:S03]  /*10e0*/  @!P2 IMAD.WIDE R8, R19, 0x8, R20 ;  /* 0x000000081308a825 */ /* 0x000fc600078e0214 */
[----:B------:R2:W-:Y:S04]  /*10f0*/  @!P1 STG.E desc[UR4][R6.64], R15 ;  /* 0x0000000f06009986 */ /* 0x0005e8000c101904 */
[----:B------:R-:W0:Y:S01]  /*1100*/  @!P2 LDG.E.64 R8, desc[UR4][R8.64] ;  /* 0x000000040808a981 */ /* 0x000e22000c1e1b00 */
[----:B------:R-:W-:Y:S01]  /*1110*/  VIADD R5, R5, 0x4 ;  /* 0x0000000405057836 */ /* 0x000fe20000000000 */
[----:B0-----:R-:W-:Y:S02]  /*1120*/  @!P2 FSETP.GTU.AND P1, PT, R8, R10, PT ;  /* 0x0000000a0800a20b */ /* 0x001fe40003f2c000 */
[----:B------:R-:W-:Y:S01]  /*1130*/  @!P2 FSETP.GTU.AND P3, PT, R9, R11, PT ;  /* 0x0000000b0900a20b */ /* 0x000fe20003f6c000 */
[----:B------:R-:W-:Y:S01]  /*1140*/  @!P2 IMAD.WIDE R10, R19, 0x4, R12 ;  /* 0x00000004130aa825 */ /* 0x000fe200078e020c */
[----:B------:R-:W-:-:S02]  /*1150*/  @!P2 SEL R14, RZ, 0x1, !P1 ;  /* 0x00000001ff0ea807 */ /* 0x000fc40004800000 */
[----:B-1----:R-:W-:-:S05]  /*1160*/  @!P2 SEL R17, RZ, 0x2, !P3 ;  /* 0x00000002ff11a807 */ /* 0x002fca0005800000 */
[----:B------:R-:W-:-:S05]  /*1170*/  @!P2 IMAD.IADD R17, R14, 0x1, R17 ;  /* 0x000000010e11a824 */ /* 0x000fca00078e0211 */
[----:B------:R2:W-:Y:S02]  /*1180*/  @!P2 STG.E desc[UR4][R10.64], R17 ;  /* 0x000000110a00a986 */ /* 0x0005e4000c101904 */
.L_x_672:
[----:B------:R-:W-:Y:S05]  /*1190*/  @!P0 EXIT ;  /* 0x000000000000894d */ /* 0x000fea0003800000 */
[----:B------:R-:W-:Y:S02]  /*11a0*/  ISETP.NE.AND P1, PT, R4, 0x1, PT ;  /* 0x000000010400780c */ /* 0x000fe40003f25270 */
[----:B------:R-:W-:-:S04]  /*11b0*/  LOP3.LUT R0, R0, 0x1, RZ, 0xc0, !PT ;  /* 0x0000000100007812 */ /* 0x000fc800078ec0ff */
[----:B------:R-:W-:-:S07]  /*11c0*/  ISETP.NE.U32.AND P0, PT, R0, 0x1, PT ;  /* 0x000000010000780c */ /* 0x000fce0003f05070 */
[----:B------:R-:W-:Y:S06]  /*11d0*/  @!P1 BRA `(.L_x_673) ;  /* 0x0000000000649947 */ /* 0x000fec0003800000 */
[----:B------:R-:W-:-:S05]  /*11e0*/  IMAD R9, R5, 0x80, R2 ;  /* 0x0000008005097824 */ /* 0x000fca00078e0202 */
[----:B------:R-:W-:-:S13]  /*11f0*/  ISETP.GE.AND P3, PT, R9, R3, PT ;  /* 0x000000030900720c */ /* 0x000fda0003f66270 */
[C---:B-12---:R-:W-:Y:S01]  /*1200*/  @!P3 IMAD.WIDE R6, R9.reuse, 0x8, R20 ;  /* 0x000000080906b825 */ /* 0x046fe200078e0214 */
[----:B------:R-:W0:Y:S05]  /*1210*/  @!P3 LDC.64 R10, c[0x0][0x390] ;  /* 0x0000e400ff0abb82 */ /* 0x000e2a0000000a00 */
[----:B------:R-:W0:Y:S01]  /*1220*/  @!P3 LDG.E.64 R6, desc[UR4][R6.64] ;  /* 0x000000040606b981 */ /* 0x000e22000c1e1b00 */
[C---:B------:R-:W-:Y:S02]  /*1230*/  VIADD R19, R9.reuse, 0x80 ;  /* 0x0000008009137836 */ /* 0x040fe40000000000 */
        /* <DEDUP_REMOVED lines=16> */
[----:B------:R-:W-:-:S05]  /*1340*/  @!P1 SEL R17, RZ, 0x2, !P3 ;  /* 0x00000002ff119807 */ /* 0x000fca0005800000 */
[----:B------:R-:W-:-:S05]  /*1350*/  @!P1 IMAD.IADD R17, R0, 0x1, R17 ;  /* 0x0000000100119824 */ /* 0x000fca00078e0211 */
[----:B------:R3:W-:Y:S02]  /*1360*/  @!P1 STG.E desc[UR4][R6.64], R17 ;  /* 0x0000001106009986 */ /* 0x0007e4000c101904 */
.L_x_673:
[----:B------:R-:W-:Y:S05]  /*1370*/  @P0 EXIT ;  /* 0x000000000000094d */ /* 0x000fea0003800000 */
[----:B------:R-:W-:-:S05]  /*1380*/  IMAD R5, R5, 0x80, R2 ;  /* 0x0000008005057824 */ /* 0x000fca00078e0202 */
[----:B------:R-:W-:-:S13]  /*1390*/  ISETP.GE.AND P0, PT, R5, R3, PT ;  /* 0x000000030500720c */ /* 0x000fda0003f06270 */
[----:B------:R-:W-:Y:S05]  /*13a0*/  @P0 EXIT ;  /* 0x000000000000094d */ /* 0x000fea0003800000 */
[C---:B------:R-:W-:Y:S01]  /*13b0*/  IMAD.WIDE R20, R5.reuse, 0x8, R20 ;  /* 0x0000000805147825 */ /* 0x040fe200078e0214 */
[----:B------:R-:W0:Y:S05]  /*13c0*/  LDCU.64 UR6, c[0x0][0x390] ;  /* 0x00007200ff0677ac */ /* 0x000e2a0008000a00 */
[----:B------:R-:W0:Y:S01]  /*13d0*/  LDG.E.64 R20, desc[UR4][R20.64] ;  /* 0x0000000414147981 */ /* 0x000e22000c1e1b00 */
[----:B------:R-:W-:Y:S01]  /*13e0*/  IMAD.WIDE R12, R5, 0x4, R12 ;  /* 0x00000004050c7825 */ /* 0x000fe200078e020c */
[----:B0-----:R-:W-:Y:S02]  /*13f0*/  FSETP.GTU.AND P0, PT, R20, UR6, PT ;  /* 0x0000000614007c0b */ /* 0x001fe4000bf0c000 */
[----:B------:R-:W-:-:S02]  /*1400*/  FSETP.GTU.AND P1, PT, R21, UR7, PT ;  /* 0x0000000715007c0b */ /* 0x000fc4000bf2c000 */
[----:B------:R-:W-:Y:S02]  /*1410*/  SEL R0, RZ, 0x1, !P0 ;  /* 0x00000001ff007807 */ /* 0x000fe40004000000 */
[----:B------:R-:W-:-:S05]  /*1420*/  SEL R3, RZ, 0x2, !P1 ;  /* 0x00000002ff037807 */ /* 0x000fca0004800000 */
[----:B------:R-:W-:-:S05]  /*1430*/  IMAD.IADD R3, R0, 0x1, R3 ;  /* 0x0000000100037824 */ /* 0x000fca00078e0203 */
[----:B------:R-:W-:Y:S01]  /*1440*/  STG.E desc[UR4][R12.64], R3 ;  /* 0x000000030c007986 */ /* 0x000fe2000c101904 */
[----:B------:R-:W-:Y:S05]  /*1450*/  EXIT ;  /* 0x000000000000794d */ /* 0x000fea0003800000 */
.L_x_667:
[----:B------:R-:W-:-:S13]  /*1460*/  ISETP.GE.AND P0, PT, R0, 0x1, PT ;  /* 0x000000010000780c */ /* 0x000fda0003f06270 */
[----:B------:R-:W-:Y:S05]  /*1470*/  @!P0 EXIT ;  /* 0x000000000000894d */ /* 0x000fea0003800000 */
[C---:B------:R-:W-:Y:S01]  /*1480*/  ISETP.GE.U32.AND P1, PT, R0.reuse, 0x8, PT ;  /* 0x000000080000780c */ /* 0x040fe20003f26070 */
[----:B------:R-:W-:Y:S01]  /*1490*/  IMAD.MOV.U32 R5, RZ, RZ, RZ ;  /* 0x000000ffff057224 */ /* 0x000fe200078e00ff */
[----:B------:R-:W-:-:S04]  /*14a0*/  LOP3.LUT R3, R0, 0x7, RZ, 0xc0, !PT ;  /* 0x0000000700037812 */ /* 0x000fc800078ec0ff */
[----:B------:R-:W-:-:S07]  /*14b0*/  ISETP.NE.AND P0, PT, R3, RZ, PT ;  /* 0x000000ff0300720c */ /* 0x000fce0003f05270 */
[----:B------:R-:W-:Y:S06]  /*14c0*/  @!P1 BRA `(.L_x_674) ;  /* 0x00000004003c9947 */ /* 0x000fec0003800000 */
[----:B------:R-:W-:Y:S01]  /*14d0*/  IMAD.WIDE.U32 R4, R2, 0x8, R20 ;  /* 0x0000000802047825 */ /* 0x000fe200078e0014 */
[----:B------:R-:W-:Y:S01]  /*14e0*/  IADD3 R14, P1, PT, R20, 0xc00, RZ ;  /* 0x00000c00140e7810 */ /* 0x000fe20007f3e0ff */
[----:B------:R-:W0:Y:S01]  /*14f0*/  LDCU.64 UR6, c[0x0][0x390] ;  /* 0x00007200ff0677ac */ /* 0x000e220008000a00 */
[----:B------:R-:W-:Y:S01]  /*1500*/  IADD3 R16, P2, PT, R12, 0x600, RZ ;  /* 0x000006000c107810 */ /* 0x000fe20007f5e0ff */
[----:B------:R-:W-:Y:S01]  /*1510*/  IMAD.MOV.U32 R7, RZ, RZ, R5 ;  /* 0x000000ffff077224 */ /* 0x000fe200078e0005 */
[----:B------:R-:W-:Y:S01]  /*1520*/  LOP3.LUT R5, R0, 0x7ffffff8, RZ, 0xc0, !PT ;  /* 0x7ffffff800057812 */ /* 0x000fe200078ec0ff */
[----:B------:R-:W-:-:S04]  /*1530*/  IMAD.WIDE.U32 R8, R2, 0x4, R12 ;  /* 0x0000000402087825 */ /* 0x000fc800078e000c */
[----:B------:R-:W-:Y:S02]  /*1540*/  VIADD R6, R2, 0x80 ;  /* 0x0000008002067836 */ /* 0x000fe40000000000 */
[----:B------:R-:W-:Y:S02]  /*1550*/  IMAD.X R15, RZ, RZ, R21, P1 ;  /* 0x000000ffff0f7224 */ /* 0x000fe400008e0615 */
[----:B------:R-:W-:Y:S02]  /*1560*/  IMAD.X R17, RZ, RZ, R13, P2 ;  /* 0x000000ffff117224 */ /* 0x000fe400010e060d */
[----:B------:R-:W-:-:S07]  /*1570*/  IMAD.MOV R10, RZ, RZ, -R5 ;  /* 0x000000ffff0a7224 */ /* 0x000fce00078e0a05 */
.L_x_675:
[----:B-1----:R-:W-:Y:S02]  /*1580*/  IMAD.MOV.U32 R22, RZ, RZ, R4 ;  /* 0x000000ffff167224 */ /* 0x002fe400078e0004 */
[----:B------:R-:W-:-:S05]  /*1590*/  IMAD.MOV.U32 R23, RZ, RZ, R7 ;  /* 0x000000ffff177224 */ /* 0x000fca00078e0007 */
[----:B------:R-:W0:Y:S01]  /*15a0*/  LDG.E.64 R18, desc[UR4][R22.64] ;  /* 0x0000000416127981 */ /* 0x000e22000c1e1b00 */
[----:B------:R-:W-:Y:S01]  /*15b0*/  IMAD.WIDE R24, R6, 0x8, R14 ;  /* 0x0000000806187825 */ /* 0x000fe200078e020e */
[----:B0-----:R-:W-:Y:S02]  /*15c0*/  FSETP.GTU.AND P1, PT, R18, UR6, PT ;  /* 0x0000000612007c0b */ /* 0x001fe4000bf2c000 */
[----:B------:R-:W-:Y:S02]  /*15d0*/  FSETP.GTU.AND P2, PT, R19, UR7, PT ;  /* 0x0000000713007c0b */ /* 0x000fe4000bf4c000 */
[----:B------:R-:W-:Y:S02]  /*15e0*/  SEL R11, RZ, 0x1, !P1 ;  /* 0x00000001ff0b7807 */ /* 0x000fe40004800000 */
[----:B------:R-:W-:-:S05]  /*15f0*/  SEL R18, RZ, 0x2, !P2 ;  /* 0x00000002ff127807 */ /* 0x000fca0005000000 */
[----:B------:R-:W-:-:S05]  /*1600*/  IMAD.IADD R11, R11, 0x1, R18 ;  /* 0x000000010b0b7824 */ /* 0x000fca00078e0212 */
[----:B------:R0:W-:Y:S04]  /*1610*/  STG.E desc[UR4][R8.64], R11 ;  /* 0x0000000b08007986 */ /* 0x0001e8000c101904 */
[----:B------:R-:W2:Y:S01]  /*1620*/  LDG.E.64 R18, desc[UR4][R24.64+-0xc00] ;  /* 0xfff4000418127981 */ /* 0x000ea2000c1e1b00 */
[----:B------:R-:W-:Y:S01]  /*1630*/  IMAD.WIDE R22, R6, 0x4, R16 ;  /* 0x0000000406167825 */ /* 0x000fe200078e0210 */
[----:B--2---:R-:W-:Y:S02]  /*1640*/  FSETP.GTU.AND P1, PT, R18, UR6, PT ;  /* 0x0000000612007c0b */ /* 0x004fe4000bf2c000 */
[----:B------:R-:W-:Y:S02]  /*1650*/  FSETP.GTU.AND P2, PT, R19, UR7, PT ;  /* 0x0000000713007c0b */ /* 0x000fe4000bf4c000 */
[----:B------:R-:W-:-:S02]  /*1660*/  SEL R18, RZ, 0x1, !P1 ;  /* 0x00000001ff127807 */ /* 0x000fc40004800000 */
[----:B------:R-:W-:-:S05]  /*1670*/  SEL R19, RZ, 0x2, !P2 ;  /* 0x00000002ff137807 */ /* 0x000fca0005000000 */
[----:B------:R-:W-:-:S05]  /*1680*/  IMAD.IADD R27, R18, 0x1, R19 ;  /* 0x00000001121b7824 */ /* 0x000fca00078e0213 */
[----:B------:R1:W-:Y:S04]  /*1690*/  STG.E desc[UR4][R22.64+-0x600], R27 ;  /* 0xfffa001b16007986 */ /* 0x0003e8000c101904 */
[----:B------:R-:W2:Y:S02]  /*16a0*/  LDG.E.64 R18, desc[UR4][R24.64+-0x800] ;  /* 0xfff8000418127981 */ /* 0x000ea4000c1e1b00 */
[----:B--2---:R-:W-:Y:S02]  /*16b0*/  FSETP.GTU.AND P1, PT, R18, UR6, PT ;  /* 0x0000000612007c0b */ /* 0x004fe4000bf2c000 */
[----:B------:R-:W-:Y:S02]  /*16c0*/  FSETP.GTU.AND P2, PT, R19, UR7, PT ;  /* 0x0000000713007c0b */ /* 0x000fe4000bf4c000 */
[----:B0-----:R-:W-:-:S02]  /*16d0*/  SEL R11, RZ, 0x1, !P1 ;  /* 0x00000001ff0b7807 */ /* 0x001fc40004800000 */
[----:B------:R-:W-:-:S05]  /*16e0*/  SEL R18, RZ, 0x2, !P2 ;  /* 0x00000002ff127807 */ /* 0x000fca0005000000 */
[----:B------:R-:W-:-:S05]  /*16f0*/  IMAD.IADD R11, R11, 0x1, R18 ;  /* 0x000000010b0b7824 */ /* 0x000fca00078e0212 */
[----:B------:R0:W-:Y:S04]  /*1700*/  STG.E desc[UR4][R22.64+-0x400], R11 ;  /* 0xfffc000b16007986 */ /* 0x0001e8000c101904 */
[----:B------:R-:W2:Y:S02]  /*1710*/  LDG.E.64 R18, desc[UR4][R24.64+-0x400] ;  /* 0xfffc000418127981 */ /* 0x000ea4000c1e1b00 */
[----:B--2---:R-:W-:Y:S02]  /*1720*/  FSETP.GTU.AND P1, PT, R18, UR6, PT ;  /* 0x0000000612007c0b */ /* 0x004fe4000bf2c000 */
[----:B------:R-:W-:Y:S02]  /*1730*/  FSETP.GTU.AND P2, PT, R19, UR7, PT ;  /* 0x0000000713007c0b */ /* 0x000fe4000bf4c000 */
[----:B------:R-:W-:-:S02]  /*1740*/  SEL R18, RZ, 0x1, !P1 ;  /* 0x00000001ff127807 */ /* 0x000fc40004800000 */
[----:B------:R-:W-:-:S05]  /*1750*/  SEL R19, RZ, 0x2, !P2 ;  /* 0x00000002ff137807 */ /* 0x000fca0005000000 */
[----:B-1----:R-:W-:-:S05]  /*1760*/  IMAD.IADD R27, R18, 0x1, R19 ;  /* 0x00000001121b7824 */ /* 0x002fca00078e0213 */
        /* <DEDUP_REMOVED lines=22> */
[----:B------:R-:W2:Y:S01]  /*18d0*/  LDG.E.64 R18, desc[UR4][R24.64+0xc00] ;  /* 0x000c000418127981 */ /* 0x000ea2000c1e1b00 */
[----:B------:R-:W-:Y:S01]  /*18e0*/  VIADD R10, R10, 0x8 ;  /* 0x000000080a0a7836 */ /* 0x000fe20000000000 */
[----:B------:R-:W-:Y:S01]  /*18f0*/  IADD3 R4, P3, PT, R4, 0x2000, RZ ;  /* 0x0000200004047810 */ /* 0x000fe20007f7e0ff */
[----:B------:R-:W-:-:S04]  /*1900*/  VIADD R6, R6, 0x400 ;  /* 0x0000040006067836 */ /* 0x000fc80000000000 */
[----:B------:R-:W-:Y:S01]  /*1910*/  IMAD.X R7, RZ, RZ, R7, P3 ;  /* 0x000000ffff077224 */ /* 0x000fe200018e0607 */
[----:B--2---:R-:W-:Y:S02]  /*1920*/  FSETP.GTU.AND P1, PT, R18, UR6, PT ;  /* 0x0000000612007c0b */ /* 0x004fe4000bf2c000 */
[----:B------:R-:W-:Y:S02]  /*1930*/  FSETP.GTU.AND P2, PT, R19, UR7, PT ;  /* 0x0000000713007c0b */ /* 0x000fe4000bf4c000 */
[----:B------:R-:W-:Y:S02]  /*1940*/  SEL R18, RZ, 0x1, !P1 ;  /* 0x00000001ff127807 */ /* 0x000fe40004800000 */
[----:B------:R-:W-:Y:S02]  /*1950*/  SEL R19, RZ, 0x2, !P2 ;  /* 0x00000002ff137807 */ /* 0x000fe40005000000 */
[----:B------:R-:W-:Y:S02]  /*1960*/  ISETP.NE.AND P1, PT, R10, RZ, PT ;  /* 0x000000ff0a00720c */ /* 0x000fe40003f25270 */
[----:B------:R-:W-:Y:S01]  /*1970*/  IADD3 R8, P2, PT, R8, 0x1000, RZ ;  /* 0x0000100008087810 */ /* 0x000fe20007f5e0ff */
[----:B------:R-:W-:-:S04]  /*1980*/  IMAD.IADD R19, R18, 0x1, R19 ;  /* 0x0000000112137824 */ /* 0x000fc800078e0213 */
[----:B------:R-:W-:Y:S01]  /*1990*/  IMAD.X R9, RZ, RZ, R9, P2 ;  /* 0x000000ffff097224 */ /* 0x000fe200010e0609 */
[----:B------:R1:W-:Y:S05]  /*19a0*/  STG.E desc[UR4][R22.64+0x600], R19 ;  /* 0x0006001316007986 */ /* 0x0003ea000c101904 */
[----:B------:R-:W-:Y:S05]  /*19b0*/  @P1 BRA `(.L_x_675) ;  /* 0xfffffff800f01947 */ /* 0x000fea000383ffff */
.L_x_674:
[----:B------:R-:W-:Y:S05]  /*19c0*/  @!P0 EXIT ;  /* 0x000000000000894d */ /* 0x000fea0003800000 */
[----:B------:R-:W-:Y:S02]  /*19d0*/  ISETP.GE.U32.AND P1, PT, R3, 0x4, PT ;  /* 0x000000040300780c */ /* 0x000fe40003f26070 */
[----:B------:R-:W-:-:S04]  /*19e0*/  LOP3.LUT R16, R0, 0x3, RZ, 0xc0, !PT ;  /* 0x0000000300107812 */ /* 0x000fc800078ec0ff */
[----:B------:R-:W-:-:S07]  /*19f0*/  ISETP.NE.AND P0, PT, R16, RZ, PT ;  /* 0x000000ff1000720c */ /* 0x000fce0003f05270 */
[----:B------:R-:W-:Y:S06]  /*1a00*/  @!P1 BRA `(.L_x_676) ;  /* 0x0000000000849947 */ /* 0x000fec0003800000 */
[----:B------:R-:W-:Y:S01]  /*1a10*/  IMAD R9, R5, 0x80, R2 ;  /* 0x0000008005097824 */ /* 0x000fe200078e0202 */
[----:B------:R-:W0:Y:S03]  /*1a20*/  LDCU.64 UR6, c[0x0][0x390] ;  /* 0x00007200ff0677ac */ /* 0x000e260008000a00 */
[----:B------:R-:W-:-:S05]  /*1a30*/  IMAD.WIDE R6, R9, 0x8, R20 ;  /* 0x0000000809067825 */ /* 0x000fca00078e0214 */
[----:B-1----:R-:W0:Y:S01]  /*1a40*/  LDG.E.64 R10, desc[UR4][R6.64] ;  /* 0x00000004060a7981 */ /* 0x002e22000c1e1b00 */
[----:B------:R-:W-:Y:S01]  /*1a50*/  IMAD.WIDE R8, R9, 0x4, R12 ;  /* 0x0000000409087825 */ /* 0x000fe200078e020c */
[----:B0-----:R-:W-:Y:S02]  /*1a60*/  FSETP.GTU.AND P1, PT, R10, UR6, PT ;  /* 0x000000060a007c0b */ /* 0x001fe4000bf2c000 */
[----:B------:R-:W-:Y:S02]  /*1a70*/  FSETP.GTU.AND P2, PT, R11, UR7, PT ;  /* 0x000000070b007c0b */ /* 0x000fe4000bf4c000 */
[----:B------:R-:W-:Y:S02]  /*1a80*/  SEL R3, RZ, 0x1, !P1 ;  /* 0x00000001ff037807 */ /* 0x000fe40004800000 */
        /* <DEDUP_REMOVED lines=19> */
[----:B--2---:R-:W-:Y:S02]  /*1bc0*/  FSETP.GTU.AND P1, PT, R14, UR6, PT ;  /* 0x000000060e007c0b */ /* 0x004fe4000bf2c000 */
[----:B------:R-:W-:Y:S02]  /*1bd0*/  FSETP.GTU.AND P2, PT, R15, UR7, PT ;  /* 0x000000070f007c0b */ /* 0x000fe4000bf4c000 */
[----:B------:R-:W-:-:S02]  /*1be0*/  SEL R4, RZ, 0x1, !P1 ;  /* 0x00000001ff047807 */ /* 0x000fc40004800000 */
[----:B-1----:R-:W-:-:S05]  /*1bf0*/  SEL R11, RZ, 0x2, !P2 ;  /* 0x00000002ff0b7807 */ /* 0x002fca0005000000 */
[----:B------:R-:W-:-:S05]  /*1c00*/  IMAD.IADD R11, R4, 0x1, R11 ;  /* 0x00000001040b7824 */ /* 0x000fca00078e020b */
[----:B------:R0:W-:Y:S02]  /*1c10*/  STG.E desc[UR4][R8.64+0x600], R11 ;  /* 0x0006000b08007986 */ /* 0x0001e4000c101904 */
.L_x_676:
[----:B------:R-:W-:Y:S05]  /*1c20*/  @!P0 EXIT ;  /* 0x000000000000894d */ /* 0x000fea0003800000 */
[----:B------:R-:W-:Y:S02]  /*1c30*/  ISETP.NE.AND P1, PT, R16, 0x1, PT ;  /* 0x000000011000780c */ /* 0x000fe40003f25270 */
[----:B------:R-:W-:-:S04]  /*1c40*/  LOP3.LUT R0, R0, 0x1, RZ, 0xc0, !PT ;  /* 0x0000000100007812 */ /* 0x000fc800078ec0ff */
[----:B------:R-:W-:-:S07]  /*1c50*/  ISETP.NE.U32.AND P0, PT, R0, 0x1, PT ;  /* 0x000000010000780c */ /* 0x000fce0003f05070 */
[----:B------:R-:W-:Y:S06]  /*1c60*/  @!P1 BRA `(.L_x_677) ;  /* 0x00000000004c9947 */ /* 0x000fec0003800000 */
[----:B0-----:R-:W-:Y:S01]  /*1c70*/  IMAD R9, R5, 0x80, R2 ;  /* 0x0000008005097824 */ /* 0x001fe200078e0202 */
        /* <DEDUP_REMOVED lines=10> */
[----:B------:R-:W3:Y:S01]  /*1d20*/  LDG.E.64 R10, desc[UR4][R6.64+0x400] ;  /* 0x00040004060a7981 */ /* 0x000ee2000c1e1b00 */
[----:B------:R-:W-:Y:S01]  /*1d30*/  VIADD R5, R5, 0x2 ;  /* 0x0000000205057836 */ /* 0x000fe20000000000 */
[----:B---3--:R-:W-:Y:S02]  /*1d40*/  FSETP.GTU.AND P1, PT, R10, UR6, PT ;  /* 0x000000060a007c0b */ /* 0x008fe4000bf2c000 */
[----:B------:R-:W-:Y:S02]  /*1d50*/  FSETP.GTU.AND P2, PT, R11, UR7, PT ;  /* 0x000000070b007c0b */ /* 0x000fe4000bf4c000 */
[----:B------:R-:W-:-:S02]  /*1d60*/  SEL R0, RZ, 0x1, !P1 ;  /* 0x00000001ff007807 */ /* 0x000fc40004800000 */
[----:B------:R-:W-:-:S05]  /*1d70*/  SEL R11, RZ, 0x2, !P2 ;  /* 0x00000002ff0b7807 */ /* 0x000fca0005000000 */
[----:B------:R-:W-:-:S05]  /*1d80*/  IMAD.IADD R11, R0, 0x1, R11 ;  /* 0x00000001000b7824 */ /* 0x000fca00078e020b */
[----:B------:R2:W-:Y:S02]  /*1d90*/  STG.E desc[UR4][R8.64+0x200], R11 ;  /* 0x0002000b08007986 */ /* 0x0005e4000c101904 */
.L_x_677:
[----:B------:R-:W-:Y:S05]  /*1da0*/  @P0 EXIT ;  /* 0x000000000000094d */ /* 0x000fea0003800000 */
[----:B------:R-:W-:Y:S01]  /*1db0*/  IMAD R5, R5, 0x80, R2 ;  /* 0x0000008005057824 */ /* 0x000fe200078e0202 */
[----:B------:R-:W3:Y:S03]  /*1dc0*/  LDCU.64 UR6, c[0x0][0x390] ;  /* 0x00007200ff0677ac */ /* 0x000ee60008000a00 */
[----:B------:R-:W-:-:S06]  /*1dd0*/  IMAD.WIDE R20, R5, 0x8, R20 ;  /* 0x0000000805147825 */ /* 0x000fcc00078e0214 */
[----:B------:R-:W3:Y:S01]  /*1de0*/  LDG.E.64 R20, desc[UR4][R20.64] ;  /* 0x0000000414147981 */ /* 0x000ee2000c1e1b00 */
[----:B------:R-:W-:Y:S01]  /*1df0*/  IMAD.WIDE R12, R5, 0x4, R12 ;  /* 0x00000004050c7825 */ /* 0x000fe200078e020c */
[----:B---3--:R-:W-:Y:S02]  /*1e00*/  FSETP.GTU.AND P0, PT, R20, UR6, PT ;  /* 0x0000000614007c0b */ /* 0x008fe4000bf0c000 */
[----:B------:R-:W-:Y:S02]  /*1e10*/  FSETP.GTU.AND P1, PT, R21, UR7, PT ;  /* 0x0000000715007c0b */ /* 0x000fe4000bf2c000 */
[----:B------:R-:W-:Y:S02]  /*1e20*/  SEL R0, RZ, 0x1, !P0 ;  /* 0x00000001ff007807 */ /* 0x000fe40004000000 */
[----:B0-2---:R-:W-:-:S05]  /*1e30*/  SEL R3, RZ, 0x2, !P1 ;  /* 0x00000002ff037807 */ /* 0x005fca0004800000 */
[----:B------:R-:W-:-:S05]  /*1e40*/  IMAD.IADD R3, R0, 0x1, R3 ;  /* 0x0000000100037824 */ /* 0x000fca00078e0203 */
[----:B------:R-:W-:Y:S01]  /*1e50*/  STG.E desc[UR4][R12.64], R3 ;  /* 0x000000030c007986 */ /* 0x000fe2000c101904 */
[----:B------:R-:W-:Y:S05]  /*1e60*/  EXIT ;  /* 0x000000000000794d */ /* 0x000fea0003800000 */
.L_x_678:
        /* <DEDUP_REMOVED lines=9> */
.L_x_1149:


//--------------------- .text._ZN3cub18CUB_300001_SM_10006detail9transform16transform_kernelINS2_10policy_hubILb1EN4cuda3std3__45tupleIJN6thrust24THRUST_300001_SM_1000_NS6detail15normal_iteratorINSA_10device_ptrIK6float2EEEEEEEE10policy1000Ei14classify_pointNSC_INSD_IiEEEEJPSF_EEEvT0_iT1_T2_DpNS2_10kernel_argIT3_EE --------------------------
	.section	.text._ZN3cub18CUB_300001_SM_10006detail9transform16transform_kernelINS2_10policy_hubILb1EN4cuda3std3__45tupleIJN6thrust24THRUST_300001_SM_1000_NS6detail15normal_iteratorINSA_10device_ptrIK6float2EEEEEEEE10policy1000Ei14classify_pointNSC_INSD_IiEEEEJPSF_EEEvT0_iT1_T2_DpNS2_10kernel_argIT3_EE,"ax",@progbits
	.align	128
        .global         _ZN3cub18CUB_300001_SM_10006detail9transform16transform_kernelINS2_10policy_hubILb1EN4cuda3std3__45tupleIJN6thrust24THRUST_300001_SM_1000_NS6detail15normal_iteratorINSA_10device_ptrIK6float2EEEEEEEE10policy1000Ei14classify_pointNSC_INSD_IiEEEEJPSF_EEEvT0_iT1_T2_DpNS2_10kernel_argIT3_EE
        .type           _ZN3cub18CUB_300001_SM_10006detail9transform16transform_kernelINS2_10policy_hubILb1EN4cuda3std3__45tupleIJN6thrust24THRUST_300001_SM_1000_NS6detail15normal_iteratorINSA_10device_ptrIK6float2EEEEEEEE10policy1000Ei14classify_pointNSC_INSD_IiEEEEJPSF_EEEvT0_iT1_T2_DpNS2_10kernel_argIT3_EE,@function
        .size           _ZN3cub18CUB_300001_SM_10006detail9transform16transform_kernelINS2_10policy_hubILb1EN4cuda3std3__45tupleIJN6thrust24THRUST_300001_SM_1000_NS6detail15normal_iteratorINSA_10device_ptrIK6float2EEEEEEEE10policy1000Ei14classify_pointNSC_INSD_IiEEEEJPSF_EEEvT0_iT1_T2_DpNS2_10kernel_argIT3_EE,(.L_x_1150 - _ZN3cub18CUB_300001_SM_10006detail9transform16transform_kernelINS2_10policy_hubILb1EN4cuda3std3__45tupleIJN6thrust24THRUST_300001_SM_1000_NS6detail15normal_iteratorINSA_10device_ptrIK6float2EEEEEEEE10policy1000Ei14classify_pointNSC_INSD_IiEEEEJPSF_EEEvT0_iT1_T2_DpNS2_10kernel_argIT3_EE)
        .other          _ZN3cub18CUB_300001_SM_10006detail9transform16transform_kernelINS2_10policy_hubILb1EN4cuda3std3__45tupleIJN6thrust24THRUST_300001_SM_1000_NS6detail15normal_iteratorINSA_10device_ptrIK6float2EEEEEEEE10policy1000Ei14classify_pointNSC_INSD_IiEEEEJPSF_EEEvT0_iT1_T2_DpNS2_10kernel_argIT3_EE,@"STO_CUDA_ENTRY STV_DEFAULT"
_ZN3cub18CUB_300001_SM_10006detail9transform16transform_kernelINS2_10policy_hubILb1EN4cuda3std3__45tupleIJN6thrust24THRUST_300001_SM_1000_NS6detail15normal_iteratorINSA_10device_ptrIK6float2EEEEEEEE10policy1000Ei14classify_pointNSC_INSD_IiEEEEJPSF_EEEvT0_iT1_T2_DpNS2_10kernel_argIT3_EE:
.text._ZN3cub18CUB_300001_SM_10006detail9transform16transform_kernelINS2_10policy_hubILb1EN4cuda3std3__45tupleIJN6thrust24THRUST_300001_SM_1000_NS6detail15normal_iteratorINSA_10device_ptrIK6float2EEEEEEEE10policy1000Ei14classify_pointNSC_INSD_IiEEEEJPSF_EEEvT0_iT1_T2_DpNS2_10kernel_argIT3_EE:
[----:B------:R-:W-:Y:S08]  /*0000*/  LDC R1, c[0x0][0x37c] ;  /* 0x0000df00ff017b82 */ /* 0x000ff00000000800 */
[----:B------:R-:W0:Y:S01]  /*0010*/  LDC.64 R8, c[0x0][0x380] ;  /* 0x0000e000ff087b82 */ /* 0x000e220000000a00 */
[----:B------:R-:W1:Y:S01]  /*0020*/  S2R R0, SR_TID.X ;  /* 0x0000000000007919 */ /* 0x000e620000002100 */
[----:B------:R-:W-:Y:S06]  /*0030*/  BSSY.RECONVERGENT B0, `(.L_x_679) ;  /* 0x0000017000007945 */ /* 0x000fec0003800200 */
[----:B------:R-:W2:Y:S08]  /*0040*/  S2UR UR4, SR_CTAID.X ;  /* 0x00000000000479c3 */ /* 0x000eb00000002500 */
[----:B------:R-:W3:Y:S01]  /*0050*/  LDC.64 R20, c[0x0][0x398] ;  /* 0x0000e600ff147b82 */ /* 0x000ee20000000a00 */
[----:B0-----:R-:W-:-:S07]  /*0060*/  IMAD.SHL.U32 R3, R9, 0x80, RZ ;  /* 0x0000008009037824 */ /* 0x001fce00078e00ff */
[----:B------:R-:W0:Y:S01]  /*0070*/  LDC.64 R10, c[0x0][0x390] ;  /* 0x0000e400ff0a7b82 */ /* 0x000e220000000a00 */
[----:B--2---:R-:W-:Y:S01]  /*0080*/  IMAD R7, R3, UR4, RZ ;  /* 0x0000000403077c24 */ /* 0x004fe2000f8e02ff */
[----:B------:R-:W2:Y:S01]  /*0090*/  LDCU.64 UR4, c[0x0][0x358] ;  /* 0x00006b00ff0477ac */ /* 0x000ea20008000a00 */
[----:B-1----:R-:W-:Y:S02]  /*00a0*/  IMAD.SHL.U32 R13, R0, 0x80, RZ ;  /* 0x00000080000d7824 */ /* 0x002fe400078e00ff */
[----:B------:R-:W-:-:S05]  /*00b0*/  IMAD.IADD R8, R8, 0x1, -R7 ;  /* 0x0000000108087824 */ /* 0x000fca00078e0a07 */
[CC--:B------:R-:W-:Y:S02]  /*00c0*/  VIMNMX R2, PT, PT, R3.reuse, R8.reuse, PT ;  /* 0x0000000803027248 */ /* 0x0c0fe40003fe0100 */
[----:B------:R-:W-:-:S03]  /*00d0*/  ISETP.GT.AND P1, PT, R3, R8, PT ;  /* 0x000000080300720c */ /* 0x000fc60003f24270 */
[----:B------:R-:W-:-:S05]  /*00e0*/  IMAD.SHL.U32 R6, R2, 0x8, RZ ;  /* 0x0000000802067824 */ /* 0x000fca00078e00ff */
[----:B------:R-:W-:-:S13]  /*00f0*/  ISETP.GE.AND P0, PT, R13, R6, PT ;  /* 0x000000060d00720c */ /* 0x000fda0003f06270 */
[----:B--23--:R-:W-:Y:S05]  /*0100*/  @P0 BRA `(.L_x_680) ;  /* 0x0000000000240947 */ /* 0x00cfea0003800000 */
[----:B------:R-:W1:Y:S02]  /*0110*/  LDC.64 R4, c[0x0][0x398] ;  /* 0x0000e600ff047b82 */ /* 0x000e640000000a00 */
[----:B-1----:R-:W-:-:S04]  /*0120*/  IMAD.WIDE.U32 R4, R0, 0x80, R4 ;  /* 0x0000008000047825 */ /* 0x002fc800078e0004 */
[----:B------:R-:W-:-:S07]  /*0130*/  IMAD.WIDE R4, R7, 0x8, R4 ;  /* 0x0000000807047825 */ /* 0x000fce00078e0204 */
.L_x_681:
[----:B------:R-:W-:Y:S01]  /*0140*/  VIADD R13, R13, 0x4000 ;  /* 0x000040000d0d7836 */ /* 0x000fe20000000000 */
[----:B------:R1:W-:Y:S04]  /*0150*/  CCTL.E.PF2 [R4] ;  /* 0x000000000400798f */ /* 0x0003e80000800100 */
[----:B------:R-:W-:Y:S02]  /*0160*/  ISETP.GE.AND P0, PT, R13, R6, PT ;  /* 0x000000060d00720c */ /* 0x000fe40003f06270 */
[----:B-1----:R-:W-:-:S05]  /*0170*/  IADD3 R4, P2, PT, R4, 0x4000, RZ ;  /* 0x0000400004047810 */ /* 0x002fca0007f5e0ff */
[----:B------:R-:W-:-:S06]  /*0180*/  IMAD.X R5, RZ, RZ, R5, P2 ;  /* 0x000000ffff057224 */ /* 0x000fcc00010e0605 */
[----:B------:R-:W-:Y:S05]  /*0190*/  @!P0 BRA `(.L_x_681) ;  /* 0xfffffffc00e88947 */ /* 0x000fea000383ffff */
.L_x_680:
[----:B------:R-:W-:Y:S05]  /*01a0*/  BSYNC.RECONVERGENT B0 ;  /* 0x0000000000007941 */ /* 0x000fea0003800200 */
.L_x_679:
[----:B------:R-:W-:-:S04]  /*01b0*/  IMAD.WIDE R20, R7, 0x8, R20 ;  /* 0x0000000807147825 */ /* 0x000fc800078e0214 */
[----:B0-----:R-:W-:Y:S01]  /*01c0*/  IMAD.WIDE R10, R7, 0x4, R10 ;  /* 0x00000004070a7825 */ /* 0x001fe200078e020a */
[----:B------:R-:W-:Y:S06]  /*01d0*/  @P1 BRA `(.L_x_682) ;  /* 0x00000008007c1947 */ /* 0x000fec0003800000 */
[----:B------:R-:W-:-:S13]  /*01e0*/  ISETP.GE.AND P0, PT, R9, 0x1, PT ;  /* 0x000000010900780c */ /* 0x000fda0003f06270 */
[----:B------:R-:W-:Y:S05]  /*01f0*/  @!P0 EXIT ;  /* 0x000000000000894d */ /* 0x000fea0003800000 */
[C---:B------:R-:W-:Y:S01]  /*0200*/  ISETP.GE.U32.AND P1, PT, R9.reuse, 0x8, PT ;  /* 0x000000080900780c */ /* 0x040fe20003f26070 */
[----:B------:R-:W-:Y:S01]  /*0210*/  IMAD.MOV.U32 R3, RZ, RZ, RZ ;  /* 0x000000ffff037224 */ /* 0x000fe200078e00ff */
[----:B------:R-:W-:-:S04]  /*0220*/  LOP3.LUT R2, R9, 0x7, RZ, 0xc0, !PT ;  /* 0x0000000709027812 */ /* 0x000fc800078ec0ff */
[----:B------:R-:W-:-:S07]  /*0230*/  ISETP.NE.AND P0, PT, R2, RZ, PT ;  /* 0x000000ff0200720c */ /* 0x000fce0003f05270 */
[----:B------:R-:W-:Y:S06]  /*0240*/  @!P1 BRA `(.L_x_683) ;  /* 0x0000000400309947 */ /* 0x000fec0003800000 */
[----:B------:R-:W-:Y:S01]  /*0250*/  IADD3 R12, P1, PT, R20, 0xc00, RZ ;  /* 0x00000c00140c7810 */ /* 0x000fe20007f3e0ff */
[----:B------:R-:W-:Y:S01]  /*0260*/  IMAD.WIDE.U32 R4, R0, 0x4, R10 ;  /* 0x0000000400047825 */ /* 0x000fe200078e000a */
[----:B------:R-:W-:Y:S01]  /*0270*/  IADD3 R14, P2, PT, R10, 0x600, RZ ;  /* 0x000006000a0e7810 */ /* 0x000fe20007f5e0ff */
[----:B------:R-:W0:Y:S01]  /*0280*/  LDCU.64 UR6, c[0x0][0x388] ;  /* 0x00007100ff0677ac */ /* 0x000e220008000a00 */
[----:B------:R-:W-:Y:S01]  /*0290*/  LOP3.LUT R3, R9, 0x7ffffff8, RZ, 0xc0, !PT ;  /* 0x7ffffff809037812 */ /* 0x000fe200078ec0ff */
[----:B------:R-:W-:-:S04]  /*02a0*/  IMAD.WIDE.U32 R6, R0, 0x8, R20 ;  /* 0x0000000800067825 */ /* 0x000fc800078e0014 */
[----:B------:R-:W-:Y:S02]  /*02b0*/  VIADD R8, R0, 0x80 ;  /* 0x0000008000087836 */ /* 0x000fe40000000000 */
[----:B------:R-:W-:Y:S02]  /*02c0*/  IMAD.X R13, RZ, RZ, R21, P1 ;  /* 0x000000ffff0d7224 */ /* 0x000fe400008e0615 */
[----:B------:R-:W-:Y:S02]  /*02d0*/  IMAD.X R15, RZ, RZ, R11, P2 ;  /* 0x000000ffff0f7224 */ /* 0x000fe400010e060b */
[----:B------:R-:W-:-:S07]  /*02e0*/  IMAD.MOV R9, RZ, RZ, -R3 ;  /* 0x000000ffff097224 */ /* 0x000fce00078e0a03 */
.L_x_684:
        /* <DEDUP_REMOVED lines=10> */
[----:B------:R-:W-:Y:S01]  /*0390*/  FSETP.GTU.AND P2, PT, R17, UR7, PT ;  /* 0x0000000711007c0b */ /* 0x000fe2000bf4c000 */
[----:B------:R-:W-:Y:S01]  /*03a0*/  IMAD.WIDE R16, R8, 0x4, R14 ;  /* 0x0000000408107825 */ /* 0x000fe200078e020e */
[----:B------:R-:W-:-:S02]  /*03b0*/  SEL R18, RZ, 0x1, !P1 ;  /* 0x00000001ff127807 */ /* 0x000fc40004800000 */
        /* <DEDUP_REMOVED lines=8> */
[----:B0-----:R-:W-:-:S05]  /*0440*/  IMAD.IADD R25, R18, 0x1, R19 ;  /* 0x0000000112197824 */ /* 0x001fca00078e0213 */
        /* <DEDUP_REMOVED lines=44> */
.L_x_683:
[----:B------:R-:W-:Y:S05]  /*0710*/  @!P0 EXIT ;  /* 0x000000000000894d */ /* 0x000fea0003800000 */
[----:B------:R-:W1:Y:S01]  /*0720*/  LDC R8, c[0x0][0x384] ;  /* 0x0000e100ff087b82 */ /* 0x000e620000000800 */
[----:B------:R-:W-:Y:S02]  /*0730*/  ISETP.GE.U32.AND P1, PT, R2, 0x4, PT ;  /* 0x000000040200780c */ /* 0x000fe40003f26070 */
[----:B-1----:R-:W-:-:S04]  /*0740*/  LOP3.LUT R16, R8, 0x3, RZ, 0xc0, !PT ;  /* 0x0000000308107812 */ /* 0x002fc800078ec0ff */
[----:B------:R-:W-:-:S07]  /*0750*/  ISETP.NE.AND P0, PT, R16, RZ, PT ;  /* 0x000000ff1000720c */ /* 0x000fce0003f05270 */
[----:B------:R-:W-:Y:S06]  /*0760*/  @!P1 BRA `(.L_x_685) ;  /* 0x0000000000849947 */ /* 0x000fec0003800000 */
[----:B------:R-:W-:Y:S01]  /*0770*/  IMAD R7, R3, 0x80, R0 ;  /* 0x0000008003077824 */ /* 0x000fe200078e0200 */
[----:B------:R-:W0:Y:S03]  /*0780*/  LDCU.64 UR6, c[0x0][0x388] ;  /* 0x00007100ff0677ac */ /* 0x000e260008000a00 */
[----:B------:R-:W-:-:S05]  /*0790*/  IMAD.WIDE R4, R7, 0x8, R20 ;  /* 0x0000000807047825 */ /* 0x000fca00078e0214 */
        /* <DEDUP_REMOVED lines=19> */
[----:B0-----:R-:W-:-:S05]  /*08d0*/  SEL R9, RZ, 0x2, !P2 ;  /* 0x00000002ff097807 */ /* 0x001fca0005000000 */
        /* <DEDUP_REMOVED lines=10> */
.L_x_685:
        /* <DEDUP_REMOVED lines=21> */
[----:B------:R-:W-:-:S05]  /*0ad0*/  SEL R13, RZ, 0x2, !P2 ;  /* 0x00000002ff0d7807 */ /* 0x000fca0005000000 */
[----:B------:R-:W-:-:S05]  /*0ae0*/  IMAD.IADD R13, R2, 0x1, R13 ;  /* 0x00000001020d7824 */ /* 0x000fca00078e020d */
[----:B------:R1:W-:Y:S02]  /*0af0*/  STG.E desc[UR4][R6.64+0x200], R13 ;  /* 0x0002000d06007986 */ /* 0x0003e4000c101904 */
.L_x_686:
[----:B------:R-:W-:Y:S05]  /*0b00*/  @P0 EXIT ;  /* 0x000000000000094d */ /* 0x000fea0003800000 */
[----:B------:R-:W-:Y:S01]  /*0b10*/  IMAD R3, R3, 0x80, R0 ;  /* 0x0000008003037824 */ /* 0x000fe200078e0200 */
[----:B------:R-:W2:Y:S03]  /*0b20*/  LDCU.64 UR6, c[0x0][0x388] ;  /* 0x00007100ff0677ac */ /* 0x000ea60008000a00 */
[----:B------:R-:W-:-:S06]  /*0b30*/  IMAD.WIDE R20, R3, 0x8, R20 ;  /* 0x0000000803147825 */ /* 0x000fcc00078e0214 */
[----:B------:R-:W2:Y:S01]  /*0b40*/  LDG.E.64 R20, desc[UR4][R20.64] ;  /* 0x0000000414147981 */ /* 0x000ea2000c1e1b00 */
[----:B------:R-:W-:Y:S01]  /*0b50*/  IMAD.WIDE R10, R3, 0x4, R10 ;  /* 0x00000004030a7825 */ /* 0x000fe200078e020a */
[----:B--2---:R-:W-:Y:S02]  /*0b60*/  FSETP.GTU.AND P0, PT, R20, UR6, PT ;  /* 0x0000000614007c0b */ /* 0x004fe4000bf0c000 */
[----:B------:R-:W-:Y:S02]  /*0b70*/  FSETP.GTU.AND P1, PT, R21, UR7, PT ;  /* 0x0000000715007c0b */ /* 0x000fe4000bf2c000 */
[----:B------:R-:W-:Y:S02]  /*0b80*/  SEL R0, RZ, 0x1, !P0 ;  /* 0x00000001ff007807 */ /* 0x000fe40004000000 */
[----:B------:R-:W-:-:S05]  /*0b90*/  SEL R5, RZ, 0x2, !P1 ;  /* 0x00000002ff057807 */ /* 0x000fca0004800000 */
[----:B------:R-:W-:-:S05]  /*0ba0*/  IMAD.IADD R5, R0, 0x1, R5 ;  /* 0x0000000100057824 */ /* 0x000fca00078e0205 */
[----:B------:R-:W-:Y:S01]  /*0bb0*/  STG.E desc[UR4][R10.64], R5 ;  /* 0x000000050a007986 */ /* 0x000fe2000c101904 */
[----:B------:R-:W-:Y:S05]  /*0bc0*/  EXIT ;  /* 0x000000000000794d */ /* 0x000fea0003800000 */
.L_x_682:
[----:B------:R-:W-:-:S13]  /*0bd0*/  ISETP.GE.AND P0, PT, R9, 0x1, PT ;  /* 0x000000010900780c */ /* 0x000fda0003f06270 */
[----:B------:R-:W-:Y:S05]  /*0be0*/  @!P0 EXIT ;  /* 0x000000000000894d */ /* 0x000fea0003800000 */
[C---:B------:R-:W-:Y:S01]  /*0bf0*/  ISETP.GE.U32.AND P0, PT, R9.reuse, 0x8, PT ;  /* 0x000000080900780c */ /* 0x040fe20003f06070 */
[----:B------:R-:W-:Y:S01]  /*0c00*/  IMAD.MOV.U32 R3, RZ, RZ, RZ ;  /* 0x000000ffff037224 */ /* 0x000fe200078e00ff */
[----:B------:R-:W-:-:S11]  /*0c10*/  LOP3.LUT R16, R9, 0x7, RZ, 0xc0, !PT ;  /* 0x0000000709107812 */ /* 0x000fd600078ec0ff */
[----:B------:R-:W-:Y:S05]  /*0c20*/  @!P0 BRA `(.L_x_687) ;  /* 0x0000000400708947 */ /* 0x000fea0003800000 */
[----:B------:R-:W-:Y:S01]  /*0c30*/  LOP3.LUT R3, R9, 0x7ffffff8, RZ, 0xc0, !PT ;  /* 0x7ffffff809037812 */ /* 0x000fe200078ec0ff */
[----:B------:R-:W-:Y:S01]  /*0c40*/  IMAD.MOV.U32 R6, RZ, RZ, RZ ;  /* 0x000000ffff067224 */ /* 0x000fe200078e00ff */
[----:B------:R-:W0:Y:S06]  /*0c50*/  LDCU.64 UR6, c[0x0][0x388] ;  /* 0x00007100ff0677ac */ /* 0x000e2c0008000a00 */
.L_x_690:
[----:B-1----:R-:W-:-:S05]  /*0c60*/  IMAD R7, R6, 0x80, R0 ;  /* 0x0000008006077824 */ /* 0x002fca00078e0200 */
[----:B------:R-:W-:-:S13]  /*0c70*/  ISETP.GE.AND P2, PT, R7, R2, PT ;  /* 0x000000020700720c */ /* 0x000fda0003f46270 */
[C---:B---3--:R-:W-:Y:S01]  /*0c80*/  @!P2 IMAD.WIDE.U32 R8, R7.reuse, 0x8, R20 ;  /* 0x000000080708a825 */ /* 0x048fe200078e0014 */
        /* <DEDUP_REMOVED lines=23> */
[----:B------:R3:W-:Y:S04]  /*0e00*/  @!P0 STG.E desc[UR4][R8.64], R19 ;  /* 0x0000001308008986 */ /* 0x0007e8000c101904 */
[----:B-1----:R-:W2:Y:S01]  /*0e10*/  @!P1 LDG.E.64 R12, desc[UR4][R4.64+0x400] ;  /* 0x00040004040c9981 */ /* 0x002ea2000c1e1b00 */
[----:B------:R-:W-:-:S05]  /*0e20*/  VIADD R15, R7, 0x180 ;  /* 0x00000180070f7836 */ /* 0x000fca0000000000 */
[----:B------:R-:W-:-:S13]  /*0e30*/  ISETP.GE.AND P0, PT, R15, R2, PT ;  /* 0x000000020f00720c */ /* 0x000fda0003f06270 */
[----:B---3--:R-:W1:Y:S01]  /*0e40*/  @!P0 LDC.64 R18, c[0x0][0x388] ;  /* 0x0000e200ff128b82 */ /* 0x008e620000000a00 */
        /* <DEDUP_REMOVED lines=8> */
[----:B------:R-:W-:Y:S02]  /*0ed0*/  ISETP.GE.AND P1, PT, R17, R2, PT ;  /* 0x000000021100720c */ /* 0x000fe40003f26270 */
[----:B-1----:R-:W-:Y:S02]  /*0ee0*/  @!P0 FSETP.GTU.AND P2, PT, R14, R18, PT ;  /* 0x000000120e00820b */ /* 0x002fe40003f4c000 */
[----:B------:R-:W-:Y:S02]  /*0ef0*/  @!P0 FSETP.GTU.AND P3, PT, R15, R19, PT ;  /* 0x000000130f00820b */ /* 0x000fe40003f6c000 */
[----:B------:R-:W-:-:S07]  /*0f00*/  @!P0 SEL R12, RZ, 0x1, !P2 ;  /* 0x00000001ff0c8807 */ /* 0x000fce0005000000 */
[----:B------:R-:W1:Y:S01]  /*0f10*/  @!P1 LDC.64 R18, c[0x0][0x388] ;  /* 0x0000e200ff129b82 */ /* 0x000e620000000a00 */
[----:B------:R-:W-:-:S05]  /*0f20*/  @!P0 SEL R15, RZ, 0x2, !P3 ;  /* 0x00000002ff0f8807 */ /* 0x000fca0005800000 */
[----:B------:R-:W-:-:S05]  /*0f30*/  @!P0 IMAD.IADD R15, R12, 0x1, R15 ;  /* 0x000000010c0f8824 */ /* 0x000fca00078e020f */
[----:B------:R3:W-:Y:S04]  /*0f40*/  @!P0 STG.E desc[UR4][R8.64+0x400], R15 ;  /* 0x0004000f08008986 */ /* 0x0007e8000c101904 */
[----:B--2---:R-:W1:Y:S01]  /*0f50*/  @!P1 LDG.E.64 R12, desc[UR4][R4.64+0xc00] ;  /* 0x000c0004040c9981 */ /* 0x004e62000c1e1b00 */
        /* <DEDUP_REMOVED lines=9> */
[----:B---3--:R-:W1:Y:S01]  /*0ff0*/  @!P0 LDG.E.64 R14, desc[UR4][R4.64+0x1000] ;  /* 0x00100004040e8981 */ /* 0x008e62000c1e1b00 */
        /* <DEDUP_REMOVED lines=10> */
[----:B------:R-:W-:Y:S01]  /*10a0*/  VIADD R7, R7, 0x380 ;  /* 0x0000038007077836 */ /* 0x000fe20000000000 */
[----:B------:R-:W-:Y:S01]  /*10b0*/  BSSY.RECONVERGENT B0, `(.L_x_688) ;  /* 0x0000012000007945 */ /* 0x000fe20003800200 */
[----:B------:R-:W-:Y:S01]  /*10c0*/  VIADD R6, R6, 0x8 ;  /* 0x0000000806067836 */ /* 0x000fe20000000000 */
[----:B-1----:R-:W-:Y:S02]  /*10d0*/  @!P1 FSETP.GTU.AND P0, PT, R12, R18, PT ;  /* 0x000000120c00920b */ /* 0x002fe40003f0c000 */
[----:B------:R-:W-:-:S02]  /*10e0*/  @!P1 FSETP.GTU.AND P2, PT, R13, R19, PT ;  /* 0x000000130d00920b */ /* 0x000fc40003f4c000 */
[----:B------:R-:W-:Y:S02]  /*10f0*/  @!P1 SEL R12, RZ, 0x1, !P0 ;  /* 0x00000001ff0c9807 */ /* 0x000fe40004000000 */
[----:B------:R-:W-:Y:S02]  /*1100*/  @!P1 SEL R13, RZ, 0x2, !P2 ;  /* 0x00000002ff0d9807 */ /* 0x000fe40005000000 */
[----:B------:R-:W-:Y:S02]  /*1110*/  ISETP.GE.AND P0, PT, R7, R2, PT ;  /* 0x000000020700720c */ /* 0x000fe40003f06270 */
[----:B------:R-:W-:Y:S01]  /*1120*/  ISETP.NE.AND P2, PT, R6, R3, PT ;  /* 0x000000030600720c */ /* 0x000fe20003f45270 */
[----:B------:R-:W-:-:S05]  /*1130*/  @!P1 IMAD.IADD R13, R12, 0x1, R13 ;  /* 0x000000010c0d9824 */ /* 0x000fca00078e020d */
[----:B------:R3:W-:Y:S05]  /*1140*/  @!P1 STG.E desc[UR4][R8.64+0xa00], R13 ;  /* 0x000a000d08009986 */ /* 0x0007ea000c101904 */
[----:B------:R-:W-:Y:S05]  /*1150*/  @P0 BRA `(.L_x_689) ;  /* 0x00000000001c0947 */ /* 0x000fea0003800000 */
[----:B------:R-:W0:Y:S02]  /*1160*/  LDG.E.64 R4, desc[UR4][R4.64+0x1800] ;  /* 0x0018000404047981 */ /* 0x000e24000c1e1b00 */
[----:B0-----:R-:W-:Y:S02]  /*1170*/  FSETP.GTU.AND P0, PT, R4, UR6, PT ;  /* 0x0000000604007c0b */ /* 0x001fe4000bf0c000 */
[----:B------:R-:W-:Y:S02]  /*1180*/  FSETP.GTU.AND P1, PT, R5, UR7, PT ;  /* 0x0000000705007c0b */ /* 0x000fe4000bf2c000 */
[----:B------:R-:W-:Y:S02]  /*1190*/  SEL R7, RZ, 0x1, !P0 ;  /* 0x00000001ff077807 */ /* 0x000fe40004000000 */
[----:B------:R-:W-:-:S05]  /*11a0*/  SEL R12, RZ, 0x2, !P1 ;  /* 0x00000002ff0c7807 */ /* 0x000fca0004800000 */
[----:B------:R-:W-:-:S05]  /*11b0*/  IMAD.IADD R7, R7, 0x1, R12 ;  /* 0x0000000107077824 */ /* 0x000fca00078e020c */
[----:B------:R1:W-:Y:S02]  /*11c0*/  STG.E desc[UR4][R8.64+0xc00], R7 ;  /* 0x000c000708007986 */ /* 0x0003e4000c101904 */
.L_x_689:
[----:B0-----:R-:W-:Y:S05]  /*11d0*/  BSYNC.RECONVERGENT B0 ;  /* 0x0000000000007941 */ /* 0x001fea0003800200 */
.L_x_688:
[----:B------:R-:W-:Y:S05]  /*11e0*/  @P2 BRA `(.L_x_690) ;  /* 0xfffffff8009c2947 */ /* 0x000fea000383ffff */
.L_x_687:
[----:B------:R-:W-:-:S13]  /*11f0*/  ISETP.NE.AND P0, PT, R16, RZ, PT ;  /* 0x000000ff1000720c */ /* 0x000fda0003f05270 */
[----:B------:R-:W-:Y:S05]  /*1200*/  @!P0 EXIT ;  /* 0x000000000000894d */ /* 0x000fea0003800000 */
[----:B------:R-:W0:Y:S01]  /*1210*/  LDC R4, c[0x0][0x384] ;  /* 0x0000e100ff047b82 */ /* 0x000e220000000800 */
[----:B------:R-:W-:Y:S02]  /*1220*/  ISETP.GE.U32.AND P1, PT, R16, 0x4, PT ;  /* 0x000000041000780c */ /* 0x000fe40003f26070 */
[----:B0-----:R-:W-:-:S04]  /*1230*/  LOP3.LUT R17, R4, 0x3, RZ, 0xc0, !PT ;  /* 0x0000000304117812 */ /* 0x001fc800078ec0ff */
[----:B------:R-:W-:-:S07]  /*1240*/  ISETP.NE.AND P0, PT, R17, RZ, PT ;  /* 0x000000ff1100720c */ /* 0x000fce0003f05270 */
[----:B------:R-:W-:Y:S06]  /*1250*/  @!P1 BRA `(.L_x_691) ;  /* 0x0000000000c49947 */ /* 0x000fec0003800000 */
[----:B------:R-:W-:-:S05]  /*1260*/  IMAD R5, R3, 0x80, R0 ;  /* 0x0000008003057824 */ /* 0x000fca00078e0200 */
[----:B------:R-:W-:-:S13]  /*1270*/  ISETP.GE.AND P3, PT, R5, R2, PT ;  /* 0x000000020500720c */ /* 0x000fda0003f66270 */
[C---:B-1----:R-:W-:Y:S01]  /*1280*/  @!P3 IMAD.WIDE R6, R5.reuse, 0x8, R20 ;  /* 0x000000080506b825 */ /* 0x042fe200078e0214 */
[----:B---3--:R-:W0:Y:S05]  /*1290*/  @!P3 LDC.64 R8, c[0x0][0x388] ;  /* 0x0000e200ff08bb82 */ /* 0x008e2a0000000a00 */
        /* <DEDUP_REMOVED lines=41> */
[----:B-1----:R-:W-:-:S02]  /*1530*/  @!P2 SEL R14, RZ, 0x1, !P1 ;  /* 0x00000001ff0ea807 */ /* 0x002fc40004800000 */
[----:B------:R-:W-:-:S05]  /*1540*/  @!P2 SEL R15, RZ, 0x2, !P3 ;  /* 0x00000002ff0fa807 */ /* 0x000fca0005800000 */
[----:B------:R-:W-:-:S05]  /*1550*/  @!P2 IMAD.IADD R15, R14, 0x1, R15 ;  /* 0x000000010e0fa824 */ /* 0x000fca00078e020f */
[----:B------:R2:W-:Y:S02]  /*1560*/  @!P2 STG.E desc[UR4][R8.64], R15 ;  /* 0x0000000f0800a986 */ /* 0x0005e4000c101904 */
.L_x_691:
[----:B------:R-:W-:Y:S05]  /*1570*/  @!P0 EXIT ;  /* 0x000000000000894d */ /* 0x000fea0003800000 */
[----:B------:R-:W-:Y:S02]  /*1580*/  ISETP.NE.AND P1, PT, R17, 0x1, PT ;  /* 0x000000011100780c */ /* 0x000fe40003f25270 */
[----:B------:R-:W-:-:S04]  /*1590*/  LOP3.LUT R4, R4, 0x1, RZ, 0xc0, !PT ;  /* 0x0000000104047812 */ /* 0x000fc800078ec0ff */
[----:B------:R-:W-:-:S07]  /*15a0*/  ISETP.NE.U32.AND P0, PT, R4, 0x1, PT ;  /* 0x000000010400780c */ /* 0x000fce0003f05070 */
[----:B------:R-:W-:Y:S06]  /*15b0*/  @!P1 BRA `(.L_x_692) ;  /* 0x0000000000649947 */ /* 0x000fec0003800000 */
[----:B-12---:R-:W-:-:S05]  /*15c0*/  IMAD R7, R3, 0x80, R0 ;  /* 0x0000008003077824 */ /* 0x006fca00078e0200 */
[----:B------:R-:W-:-:S13]  /*15d0*/  ISETP.GE.AND P3, PT, R7, R2, PT ;  /* 0x000000020700720c */ /* 0x000fda0003f66270 */
[C---:B------:R-:W-:Y:S01]  /*15e0*/  @!P3 IMAD.WIDE R4, R7.reuse, 0x8, R20 ;  /* 0x000000080704b825 */ /* 0x040fe200078e0214 */
[----:B---3--:R-:W0:Y:S05]  /*15f0*/  @!P3 LDC.64 R8, c[0x0][0x388] ;  /* 0x0000e200ff08bb82 */ /* 0x008e2a0000000a00 */
        /* <DEDUP_REMOVED lines=21> */
.L_x_692:
[----:B------:R-:W-:Y:S05]  /*1750*/  @P0 EXIT ;  /* 0x000000000000094d */ /* 0x000fea0003800000 */
[----:B--2-4-:R-:W-:-:S05]  /*1760*/  IMAD R5, R3, 0x80, R0 ;  /* 0x0000008003057824 */ /* 0x014fca00078e0200 */
        /* <DEDUP_REMOVED lines=13> */
.L_x_693:
        /* <DEDUP_REMOVED lines=12> */
.L_x_1150:


//--------------------- .text._ZN3cub18CUB_300001_SM_10006detail8for_each13static_kernelINS2_12policy_hub_t12policy_500_tEmN6thrust24THRUST_300001_SM_1000_NS8cuda_cub20__uninitialized_fill7functorINS7_10device_ptrIiEEiEEEEvT0_T1_ --------------------------
	.section	.text._ZN3cub18CUB_300001_SM_10006detail8for_each13static_kernelINS2_12policy_hub_t12policy_500_tEmN6thrust24THRUST_300001_SM_1000_NS8cuda_cub20__uninitialized_fill7functorINS7_10device_ptrIiEEiEEEEvT0_T1_,"ax",@progbits
	.align	128
        .global         _ZN3cub18CUB_300001_SM_10006detail8for_each13static_kernelINS2_12policy_hub_t12policy_500_tEmN6thrust24THRUST_300001_SM_1000_NS8cuda_cub20__uninitialized_fill7functorINS7_10device_ptrIiEEiEEEEvT0_T1_
        .type           _ZN3cub18CUB_300001_SM_10006detail8for_each13static_kernelINS2_12policy_hub_t12policy_500_tEmN6thrust24THRUST_300001_SM_1000_NS8cuda_cub20__uninitialized_fill7functorINS7_10device_ptrIiEEiEEEEvT0_T1_,@function
        .size           _ZN3cub18CUB_300001_SM_10006detail8for_each13static_kernelINS2_12policy_hub_t12policy_500_tEmN6thrust24THRUST_300001_SM_1000_NS8cuda_cub20__uninitialized_fill7functorINS7_10device_ptrIiEEiEEEEvT0_T1_,(.L_x_1151 - _ZN3cub18CUB_300001_SM_10006detail8for_each13static_kernelINS2_12policy_hub_t12policy_500_tEmN6thrust24THRUST_300001_SM_1000_NS8cuda_cub20__uninitialized_fill7functorINS7_10device_ptrIiEEiEEEEvT0_T1_)
        .other          _ZN3cub18CUB_300001_SM_10006detail8for_each13static_kernelINS2_12policy_hub_t12policy_500_tEmN6thrust24THRUST_300001_SM_1000_NS8cuda_cub20__uninitialized_fill7functorINS7_10device_ptrIiEEiEEEEvT0_T1_,@"STO_CUDA_ENTRY STV_DEFAULT"
_ZN3cub18CUB_300001_SM_10006detail8for_each13static_kernelINS2_12policy_hub_t12policy_500_tEmN6thrust24THRUST_300001_SM_1000_NS8cuda_cub20__uninitialized_fill7functorINS7_10device_ptrIiEEiEEEEvT0_T1_:
.text._ZN3cub18CUB_300001_SM_10006detail8for_each13static_kernelINS2_12policy_hub_t12policy_500_tEmN6thrust24THRUST_300001_SM_1000_NS8cuda_cub20__uninitialized_fill7functorINS7_10device_ptrIiEEiEEEEvT0_T1_:
[----:B------:R-:W-:Y:S08]  /*0000*/  LDC R1, c[0x0][0x37c] ;  /* 0x0000df00ff017b82 */ /* 0x000ff00000000800 */
[----:B------:R-:W0:Y:S01]  /*0010*/  S2UR UR4, SR_CTAID.X ;  /* 0x00000000000479c3 */ /* 0x000e220000002500 */
[----:B------:R-:W1:Y:S01]  /*0020*/  LDCU.64 UR6, c[0x0][0x380] ;  /* 0x00007000ff0677ac */ /* 0x000e620008000a00 */
[----:B------:R-:W2:Y:S01]  /*0030*/  LDCU.64 UR8, c[0x0][0x358] ;  /* 0x00006b00ff0877ac */ /* 0x000ea20008000a00 */
[----:B0-----:R-:W-:-:S04]  /*0040*/  UIMAD.WIDE.U32 UR4, UR4, 0x200, URZ ;  /* 0x00000200040478a5 */ /* 0x001fc8000f8e00ff */
[----:B-1----:R-:W-:-:S04]  /*0050*/  UIADD3 UR6, UP0, UPT, -UR4, UR6, URZ ;  /* 0x0000000604067290 */ /* 0x002fc8000ff1e1ff */
[----:B------:R-:W-:Y:S02]  /*0060*/  UIADD3.X UR7, UPT, UPT, ~UR5, UR7, URZ, UP0, !UPT ;  /* 0x0000000705077290 */ /* 0x000fe400087fe5ff */
[----:B------:R-:W-:-:S04]  /*0070*/  UISETP.GE.U32.AND UP0, UPT, UR6, 0x200, UPT ;  /* 0x000002000600788c */ /* 0x000fc8000bf06070 */
[----:B------:R-:W-:-:S09]  /*0080*/  UISETP.GE.U32.AND.EX UP0, UPT, UR7, URZ, UPT, UP0 ;  /* 0x000000ff0700728c */ /* 0x000fd2000bf06100 */
[----:B--2---:R-:W-:Y:S05]  /*0090*/  BRA.U !UP0, `(.L_x_694) ;  /* 0x0000000108287547 */ /* 0x004fea000b800000 */
[----:B------:R-:W0:Y:S01]  /*00a0*/  S2R R0, SR_TID.X ;  /* 0x0000000000007919 */ /* 0x000e220000002100 */
[----:B------:R-:W1:Y:S01]  /*00b0*/  LDCU.64 UR6, c[0x0][0x388] ;  /* 0x00007100ff0677ac */ /* 0x000e620008000a00 */
[----:B------:R-:W2:Y:S01]  /*00c0*/  LDC R5, c[0x0][0x390] ;  /* 0x0000e400ff057b82 */ /* 0x000ea20000000800 */
[----:B0-----:R-:W-:-:S05]  /*00d0*/  IADD3 R0, P0, PT, R0, UR4, RZ ;  /* 0x0000000400007c10 */ /* 0x001fca000ff1e0ff */
[----:B------:R-:W-:Y:S01]  /*00e0*/  IMAD.X R3, RZ, RZ, UR5, P0 ;  /* 0x00000005ff037e24 */ /* 0x000fe200080e06ff */
[----:B-1----:R-:W-:-:S04]  /*00f0*/  LEA R2, P0, R0, UR6, 0x2 ;  /* 0x0000000600027c11 */ /* 0x002fc8000f8010ff */
[----:B------:R-:W-:-:S05]  /*0100*/  LEA.HI.X R3, R0, UR7, R3, 0x2, P0 ;  /* 0x0000000700037c11 */ /* 0x000fca00080f1403 */
[----:B--2---:R-:W-:Y:S04]  /*0110*/  STG.E desc[UR8][R2.64], R5 ;  /* 0x0000000502007986 */ /* 0x004fe8000c101908 */
[----:B------:R-:W-:Y:S01]  /*0120*/  STG.E desc[UR8][R2.64+0x400], R5 ;  /* 0x0004000502007986 */ /* 0x000fe2000c101908 */
[----:B------:R-:W-:Y:S05]  /*0130*/  EXIT ;  /* 0x000000000000794d */ /* 0x000fea0003800000 */
.L_x_694:
[----:B------:R-:W0:Y:S01]  /*0140*/  S2R R0, SR_TID.X ;  /* 0x0000000000007919 */ /* 0x000e220000002100 */
[----:B------:R-:W-:Y:S01]  /*0150*/  IMAD.U32 R2, RZ, RZ, UR7 ;  /* 0x00000007ff027e24 */ /* 0x000fe2000f8e00ff */
[----:B------:R-:W1:Y:S01]  /*0160*/  LDCU.64 UR10, c[0x0][0x388] ;  /* 0x00007100ff0a77ac */ /* 0x000e620008000a00 */
[----:B------:R-:W-:Y:S01]  /*0170*/  IMAD.U32 R4, RZ, RZ, UR7 ;  /* 0x00000007ff047e24 */ /* 0x000fe2000f8e00ff */
[----:B0-----:R-:W-:-:S04]  /*0180*/  ISETP.LT.U32.AND P0, PT, R0, UR6, PT ;  /* 0x0000000600007c0c */ /* 0x001fc8000bf01070 */
[----:B------:R-:W-:Y:S01]  /*0190*/  ISETP.GT.U32.AND.EX P0, PT, R2, RZ, PT, P0 ;  /* 0x000000ff0200720c */ /* 0x000fe20003f04100 */
[C---:B------:R-:W-:Y:S01]  /*01a0*/  VIADD R2, R0.reuse, 0x100 ;  /* 0x0000010000027836 */ /* 0x040fe20000000000 */
[----:B------:R-:W-:-:S04]  /*01b0*/  IADD3 R0, P2, PT, R0, UR4, RZ ;  /* 0x0000000400007c10 */ /* 0x000fc8000ff5e0ff */
[----:B------:R-:W-:Y:S01]  /*01c0*/  ISETP.LT.U32.AND P1, PT, R2, UR6, PT ;  /* 0x0000000602007c0c */ /* 0x000fe2000bf21070 */
[----:B------:R-:W-:Y:S01]  /*01d0*/  IMAD.X R3, RZ, RZ, UR5, P2 ;  /* 0x00000005ff037e24 */ /* 0x000fe200090e06ff */
[----:B-1----:R-:W-:Y:S02]  /*01e0*/  LEA R2, P2, R0, UR10, 0x2 ;  /* 0x0000000a00027c11 */ /* 0x002fe4000f8410ff */
[----:B------:R-:W-:Y:S02]  /*01f0*/  ISETP.GT.U32.AND.EX P1, PT, R4, RZ, PT, P1 ;  /* 0x000000ff0400720c */ /* 0x000fe40003f24110 */
[----:B------:R-:W-:Y:S01]  /*0200*/  LEA.HI.X R3, R0, UR11, R3, 0x2, P2 ;  /* 0x0000000b00037c11 */ /* 0x000fe200090f1403 */
[----:B------:R-:W0:Y:S04]  /*0210*/  @P0 LDC R5, c[0x0][0x390] ;  /* 0x0000e400ff050b82 */ /* 0x000e280000000800 */
[----:B0-----:R0:W-:Y:S06]  /*0220*/  @P0 STG.E desc[UR8][R2.64], R5 ;  /* 0x0000000502000986 */ /* 0x0011ec000c101908 */
[----:B------:R-:W-:Y:S05]  /*0230*/  @!P1 EXIT ;  /* 0x000000000000994d */ /* 0x000fea0003800000 */
[----:B0-----:R-:W0:Y:S02]  /*0240*/  LDC R5, c[0x0][0x390] ;  /* 0x0000e400ff057b82 */ /* 0x001e240000000800 */
[----:B0-----:R-:W-:Y:S01]  /*0250*/  STG.E desc[UR8][R2.64+0x400], R5 ;  /* 0x0004000502007986 */ /* 0x001fe2000c101908 */
[----:B------:R-:W-:Y:S05]  /*0260*/  EXIT ;  /* 0x000000000000794d */ /* 0x000fea0003800000 */
.L_x_695:
        /* <DEDUP_REMOVED lines=9> */
.L_x_1151:


//--------------------- .text._ZN3cub18CUB_300001_SM_10006detail8for_each13static_kernelINS2_12policy_hub_t12policy_500_tElN6thrust24THRUST_300001_SM_1000_NS8cuda_cub10__tabulate7functorINS7_6detail15normal_iteratorINS7_10device_ptrI6float2EEEE12random_pointlEEEEvT0_T1_ --------------------------
	.section	.text._ZN3cub18CUB_300001_SM_10006detail8for_each13static_kernelINS2_12policy_hub_t12policy_500_tElN6thrust24THRUST_300001_SM_1000_NS8cuda_cub10__tabulate7functorINS7_6detail15normal_iteratorINS7_10device_ptrI6float2EEEE12random_pointlEEEEvT0_T1_,"ax",@progbits
	.align	128
        .global         _ZN3cub18CUB_300001_SM_10006detail8for_each13static_kernelINS2_12policy_hub_t12policy_500_tElN6thrust24THRUST_300001_SM_1000_NS8cuda_cub10__tabulate7functorINS7_6detail15normal_iteratorINS7_10device_ptrI6float2EEEE12random_pointlEEEEvT0_T1_
        .type           _ZN3cub18CUB_300001_SM_10006detail8for_each13static_kernelINS2_12policy_hub_t12policy_500_tElN6thrust24THRUST_300001_SM_1000_NS8cuda_cub10__tabulate7functorINS7_6detail15normal_iteratorINS7_10device_ptrI6float2EEEE12random_pointlEEEEvT0_T1_,@function
        .size           _ZN3cub18CUB_300001_SM_10006detail8for_each13static_kernelINS2_12policy_hub_t12policy_500_tElN6thrust24THRUST_300001_SM_1000_NS8cuda_cub10__tabulate7functorINS7_6detail15normal_iteratorINS7_10device_ptrI6float2EEEE12random_pointlEEEEvT0_T1_,(.L_x_1152 - _ZN3cub18CUB_300001_SM_10006detail8for_each13static_kernelINS2_12policy_hub_t12policy_500_tElN6thrust24THRUST_300001_SM_1000_NS8cuda_cub10__tabulate7functorINS7_6detail15normal_iteratorINS7_10device_ptrI6float2EEEE12random_pointlEEEEvT0_T1_)
        .other          _ZN3cub18CUB_300001_SM_10006detail8for_each13static_kernelINS2_12policy_hub_t12policy_500_tElN6thrust24THRUST_300001_SM_1000_NS8cuda_cub10__tabulate7functorINS7_6detail15normal_iteratorINS7_10device_ptrI6float2EEEE12random_pointlEEEEvT0_T1_,@"STO_CUDA_ENTRY STV_DEFAULT"
_ZN3cub18CUB_300001_SM_10006detail8for_each13static_kernelINS2_12policy_hub_t12policy_500_tElN6thrust24THRUST_300001_SM_1000_NS8cuda_cub10__tabulate7functorINS7_6detail15normal_iteratorINS7_10device_ptrI6float2EEEE12random_pointlEEEEvT0_T1_:
.text._ZN3cub18CUB_300001_SM_10006detail8for_each13static_kernelINS2_12policy_hub_t12policy_500_tElN6thrust24THRUST_300001_SM_1000_NS8cuda_cub10__tabulate7functorINS7_6detail15normal_iteratorINS7_10device_ptrI6float2EEEE12random_pointlEEEEvT0_T1_:
        /* <DEDUP_REMOVED lines=8> */
[----:B------:R-:W-:-:S09]  /*0080*/  UISETP.GE.AND.EX UP0, UPT, UR7, URZ, UPT, UP0 ;  /* 0x000000ff0700728c */ /* 0x000fd2000bf06300 */
[----:B--2---:R-:W-:Y:S05]  /*0090*/  BRA.U !UP0, `(.L_x_696) ;  /* 0x0000000508807547 */ /* 0x004fea000b800000 */
[----:B------:R-:W0:Y:S01]  /*00a0*/  S2R R5, SR_TID.X ;  /* 0x0000000000057919 */ /* 0x000e220000002100 */
[----:B------:R-:W1:Y:S01]  /*00b0*/  LDCU.64 UR10, c[0x0][0x388] ;  /* 0x00007100ff0a77ac */ /* 0x000e620008000a00 */
[----:B0-----:R-:W-:-:S05]  /*00c0*/  IADD3 R5, P0, PT, R5, UR4, RZ ;  /* 0x0000000405057c10 */ /* 0x001fca000ff1e0ff */
[----:B------:R-:W-:Y:S02]  /*00d0*/  IMAD R0, R5, 0x1000, R5 ;  /* 0x0000100005007824 */ /* 0x000fe400078e0205 */
[----:B------:R-:W-:Y:S02]  /*00e0*/  IMAD.X R8, RZ, RZ, UR5, P0 ;  /* 0x00000005ff087e24 */ /* 0x000fe400080e06ff */
[C---:B------:R-:W-:Y:S02]  /*00f0*/  VIADD R2, R0.reuse, 0x7ed55d16 ;  /* 0x7ed55d1600027836 */ /* 0x040fe40000000000 */
[----:B------:R-:W-:-:S03]  /*0100*/  VIADD R0, R0, 0x7ee55e16 ;  /* 0x7ee55e1600007836 */ /* 0x000fc60000000000 */
[----:B------:R-:W-:Y:S02]  /*0110*/  SHF.R.U32.HI R3, RZ, 0x13, R2 ;  /* 0x00000013ff037819 */ /* 0x000fe40000011602 */
[----:B------:R-:W-:Y:S02]  /*0120*/  SHF.R.U32.HI R7, RZ, 0x13, R0 ;  /* 0x00000013ff077819 */ /* 0x000fe40000011600 */
[----:B------:R-:W-:Y:S02]  /*0130*/  LOP3.LUT R3, R2, R3, RZ, 0x3c, !PT ;  /* 0x0000000302037212 */ /* 0x000fe400078e3cff */
[----:B------:R-:W-:-:S03]  /*0140*/  LOP3.LUT R7, R0, R7, RZ, 0x3c, !PT ;  /* 0x0000000700077212 */ /* 0x000fc600078e3cff */
[C---:B------:R-:W-:Y:S01]  /*0150*/  IMAD.SHL.U32 R0, R3.reuse, 0x20, RZ ;  /* 0x0000002003007824 */ /* 0x040fe200078e00ff */
[----:B------:R-:W-:Y:S01]  /*0160*/  LOP3.LUT R3, R3, 0xc761c23c, RZ, 0x3c, !PT ;  /* 0xc761c23c03037812 */ /* 0x000fe200078e3cff */
[C---:B------:R-:W-:Y:S01]  /*0170*/  IMAD.SHL.U32 R2, R7.reuse, 0x20, RZ ;  /* 0x0000002007027824 */ /* 0x040fe200078e00ff */
[----:B------:R-:W-:Y:S02]  /*0180*/  LOP3.LUT R7, R7, 0xc761c23c, RZ, 0x3c, !PT ;  /* 0xc761c23c07077812 */ /* 0x000fe400078e3cff */
[----:B------:R-:W-:Y:S02]  /*0190*/  LOP3.LUT R0, R0, 0xec384780, RZ, 0x3c, !PT ;  /* 0xec38478000007812 */ /* 0x000fe400078e3cff */
[----:B------:R-:W-:-:S03]  /*01a0*/  LOP3.LUT R2, R2, 0xec384780, RZ, 0x3c, !PT ;  /* 0xec38478002027812 */ /* 0x000fc600078e3cff */
[----:B------:R-:W-:Y:S02]  /*01b0*/  IMAD.IADD R0, R3, 0x1, R0 ;  /* 0x0000000103007824 */ /* 0x000fe400078e0200 */
[----:B------:R-:W-:Y:S02]  /*01c0*/  IMAD.IADD R7, R7, 0x1, R2 ;  /* 0x0000000107077824 */ /* 0x000fe400078e0202 */
[C---:B------:R-:W-:Y:S01]  /*01d0*/  VIADD R2, R0.reuse, 0xe9f8cc1d ;  /* 0xe9f8cc1d00027836 */ /* 0x040fe20000000000 */
[----:B------:R-:W-:Y:S01]  /*01e0*/  LEA R3, R0, 0xaccf6200, 0x9 ;  /* 0xaccf620000037811 */ /* 0x000fe200078e48ff */
[C---:B------:R-:W-:Y:S01]  /*01f0*/  VIADD R0, R7.reuse, 0xe9f8cc1d ;  /* 0xe9f8cc1d07007836 */ /* 0x040fe20000000000 */
[----:B------:R-:W-:Y:S02]  /*0200*/  LEA R7, R7, 0xaccf6200, 0x9 ;  /* 0xaccf620007077811 */ /* 0x000fe400078e48ff */
[----:B------:R-:W-:Y:S02]  /*0210*/  LOP3.LUT R2, R2, R3, RZ, 0x3c, !PT ;  /* 0x0000000302027212 */ /* 0x000fe400078e3cff */
[----:B------:R-:W-:-:S03]  /*0220*/  LOP3.LUT R0, R0, R7, RZ, 0x3c, !PT ;  /* 0x0000000700007212 */ /* 0x000fc600078e3cff */
[----:B------:R-:W-:Y:S01]  /*0230*/  IMAD R2, R2, 0x8, R2 ;  /* 0x0000000802027824 */ /* 0x000fe200078e0202 */
[----:B------:R-:W-:-:S03]  /*0240*/  LEA R0, R0, R0, 0x3 ;  /* 0x0000000000007211 */ /* 0x000fc600078e18ff */
[----:B------:R-:W-:Y:S02]  /*0250*/  VIADD R2, R2, 0xfd7046c5 ;  /* 0xfd7046c502027836 */ /* 0x000fe40000000000 */
[----:B------:R-:W-:-:S03]  /*0260*/  VIADD R0, R0, 0xfd7046c5 ;  /* 0xfd7046c500007836 */ /* 0x000fc60000000000 */
[----:B------:R-:W-:Y:S02]  /*0270*/  SHF.R.U32.HI R3, RZ, 0x10, R2 ;  /* 0x00000010ff037819 */ /* 0x000fe40000011602 */
[----:B------:R-:W-:Y:S02]  /*0280*/  SHF.R.U32.HI R7, RZ, 0x10, R0 ;  /* 0x00000010ff077819 */ /* 0x000fe40000011600 */
[----:B------:R-:W-:Y:S02]  /*0290*/  LOP3.LUT R3, R2, 0xb55a4f09, R3, 0x96, !PT ;  /* 0xb55a4f0902037812 */ /* 0x000fe400078e9603 */
[----:B------:R-:W-:-:S03]  /*02a0*/  LOP3.LUT R2, R0, 0xb55a4f09, R7, 0x96, !PT ;  /* 0xb55a4f0900027812 */ /* 0x000fc600078e9607 */
[----:B------:R-:W-:-:S04]  /*02b0*/  IMAD.HI.U32 R0, R3, 0x3, RZ ;  /* 0x0000000303007827 */ /* 0x000fc800078e00ff */
[----:B------:R-:W-:-:S04]  /*02c0*/  IMAD.HI.U32 R9, R2, 0x3, RZ ;  /* 0x0000000302097827 */ /* 0x000fc800078e00ff */
[----:B------:R-:W-:Y:S02]  /*02d0*/  IMAD.IADD R7, R3, 0x1, -R0 ;  /* 0x0000000103077824 */ /* 0x000fe400078e0a00 */
[----:B------:R-:W-:-:S03]  /*02e0*/  IMAD.IADD R4, R2, 0x1, -R9 ;  /* 0x0000000102047824 */ /* 0x000fc600078e0a09 */
[----:B------:R-:W-:Y:S02]  /*02f0*/  LEA.HI R7, R7, R0, RZ, 0x1f ;  /* 0x0000000007077211 */ /* 0x000fe400078ff8ff */
[----:B------:R-:W-:Y:S02]  /*0300*/  LEA.HI R4, R4, R9, RZ, 0x1f ;  /* 0x0000000904047211 */ /* 0x000fe400078ff8ff */
[----:B------:R-:W-:Y:S02]  /*0310*/  SHF.R.U32.HI R0, RZ, 0x1e, R7 ;  /* 0x0000001eff007819 */ /* 0x000fe40000011607 */
[----:B------:R-:W-:-:S03]  /*0320*/  SHF.R.U32.HI R7, RZ, 0x1e, R4 ;  /* 0x0000001eff077819 */ /* 0x000fc60000011604 */
[----:B------:R-:W-:Y:S02]  /*0330*/  IMAD R0, R0, -0x7fffffff, R3 ;  /* 0x8000000100007824 */ /* 0x000fe400078e0203 */
[----:B------:R-:W-:-:S03]  /*0340*/  IMAD R7, R7, -0x7fffffff, R2 ;  /* 0x8000000107077824 */ /* 0x000fc600078e0202 */
[----:B------:R-:W-:Y:S02]  /*0350*/  VIMNMX.U32 R0, PT, PT, R0, 0x1, !PT ;  /* 0x0000000100007848 */ /* 0x000fe40007fe0000 */
[----:B------:R-:W-:-:S03]  /*0360*/  VIMNMX.U32 R7, PT, PT, R7, 0x1, !PT ;  /* 0x0000000107077848 */ /* 0x000fc60007fe0000 */
[----:B------:R-:W-:-:S04]  /*0370*/  IMAD.HI.U32 R2, R0, 0x5e4789c9, RZ ;  /* 0x5e4789c900027827 */ /* 0x000fc800078e00ff */
[----:B------:R-:W-:Y:S01]  /*0380*/  IMAD.HI.U32 R4, R7, 0x5e4789c9, RZ ;  /* 0x5e4789c907047827 */ /* 0x000fe200078e00ff */
[----:B------:R-:W-:-:S04]  /*0390*/  SHF.R.U32.HI R3, RZ, 0xe, R2 ;  /* 0x0000000eff037819 */ /* 0x000fc80000011602 */
[----:B------:R-:W-:Y:S01]  /*03a0*/  SHF.R.U32.HI R4, RZ, 0xe, R4 ;  /* 0x0000000eff047819 */ /* 0x000fe20000011604 */
[C---:B------:R-:W-:Y:S02]  /*03b0*/  IMAD R0, R3.reuse, -0xadc8, R0 ;  /* 0xffff523803007824 */ /* 0x040fe400078e0200 */
[----:B------:R-:W-:Y:S02]  /*03c0*/  IMAD R3, R3, 0xd47, RZ ;  /* 0x00000d4703037824 */ /* 0x000fe400078e02ff */
[C---:B------:R-:W-:Y:S02]  /*03d0*/  IMAD R7, R4.reuse, -0xadc8, R7 ;  /* 0xffff523804077824 */ /* 0x040fe400078e0207 */
[----:B------:R-:W-:Y:S02]  /*03e0*/  IMAD R9, R4, 0xd47, RZ ;  /* 0x00000d4704097824 */ /* 0x000fe400078e02ff */
[----:B------:R-:W-:Y:S01]  /*03f0*/  IMAD R2, R7, 0xbc8f, RZ ;  /* 0x0000bc8f07027824 */ /* 0x000fe200078e02ff */
[----:B------:R-:W-:Y:S01]  /*0400*/  LOP3.LUT R7, R3, 0x7fffffff, RZ, 0x3c, !PT ;  /* 0x7fffffff03077812 */ /* 0x000fe200078e3cff */
[----:B------:R-:W-:Y:S01]  /*0410*/  IMAD R0, R0, 0xbc8f, RZ ;  /* 0x0000bc8f00007824 */ /* 0x000fe200078e02ff */
[----:B------:R-:W-:-:S02]  /*0420*/  LOP3.LUT R11, R9, 0x7fffffff, RZ, 0x3c, !PT ;  /* 0x7fffffff090b7812 */ /* 0x000fc400078e3cff */
[----:B------:R-:W-:Y:S02]  /*0430*/  ISETP.GE.U32.AND P2, PT, R2, R9, PT ;  /* 0x000000090200720c */ /* 0x000fe40003f46070 */
[----:B------:R-:W-:-:S11]  /*0440*/  ISETP.GE.U32.AND P1, PT, R0, R3, PT ;  /* 0x000000030000720c */ /* 0x000fd60003f26070 */
[----:B------:R-:W-:Y:S02]  /*0450*/  @P2 IMAD.MOV R11, RZ, RZ, -R9 ;  /* 0x000000ffff0b2224 */ /* 0x000fe400078e0a09 */
[----:B------:R-:W-:Y:S02]  /*0460*/  @P1 IMAD.MOV R7, RZ, RZ, -R3 ;  /* 0x000000ffff071224 */ /* 0x000fe400078e0a03 */
[----:B------:R-:W-:Y:S02]  /*0470*/  IMAD.IADD R11, R2, 0x1, R11 ;  /* 0x00000001020b7824 */ /* 0x000fe400078e020b */
[----:B------:R-:W-:Y:S02]  /*0480*/  IMAD.IADD R7, R0, 0x1, R7 ;  /* 0x0000000100077824 */ /* 0x000fe400078e0207 */
[----:B------:R-:W-:-:S04]  /*0490*/  IMAD.HI.U32 R2, R11, -0x4370ec6f, RZ ;  /* 0xbc8f13910b027827 */ /* 0x000fc800078e00ff */
[----:B------:R-:W-:Y:S01]  /*04a0*/  IMAD.HI.U32 R0, R7, -0x4370ec6f, RZ ;  /* 0xbc8f139107007827 */ /* 0x000fe200078e00ff */
[----:B------:R-:W-:-:S04]  /*04b0*/  SHF.R.U32.HI R4, RZ, 0xf, R2 ;  /* 0x0000000fff047819 */ /* 0x000fc80000011602 */
[----:B------:R-:W-:Y:S01]  /*04c0*/  SHF.R.U32.HI R0, RZ, 0xf, R0 ;  /* 0x0000000fff007819 */ /* 0x000fe20000011600 */
[C---:B------:R-:W-:Y:S02]  /*04d0*/  IMAD R6, R4.reuse, -0xadc8, R11 ;  /* 0xffff523804067824 */ /* 0x040fe400078e020b */
[----:B------:R-:W-:Y:S02]  /*04e0*/  IMAD R13, R4, 0xd47, RZ ;  /* 0x00000d47040d7824 */ /* 0x000fe400078e02ff */
[----:B------:R-:W-:Y:S02]  /*04f0*/  IMAD R2, R0, -0xadc8, R7 ;  /* 0xffff523800027824 */ /* 0x000fe400078e0207 */
[----:B------:R-:W-:Y:S01]  /*0500*/  IMAD R6, R6, 0xbc8f, RZ ;  /* 0x0000bc8f06067824 */ /* 0x000fe200078e02ff */
[----:B------:R-:W-:Y:S01]  /*0510*/  LOP3.LUT R15, R13, 0x7fffffff, RZ, 0x3c, !PT ;  /* 0x7fffffff0d0f7812 */ /* 0x000fe200078e3cff */
[----:B------:R-:W-:Y:S02]  /*0520*/  IMAD R3, R0, 0xd47, RZ ;  /* 0x00000d4700037824 */ /* 0x000fe400078e02ff */
[----:B------:R-:W-:Y:S01]  /*0530*/  IMAD R2, R2, 0xbc8f, RZ ;  /* 0x0000bc8f02027824 */ /* 0x000fe200078e02ff */
[----:B------:R-:W-:Y:S01]  /*0540*/  ISETP.GE.U32.AND P2, PT, R6, R13, PT ;  /* 0x0000000d0600720c */ /* 0x000fe20003f46070 */
[----:B------:R-:W-:Y:S01]  /*0550*/  VIADD R0, R7, 0xffffffff ;  /* 0xffffffff07007836 */ /* 0x000fe20000000000 */
[----:B------:R-:W-:-:S02]  /*0560*/  LOP3.LUT R9, R3, 0x7fffffff, RZ, 0x3c, !PT ;  /* 0x7fffffff03097812 */ /* 0x000fc400078e3cff */
[----:B------:R-:W-:Y:S02]  /*0570*/  ISETP.GE.U32.AND P1, PT, R2, R3, PT ;  /* 0x000000030200720c */ /* 0x000fe40003f26070 */
[----:B------:R-:W-:-:S07]  /*0580*/  I2FP.F32.U32 R0, R0 ;  /* 0x0000000000007245 */ /* 0x000fce0000201000 */
[----:B------:R-:W-:-:S04]  /*0590*/  @P2 IMAD.MOV R15, RZ, RZ, -R13 ;  /* 0x000000ffff0f2224 */ /* 0x000fc800078e0a0d */
[----:B------:R-:W-:Y:S01]  /*05a0*/  @P1 IADD3 R9, PT, PT, -R3, RZ, RZ ;  /* 0x000000ff03091210 */ /* 0x000fe20007ffe1ff */
[----:B------:R-:W-:Y:S01]  /*05b0*/  VIADD R3, R11, 0xffffffff ;  /* 0xffffffff0b037836 */ /* 0x000fe20000000000 */
[----:B------:R-:W-:Y:S02]  /*05c0*/  IADD3 R4, PT, PT, R6, -0x1, R15 ;  /* 0xffffffff06047810 */ /* 0x000fe40007ffe00f */
[----:B------:R-:W-:Y:S02]  /*05d0*/  IADD3 R2, PT, PT, R2, -0x1, R9 ;  /* 0xffffffff02027810 */ /* 0x000fe40007ffe009 */
[----:B-1----:R-:W-:Y:S02]  /*05e0*/  LEA R6, P0, R5, UR10, 0x3 ;  /* 0x0000000a05067c11 */ /* 0x002fe4000f8018ff */
[----:B------:R-:W-:Y:S02]  /*05f0*/  I2FP.F32.U32 R3, R3 ;  /* 0x0000000300037245 */ /* 0x000fe40000201000 */
[----:B------:R-:W-:-:S02]  /*0600*/  I2FP.F32.U32 R2, R2 ;  /* 0x0000000200027245 */ /* 0x000fc40000201000 */
[----:B------:R-:W-:Y:S01]  /*0610*/  I2FP.F32.U32 R4, R4 ;  /* 0x0000000400047245 */ /* 0x000fe20000201000 */
[----:B------:R-:W-:Y:S01]  /*0620*/  FFMA R10, R3, 4.6566128730773925781e-10, RZ ;  /* 0x30000000030a7823 */ /* 0x000fe200000000ff */
[----:B------:R-:W-:Y:S01]  /*0630*/  LEA.HI.X R7, R5, UR11, R8, 0x3, P0 ;  /* 0x0000000b05077c11 */ /* 0x000fe200080f1c08 */
[----:B------:R-:W-:Y:S01]  /*0640*/  FFMA R8, R0, 4.6566128730773925781e-10, RZ ;  /* 0x3000000000087823 */ /* 0x000fe200000000ff */
[----:B------:R-:W-:Y:S01]  /*0650*/  FFMA R9, R2, 4.6566128730773925781e-10, RZ ;  /* 0x3000000002097823 */ /* 0x000fe200000000ff */
[----:B------:R-:W-:-:S04]  /*0660*/  FFMA R11, R4, 4.6566128730773925781e-10, RZ ;  /* 0x30000000040b7823 */ /* 0x000fc800000000ff */
[----:B------:R-:W-:Y:S04]  /*0670*/  STG.E.64 desc[UR8][R6.64], R8 ;  /* 0x0000000806007986 */ /* 0x000fe8000c101b08 */
[----:B------:R-:W-:Y:S01]  /*0680*/  STG.E.64 desc[UR8][R6.64+0x800], R10 ;  /* 0x0008000a06007986 */ /* 0x000fe2000c101b08 */
[----:B------:R-:W-:Y:S05]  /*0690*/  EXIT ;  /* 0x000000000000794d */ /* 0x000fea0003800000 */
.L_x_696:
[----:B------:R-:W0:Y:S01]  /*06a0*/  S2R R4, SR_TID.X ;  /* 0x0000000000047919 */ /* 0x000e220000002100 */
[----:B------:R-:W-:Y:S01]  /*06b0*/  USHF.R.S32.HI UR7, URZ, 0x1f, UR6 ;  /* 0x0000001fff077899 */ /* 0x000fe20008011406 */
[----:B------:R-:W-:Y:S05]  /*06c0*/  BSSY.RECONVERGENT B0, `(.L_x_697) ;  /* 0x000003b000007945 */ /* 0x000fea0003800200 */
[----:B------:R-:W-:Y:S02]  /*06d0*/  IMAD.U32 R0, RZ, RZ, UR7 ;  /* 0x00000007ff007e24 */ /* 0x000fe4000f8e00ff */
[----:B------:R-:W-:Y:S01]  /*06e0*/  IMAD.U32 R2, RZ, RZ, UR7 ;  /* 0x00000007ff027e24 */ /* 0x000fe2000f8e00ff */
[C---:B0-----:R-:W-:Y:S01]  /*06f0*/  ISETP.LT.U32.AND P1, PT, R4.reuse, UR6, PT ;  /* 0x0000000604007c0c */ /* 0x041fe2000bf21070 */
[----:B------:R-:W-:-:S03]  /*0700*/  VIADD R3, R4, 0x100 ;  /* 0x0000010004037836 */ /* 0x000fc60000000000 */
[----:B------:R-:W-:Y:S02]  /*0710*/  ISETP.GT.AND.EX P1, PT, R0, RZ, PT, P1 ;  /* 0x000000ff0000720c */ /* 0x000fe40003f24310 */
[----:B------:R-:W-:-:S04]  /*0720*/  ISETP.LT.U32.AND P0, PT, R3, UR6, PT ;  /* 0x0000000603007c0c */ /* 0x000fc8000bf01070 */
[----:B------:R-:W-:-:S07]  /*0730*/  ISETP.GT.AND.EX P0, PT, R2, RZ, PT, P0 ;  /* 0x000000ff0200720c */ /* 0x000fce0003f04300 */
[----:B------:R-:W-:Y:S06]  /*0740*/  @!P1 BRA `(.L_x_698) ;  /* 0x0000000000c89947 */ /* 0x000fec0003800000 */
[----:B------:R-:W-:Y:S01]  /*0750*/  IADD3 R4, P1, PT, R4, UR4, RZ ;  /* 0x0000000404047c10 */ /* 0x000fe2000ff3e0ff */
[----:B------:R-:W0:Y:S04]  /*0760*/  LDCU.64 UR10, c[0x0][0x388] ;  /* 0x00007100ff0a77ac */ /* 0x000e280008000a00 */
[----:B------:R-:W-:-:S05]  /*0770*/  IMAD R0, R4, 0x1000, R4 ;  /* 0x0000100004007824 */ /* 0x000fca00078e0204 */
[----:B------:R-:W-:-:S04]  /*0780*/  IADD3 R0, PT, PT, R0, 0x7ed55d16, RZ ;  /* 0x7ed55d1600007810 */ /* 0x000fc80007ffe0ff */
[----:B------:R-:W-:-:S04]  /*0790*/  SHF.R.U32.HI R5, RZ, 0x13, R0 ;  /* 0x00000013ff057819 */ /* 0x000fc80000011600 */
[----:B------:R-:W-:-:S05]  /*07a0*/  LOP3.LUT R5, R0, R5, RZ, 0x3c, !PT ;  /* 0x0000000500057212 */ /* 0x000fca00078e3cff */
[C---:B------:R-:W-:Y:S01]  /*07b0*/  IMAD.SHL.U32 R0, R5.reuse, 0x20, RZ ;  /* 0x0000002005007824 */ /* 0x040fe200078e00ff */
[----:B------:R-:W-:-:S04]  /*07c0*/  LOP3.LUT R5, R5, 0xc761c23c, RZ, 0x3c, !PT ;  /* 0xc761c23c05057812 */ /* 0x000fc800078e3cff */
[----:B------:R-:W-:-:S05]  /*07d0*/  LOP3.LUT R0, R0, 0xec384780, RZ, 0x3c, !PT ;  /* 0xec38478000007812 */ /* 0x000fca00078e3cff */
[----:B------:R-:W-:-:S04]  /*07e0*/  IMAD.IADD R0, R5, 0x1, R0 ;  /* 0x0000000105007824 */ /* 0x000fc800078e0200 */
[C---:B------:R-:W-:Y:S01]  /*07f0*/  VIADD R2, R0.reuse, 0xe9f8cc1d ;  /* 0xe9f8cc1d00027836 */ /* 0x040fe20000000000 */
[----:B------:R-:W-:-:S04]  /*0800*/  LEA R5, R0, 0xaccf6200, 0x9 ;  /* 0xaccf620000057811 */ /* 0x000fc800078e48ff */
[----:B------:R-:W-:-:S05]  /*0810*/  LOP3.LUT R2, R2, R5, RZ, 0x3c, !PT ;  /* 0x0000000502027212 */ /* 0x000fca00078e3cff */
[----:B------:R-:W-:-:S04]  /*0820*/  IMAD R2, R2, 0x8, R2 ;  /* 0x0000000802027824 */ /* 0x000fc800078e0202 */
[----:B------:R-:W-:-:S05]  /*0830*/  VIADD R2, R2, 0xfd7046c5 ;  /* 0xfd7046c502027836 */ /* 0x000fca0000000000 */
[----:B------:R-:W-:-:S04]  /*0840*/  SHF.R.U32.HI R5, RZ, 0x10, R2 ;  /* 0x00000010ff057819 */ /* 0x000fc80000011602 */
[----:B------:R-:W-:-:S05]  /*0850*/  LOP3.LUT R5, R2, 0xb55a4f09, R5, 0x96, !PT ;  /* 0xb55a4f0902057812 */ /* 0x000fca00078e9605 */
[----:B------:R-:W-:-:S04]  /*0860*/  IMAD.HI.U32 R0, R5, 0x3, RZ ;  /* 0x0000000305007827 */ /* 0x000fc800078e00ff */
[----:B------:R-:W-:-:S05]  /*0870*/  IMAD.IADD R7, R5, 0x1, -R0 ;  /* 0x0000000105077824 */ /* 0x000fca00078e0a00 */
[----:B------:R-:W-:-:S04]  /*0880*/  LEA.HI R7, R7, R0, RZ, 0x1f ;  /* 0x0000000007077211 */ /* 0x000fc800078ff8ff */
[----:B------:R-:W-:-:S05]  /*0890*/  SHF.R.U32.HI R0, RZ, 0x1e, R7 ;  /* 0x0000001eff007819 */ /* 0x000fca0000011607 */
[----:B------:R-:W-:-:S05]  /*08a0*/  IMAD R0, R0, -0x7fffffff, R5 ;  /* 0x8000000100007824 */ /* 0x000fca00078e0205 */
[----:B------:R-:W-:-:S05]  /*08b0*/  VIMNMX.U32 R0, PT, PT, R0, 0x1, !PT ;  /* 0x0000000100007848 */ /* 0x000fca0007fe0000 */
[----:B------:R-:W-:-:S05]  /*08c0*/  IMAD.HI.U32 R2, R0, 0x5e4789c9, RZ ;  /* 0x5e4789c900027827 */ /* 0x000fca00078e00ff */
[----:B------:R-:W-:-:S05]  /*08d0*/  SHF.R.U32.HI R5, RZ, 0xe, R2 ;  /* 0x0000000eff057819 */ /* 0x000fca0000011602 */
[C---:B------:R-:W-:Y:S02]  /*08e0*/  IMAD R0, R5.reuse, -0xadc8, R0 ;  /* 0xffff523805007824 */ /* 0x040fe400078e0200 */
[----:B------:R-:W-:Y:S02]  /*08f0*/  IMAD R5, R5, 0xd47, RZ ;  /* 0x00000d4705057824 */ /* 0x000fe400078e02ff */
[----:B------:R-:W-:-:S03]  /*0900*/  IMAD R0, R0, 0xbc8f, RZ ;  /* 0x0000bc8f00007824 */ /* 0x000fc600078e02ff */
[----:B------:R-:W-:Y:S02]  /*0910*/  LOP3.LUT R7, R5, 0x7fffffff, RZ, 0x3c, !PT ;  /* 0x7fffffff05077812 */ /* 0x000fe400078e3cff */
[----:B------:R-:W-:-:S13]  /*0920*/  ISETP.GE.U32.AND P2, PT, R0, R5, PT ;  /* 0x000000050000720c */ /* 0x000fda0003f46070 */
[----:B------:R-:W-:-:S04]  /*0930*/  @P2 IMAD.MOV R7, RZ, RZ, -R5 ;  /* 0x000000ffff072224 */ /* 0x000fc800078e0a05 */
[----:B------:R-:W-:-:S04]  /*0940*/  IMAD.IADD R7, R0, 0x1, R7 ;  /* 0x0000000100077824 */ /* 0x000fc800078e0207 */
[----:B------:R-:W-:-:S05]  /*0950*/  IMAD.HI.U32 R0, R7, -0x4370ec6f, RZ ;  /* 0xbc8f139107007827 */ /* 0x000fca00078e00ff */
[----:B------:R-:W-:-:S05]  /*0960*/  SHF.R.U32.HI R0, RZ, 0xf, R0 ;  /* 0x0000000fff007819 */ /* 0x000fca0000011600 */
[C---:B------:R-:W-:Y:S02]  /*0970*/  IMAD R2, R0.reuse, -0xadc8, R7 ;  /* 0xffff523800027824 */ /* 0x040fe400078e0207 */
[----:B------:R-:W-:Y:S02]  /*0980*/  IMAD R5, R0, 0xd47, RZ ;  /* 0x00000d4700057824 */ /* 0x000fe400078e02ff */
[----:B------:R-:W-:Y:S02]  /*0990*/  IMAD R2, R2, 0xbc8f, RZ ;  /* 0x0000bc8f02027824 */ /* 0x000fe400078e02ff */
[----:B------:R-:W-:Y:S01]  /*09a0*/  VIADD R0, R7, 0xffffffff ;  /* 0xffffffff07007836 */ /* 0x000fe20000000000 */
[----:B------:R-:W-:Y:S02]  /*09b0*/  LOP3.LUT R9, R5, 0x7fffffff, RZ, 0x3c, !PT ;  /* 0x7fffffff05097812 */ /* 0x000fe400078e3cff */
[----:B------:R-:W-:Y:S02]  /*09c0*/  ISETP.GE.U32.AND P2, PT, R2, R5, PT ;  /* 0x000000050200720c */ /* 0x000fe40003f46070 */
[----:B------:R-:W-:-:S11]  /*09d0*/  I2FP.F32.U32 R0, R0 ;  /* 0x0000000000007245 */ /* 0x000fd60000201000 */
[----:B------:R-:W-:Y:S01]  /*09e0*/  @P2 IADD3 R9, PT, PT, -R5, RZ, RZ ;  /* 0x000000ff05092210 */ /* 0x000fe20007ffe1ff */
[----:B------:R-:W-:Y:S01]  /*09f0*/  IMAD.X R5, RZ, RZ, UR5, P1 ;  /* 0x00000005ff057e24 */ /* 0x000fe200088e06ff */
[----:B0-----:R-:W-:Y:S02]  /*0a00*/  LEA R6, P1, R4, UR10, 0x3 ;  /* 0x0000000a04067c11 */ /* 0x001fe4000f8218ff */
[----:B------:R-:W-:Y:S02]  /*0a10*/  IADD3 R2, PT, PT, R2, -0x1, R9 ;  /* 0xffffffff02027810 */ /* 0x000fe40007ffe009 */
[----:B------:R-:W-:Y:S01]  /*0a20*/  LEA.HI.X R7, R4, UR11, R5, 0x3, P1 ;  /* 0x0000000b04077c11 */ /* 0x000fe200088f1c05 */
[----:B------:R-:W-:Y:S01]  /*0a30*/  FFMA R4, R0, 4.6566128730773925781e-10, RZ ;  /* 0x3000000000047823 */ /* 0x000fe200000000ff */
[----:B------:R-:W-:-:S05]  /*0a40*/  I2FP.F32.U32 R2, R2 ;  /* 0x0000000200027245 */ /* 0x000fca0000201000 */
[----:B------:R-:W-:-:S05]  /*0a50*/  FFMA R5, R2, 4.6566128730773925781e-10, RZ ;  /* 0x3000000002057823 */ /* 0x000fca00000000ff */
[----:B------:R0:W-:Y:S02]  /*0a60*/  STG.E.64 desc[UR8][R6.64], R4 ;  /* 0x0000000406007986 */ /* 0x0001e4000c101b08 */
.L_x_698:
[----:B------:R-:W-:Y:S05]  /*0a70*/  BSYNC.RECONVERGENT B0 ;  /* 0x0000000000007941 */ /* 0x000fea0003800200 */
.L_x_697:
[----:B------:R-:W-:Y:S05]  /*0a80*/  @!P0 EXIT ;  /* 0x000000000000894d */ /* 0x000fea0003800000 */
[----:B------:R-:W-:Y:S01]  /*0a90*/  IADD3 R3, P1, PT, R3, UR4, RZ ;  /* 0x0000000403037c10 */ /* 0x000fe2000ff3e0ff */
[----:B------:R-:W1:Y:S04]  /*0aa0*/  LDCU.64 UR6, c[0x0][0x388] ;  /* 0x00007100ff0677ac */ /* 0x000e680008000a00 */
[----:B------:R-:W-:Y:S02]  /*0ab0*/  IMAD R0, R3, 0x1000, R3 ;  /* 0x0000100003007824 */ /* 0x000fe400078e0203 */
[----:B0-----:R-:W-:Y:S02]  /*0ac0*/  IMAD.X R6, RZ, RZ, UR5, P1 ;  /* 0x00000005ff067e24 */ /* 0x001fe400088e06ff */
[----:B------:R-:W-:-:S05]  /*0ad0*/  VIADD R0, R0, 0x7ed55d16 ;  /* 0x7ed55d1600007836 */ /* 0x000fca0000000000 */
        /* <DEDUP_REMOVED lines=9> */
[----:B------:R-:W-:-:S05]  /*0b70*/  IMAD R2, R2, 0x8, R2 ;  /* 0x0000000802027824 */ /* 0x000fca00078e0202 */
[----:B------:R-:W-:-:S04]  /*0b80*/  IADD3 R2, PT, PT, R2, -0x28fb93b, RZ ;  /* 0xfd7046c502027810 */ /* 0x000fc80007ffe0ff */
        /* <DEDUP_REMOVED lines=26> */
[----:B------:R-:W-:Y:S01]  /*0d30*/  @P0 IMAD.MOV R9, RZ, RZ, -R5 ;  /* 0x000000ffff090224 */ /* 0x000fe200078e0a05 */
[----:B-1----:R-:W-:-:S04]  /*0d40*/  LEA R4, P0, R3, UR6, 0x3 ;  /* 0x0000000603047c11 */ /* 0x002fc8000f8018ff */
[----:B------:R-:W-:Y:S02]  /*0d50*/  IADD3 R2, PT, PT, R2, -0x1, R9 ;  /* 0xffffffff02027810 */ /* 0x000fe40007ffe009 */
[----:B------:R-:W-:Y:S01]  /*0d60*/  LEA.HI.X R5, R3, UR7, R6, 0x3, P0 ;  /* 0x0000000703057c11 */ /* 0x000fe200080f1c06 */
[----:B------:R-:W-:Y:S01]  /*0d70*/  FFMA R6, R0, 4.6566128730773925781e-10, RZ ;  /* 0x3000000000067823 */ /* 0x000fe200000000ff */
[----:B------:R-:W-:-:S05]  /*0d80*/  I2FP.F32.U32 R2, R2 ;  /* 0x0000000200027245 */ /* 0x000fca0000201000 */
[----:B------:R-:W-:-:S05]  /*0d90*/  FFMA R7, R2, 4.6566128730773925781e-10, RZ ;  /* 0x3000000002077823 */ /* 0x000fca00000000ff */
[----:B------:R-:W-:Y:S01]  /*0da0*/  STG.E.64 desc[UR8][R4.64], R6 ;  /* 0x0000000604007986 */ /* 0x000fe2000c101b08 */
[----:B------:R-:W-:Y:S05]  /*0db0*/  EXIT ;  /* 0x000000000000794d */ /* 0x000fea0003800000 */
.L_x_699:
        /* <DEDUP_REMOVED lines=12> */
.L_x_1152:


//--------------------- .text._ZN3cub18CUB_300001_SM_10006detail8for_each13static_kernelINS2_12policy_hub_t12policy_500_tEmN6thrust24THRUST_300001_SM_1000_NS8cuda_cub20__uninitialized_fill7functorINS7_10device_ptrI6float2EESC_EEEEvT0_T1_ --------------------------
	.section	.text._ZN3cub18CUB_300001_SM_10006detail8for_each13static_kernelINS2_12policy_hub_t12policy_500_tEmN6thrust24THRUST_300001_SM_1000_NS8cuda_cub20__uninitialized_fill7functorINS7_10device_ptrI6float2EESC_EEEEvT0_T1_,"ax",@progbits
	.align	128
        .global         _ZN3cub18CUB_300001_SM_10006detail8for_each13static_kernelINS2_12policy_hub_t12policy_500_tEmN6thrust24THRUST_300001_SM_1000_NS8cuda_cub20__uninitialized_fill7functorINS7_10device_ptrI6float2EESC_EEEEvT0_T1_
        .type           _ZN3cub18CUB_300001_SM_10006detail8for_each13static_kernelINS2_12policy_hub_t12policy_500_tEmN6thrust24THRUST_300001_SM_1000_NS8cuda_cub20__uninitialized_fill7functorINS7_10device_ptrI6float2EESC_EEEEvT0_T1_,@function
        .size           _ZN3cub18CUB_300001_SM_10006detail8for_each13static_kernelINS2_12policy_hub_t12policy_500_tEmN6thrust24THRUST_300001_SM_1000_NS8cuda_cub20__uninitialized_fill7functorINS7_10device_ptrI6float2EESC_EEEEvT0_T1_,(.L_x_1153 - _ZN3cub18CUB_300001_SM_10006detail8for_each13static_kernelINS2_12policy_hub_t12policy_500_tEmN6thrust24THRUST_300001_SM_1000_NS8cuda_cub20__uninitialized_fill7functorINS7_10device_ptrI6float2EESC_EEEEvT0_T1_)
        .other          _ZN3cub18CUB_300001_SM_10006detail8for_each13static_kernelINS2_12policy_hub_t12policy_500_tEmN6thrust24THRUST_300001_SM_1000_NS8cuda_cub20__uninitialized_fill7functorINS7_10device_ptrI6float2EESC_EEEEvT0_T1_,@"STO_CUDA_ENTRY STV_DEFAULT"
_ZN3cub18CUB_300001_SM_10006detail8for_each13static_kernelINS2_12policy_hub_t12policy_500_tEmN6thrust24THRUST_300001_SM_1000_NS8cuda_cub20__uninitialized_fill7functorINS7_10device_ptrI6float2EESC_EEEEvT0_T1_:
.text._ZN3cub18CUB_300001_SM_10006detail8for_each13static_kernelINS2_12policy_hub_t12policy_500_tEmN6thrust24THRUST_300001_SM_1000_NS8cuda_cub20__uninitialized_fill7functorINS7_10device_ptrI6float2EESC_EEEEvT0_T1_:
        /* <DEDUP_REMOVED lines=12> */
[----:B------:R-:W2:Y:S01]  /*00c0*/  LDC.64 R4, c[0x0][0x390] ;  /* 0x0000e400ff047b82 */ /* 0x000ea20000000a00 */
[----:B0-----:R-:W-:-:S05]  /*00d0*/  IADD3 R0, P0, PT, R0, UR4, RZ ;  /* 0x0000000400007c10 */ /* 0x001fca000ff1e0ff */
[----:B------:R-:W-:Y:S01]  /*00e0*/  IMAD.X R3, RZ, RZ, UR5, P0 ;  /* 0x00000005ff037e24 */ /* 0x000fe200080e06ff */
[----:B-1----:R-:W-:-:S04]  /*00f0*/  LEA R2, P0, R0, UR6, 0x3 ;  /* 0x0000000600027c11 */ /* 0x002fc8000f8018ff */
[----:B------:R-:W-:-:S05]  /*0100*/  LEA.HI.X R3, R0, UR7, R3, 0x3, P0 ;  /* 0x0000000700037c11 */ /* 0x000fca00080f1c03 */
[----:B--2---:R-:W-:Y:S04]  /*0110*/  STG.E.64 desc[UR8][R2.64], R4 ;  /* 0x0000000402007986 */ /* 0x004fe8000c101b08 */
[----:B------:R-:W-:Y:S01]  /*0120*/  STG.E.64 desc[UR8][R2.64+0x800], R4 ;  /* 0x0008000402007986 */ /* 0x000fe2000c101b08 */
[----:B------:R-:W-:Y:S05]  /*0130*/  EXIT ;  /* 0x000000000000794d */ /* 0x000fea0003800000 */
.L_x_700:
        /* <DEDUP_REMOVED lines=13> */
[----:B------:R-:W0:Y:S04]  /*0210*/  @P0 LDC.64 R4, c[0x0][0x390] ;  /* 0x0000e400ff040b82 */ /* 0x000e280000000a00 */
[----:B0-----:R0:W-:Y:S06]  /*0220*/  @P0 STG.E.64 desc[UR8][R2.64], R4 ;  /* 0x0000000402000986 */ /* 0x0011ec000c101b08 */
[----:B------:R-:W-:Y:S05]  /*0230*/  @!P1 EXIT ;  /* 0x000000000000994d */ /* 0x000fea0003800000 */
[----:B0-----:R-:W0:Y:S02]  /*0240*/  LDC.64 R4, c[0x0][0x390] ;  /* 0x0000e400ff047b82 */ /* 0x001e240000000a00 */
[----:B0-----:R-:W-:Y:S01]  /*0250*/  STG.E.64 desc[UR8][R2.64+0x800], R4 ;  /* 0x0008000402007986 */ /* 0x001fe2000c101b08 */
[----:B------:R-:W-:Y:S05]  /*0260*/  EXIT ;  /* 0x000000000000794d */ /* 0x000fea0003800000 */
.L_x_701:
        /* <DEDUP_REMOVED lines=9> */
.L_x_1153:


//--------------------- .text._ZN3cub18CUB_300001_SM_10006detail11EmptyKernelIvEEvv --------------------------
	.section	.text._ZN3cub18CUB_300001_SM_10006detail11EmptyKernelIvEEvv,"ax",@progbits
	.align	128
        .global         _ZN3cub18CUB_300001_SM_10006detail11EmptyKernelIvEEvv
        .type           _ZN3cub18CUB_300001_SM_10006detail11EmptyKernelIvEEvv,@function
        .size           _ZN3cub18CUB_300001_SM_10006detail11EmptyKernelIvEEvv,(.L_x_1154 - _ZN3cub18CUB_300001_SM_10006detail11EmptyKernelIvEEvv)
        .other          _ZN3cub18CUB_300001_SM_10006detail11EmptyKernelIvEEvv,@"STO_CUDA_ENTRY STV_DEFAULT"
_ZN3cub18CUB_300001_SM_10006detail11EmptyKernelIvEEvv:
.text._ZN3cub18CUB_300001_SM_10006detail11EmptyKernelIvEEvv:
[----:B------:R-:W-:Y:S01]  /*0000*/  LDC R1, c[0x0][0x37c] ;  /* 0x0000df00ff017b82 */ /* 0x000fe20000000800 */
[----:B------:R-:W-:Y:S05]  /*0010*/  EXIT ;  /* 0x000000000000794d */ /* 0x000fea0003800000 */
.L_x_702:
        /* <DEDUP_REMOVED lines=14> */
.L_x_1154:


//--------------------- .text._ZN6thrust24THRUST_300001_SM_1000_NS8cuda_cub4core6detail13_kernel_agentINS1_15__reduce_by_key16ReduceByKeyAgentINS0_6detail15normal_iteratorINS0_10device_ptrIiEEEENS0_17constant_iteratorIiNS0_11use_defaultESD_EENS0_16discard_iteratorISD_EESB_N4cuda3std3__48equal_toIiEENSJ_4plusIiEEPllEEJSB_SE_SG_SB_SO_N3cub18CUB_300001_SM_100024ReduceByKeyScanTileStateIilLb1EEESL_SN_llEEEvDpT0_ --------------------------
	.section	.text._ZN6thrust24THRUST_300001_SM_1000_NS8cuda_cub4core6detail13_kernel_agentINS1_15__reduce_by_key16ReduceByKeyAgentINS0_6detail15normal_iteratorINS0_10device_ptrIiEEEENS0_17constant_iteratorIiNS0_11use_defaultESD_EENS0_16discard_iteratorISD_EESB_N4cuda3std3__48equal_toIiEENSJ_4plusIiEEPllEEJSB_SE_SG_SB_SO_N3cub18CUB_300001_SM_100024ReduceByKeyScanTileStateIilLb1EEESL_SN_llEEEvDpT0_,"ax",@progbits
	.align	128
        .global         _ZN6thrust24THRUST_300001_SM_1000_NS8cuda_cub4core6detail13_kernel_agentINS1_15__reduce_by_key16ReduceByKeyAgentINS0_6detail15normal_iteratorINS0_10device_ptrIiEEEENS0_17constant_iteratorIiNS0_11use_defaultESD_EENS0_16discard_iteratorISD_EESB_N4cuda3std3__48equal_toIiEENSJ_4plusIiEEPllEEJSB_SE_SG_SB_SO_N3cub18CUB_300001_SM_100024ReduceByKeyScanTileStateIilLb1EEESL_SN_llEEEvDpT0_
        .type           _ZN6thrust24THRUST_300001_SM_1000_NS8cuda_cub4core6detail13_kernel_agentINS1_15__reduce_by_key16ReduceByKeyAgentINS0_6detail15normal_iteratorINS0_10device_ptrIiEEEENS0_17constant_iteratorIiNS0_11use_defaultESD_EENS0_16discard_iteratorISD_EESB_N4cuda3std3__48equal_toIiEENSJ_4plusIiEEPllEEJSB_SE_SG_SB_SO_N3cub18CUB_300001_SM_100024ReduceByKeyScanTileStateIilLb1EEESL_SN_llEEEvDpT0_,@function
        .size           _ZN6thrust24THRUST_300001_SM_1000_NS8cuda_cub4core6detail13_kernel_agentINS1_15__reduce_by_key16ReduceByKeyAgentINS0_6detail15normal_iteratorINS0_10device_ptrIiEEEENS0_17constant_iteratorIiNS0_11use_defaultESD_EENS0_16discard_iteratorISD_EESB_N4cuda3std3__48equal_toIiEENSJ_4plusIiEEPllEEJSB_SE_SG_SB_SO_N3cub18CUB_300001_SM_100024ReduceByKeyScanTileStateIilLb1EEESL_SN_llEEEvDpT0_,(.L_x_1155 - _ZN6thrust24THRUST_300001_SM_1000_NS8cuda_cub4core6detail13_kernel_agentINS1_15__reduce_by_key16ReduceByKeyAgentINS0_6detail15normal_iteratorINS0_10device_ptrIiEEEENS0_17constant_iteratorIiNS0_11use_defaultESD_EENS0_16discard_iteratorISD_EESB_N4cuda3std3__48equal_toIiEENSJ_4plusIiEEPllEEJSB_SE_SG_SB_SO_N3cub18CUB_300001_SM_100024ReduceByKeyScanTileStateIilLb1EEESL_SN_llEEEvDpT0_)
        .other          _ZN6thrust24THRUST_300001_SM_1000_NS8cuda_cub4core6detail13_kernel_agentINS1_15__reduce_by_key16ReduceByKeyAgentINS0_6detail15normal_iteratorINS0_10device_ptrIiEEEENS0_17constant_iteratorIiNS0_11use_defaultESD_EENS0_16discard_iteratorISD_EESB_N4cuda3std3__48equal_toIiEENSJ_4plusIiEEPllEEJSB_SE_SG_SB_SO_N3cub18CUB_300001_SM_100024ReduceByKeyScanTileStateIilLb1EEESL_SN_llEEEvDpT0_,@"STO_CUDA_ENTRY STV_DEFAULT"
_ZN6thrust24THRUST_300001_SM_1000_NS8cuda_cub4core6detail13_kernel_agentINS1_15__reduce_by_key16ReduceByKeyAgentINS0_6detail15normal_iteratorINS0_10device_ptrIiEEEENS0_17constant_iteratorIiNS0_11use_defaultESD_EENS0_16discard_iteratorISD_EESB_N4cuda3std3__48equal_toIiEENSJ_4plusIiEEPllEEJSB_SE_SG_SB_SO_N3cub18CUB_300001_SM_100024ReduceByKeyScanTileStateIilLb1EEESL_SN_llEEEvDpT0_:
.text._ZN6thrust24THRUST_300001_SM_1000_NS8cuda_cub4core6detail13_kernel_agentINS1_15__reduce_by_key16ReduceByKeyAgentINS0_6detail15normal_iteratorINS0_10device_ptrIiEEEENS0_17constant_iteratorIiNS0_11use_defaultESD_EENS0_16discard_iteratorISD_EESB_N4cuda3std3__48equal_toIiEENSJ_4plusIiEEPllEEJSB_SE_SG_SB_SO_N3cub18CUB_300001_SM_100024ReduceByKeyScanTileStateIilLb1EEESL_SN_llEEEvDpT0_:
[----:B------:R-:W0:Y:S01]  /*0000*/  LDC R1, c[0x0][0x37c] ;  /* 0x0000df00ff017b82 */ /* 0x000e220000000800 */
[----:B------:R-:W1:Y:S01]  /*0010*/  S2R R47, SR_CTAID.X ;  /* 0x00000000002f7919 */ /* 0x000e620000002500 */
[----:B------:R-:W2:Y:S01]  /*0020*/  LDCU.64 UR4, c[0x0][0x3c8] ;  /* 0x00007900ff0477ac */ /* 0x000ea20008000a00 */
[----:B0-----:R-:W-:Y:S01]  /*0030*/  VIADD R1, R1, 0xfffffff8 ;  /* 0xfffffff801017836 */ /* 0x001fe20000000000 */
[----:B------:R-:W0:Y:S01]  /*0040*/  LDCU.64 UR8, c[0x0][0x358] ;  /* 0x00006b00ff0877ac */ /* 0x000e220008000a00 */
[----:B-1----:R-:W-:-:S03]  /*0050*/  IMAD.WIDE.U32 R2, R47, 0x900, RZ ;  /* 0x000009002f027825 */ /* 0x002fc600078e00ff */
[----:B--2---:R-:W-:-:S04]  /*0060*/  IADD3 R7, P1, PT, -R2, UR4, RZ ;  /* 0x0000000402077c10 */ /* 0x004fc8000ff3e1ff */
[----:B------:R-:W-:Y:S02]  /*0070*/  ISETP.GE.U32.AND P0, PT, R7, 0x901, PT ;  /* 0x000009010700780c */ /* 0x000fe40003f06070 */
[----:B------:R-:W-:-:S04]  /*0080*/  IADD3.X R6, PT, PT, ~R3, UR5, RZ, P1, !PT ;  /* 0x0000000503067c10 */ /* 0x000fc80008ffe5ff */
[----:B------:R-:W-:-:S13]  /*0090*/  ISETP.GE.AND.EX P0, PT, R6, RZ, PT, P0 ;  /* 0x000000ff0600720c */ /* 0x000fda0003f06300 */
[----:B0-----:R-:W-:Y:S05]  /*00a0*/  @!P0 BRA `(.L_x_703) ;  /* 0x0000004c00d48947 */ /* 0x001fea0003800000 */
[----:B------:R-:W-:-:S13]  /*00b0*/  ISETP.NE.AND P0, PT, R47, RZ, PT ;  /* 0x000000ff2f00720c */ /* 0x000fda0003f05270 */
[----:B------:R-:W-:Y:S05]  /*00c0*/  @P0 BRA `(.L_x_704) ;  /* 0x0000001c007c0947 */ /* 0x000fea0003800000 */
[----:B------:R-:W0:Y:S01]  /*00d0*/  S2R R0, SR_TID.X ;  /* 0x0000000000007919 */ /* 0x000e220000002100 */
[----:B------:R-:W1:Y:S01]  /*00e0*/  LDCU.64 UR4, c[0x0][0x380] ;  /* 0x00007000ff0477ac */ /* 0x000e620008000a00 */
[----:B------:R-:W2:Y:S01]  /*00f0*/  LDC R21, c[0x0][0x390] ;  /* 0x0000e400ff157b82 */ /* 0x000ea20000000800 */
[C---:B0-----:R-:W-:Y:S02]  /*0100*/  LOP3.LUT R4, R0.reuse, 0x1f, RZ, 0xc0, !PT ;  /* 0x0000001f00047812 */ /* 0x041fe400078ec0ff */
[----:B------:R-:W-:-:S05]  /*0110*/  LOP3.LUT R5, R0, 0x3e0, RZ, 0xc0, !PT ;  /* 0x000003e000057812 */ /* 0x000fca00078ec0ff */
[----:B------:R-:W-:-:S05]  /*0120*/  IMAD R5, R5, 0x9, R4 ;  /* 0x0000000905057824 */ /* 0x000fca00078e0204 */
[----:B------:R-:W-:-:S05]  /*0130*/  IADD3 R5, P0, PT, R2, R5, RZ ;  /* 0x0000000502057210 */ /* 0x000fca0007f1e0ff */
[----:B------:R-:W-:Y:S01]  /*0140*/  IMAD.X R4, RZ, RZ, R3, P0 ;  /* 0x000000ffff047224 */ /* 0x000fe200000e0603 */
[----:B-1----:R-:W-:-:S04]  /*0150*/  LEA R2, P0, R5, UR4, 0x2 ;  /* 0x0000000405027c11 */ /* 0x002fc8000f8010ff */
[----:B------:R-:W-:-:S05]  /*0160*/  LEA.HI.X R3, R5, UR5, R4, 0x2, P0 ;  /* 0x0000000505037c11 */ /* 0x000fca00080f1404 */
[----:B------:R-:W3:Y:S04]  /*0170*/  LDG.E.CONSTANT R4, desc[UR8][R2.64] ;  /* 0x0000000802047981 */ /* 0x000ee8000c1e9900 */
[----:B------:R-:W4:Y:S04]  /*0180*/  LDG.E.CONSTANT R5, desc[UR8][R2.64+0x80] ;  /* 0x0000800802057981 */ /* 0x000f28000c1e9900 */
[----:B------:R-:W5:Y:S04]  /*0190*/  LDG.E.CONSTANT R6, desc[UR8][R2.64+0x100] ;  /* 0x0001000802067981 */ /* 0x000f68000c1e9900 */
[----:B------:R-:W2:Y:S04]  /*01a0*/  LDG.E.CONSTANT R7, desc[UR8][R2.64+0x180] ;  /* 0x0001800802077981 */ /* 0x000ea8000c1e9900 */
[----:B------:R-:W2:Y:S04]  /*01b0*/  LDG.E.CONSTANT R9, desc[UR8][R2.64+0x200] ;  /* 0x0002000802097981 */ /* 0x000ea8000c1e9900 */
[----:B------:R-:W2:Y:S04]  /*01c0*/  LDG.E.CONSTANT R11, desc[UR8][R2.64+0x280] ;  /* 0x00028008020b7981 */ /* 0x000ea8000c1e9900 */
[----:B------:R-:W2:Y:S04]  /*01d0*/  LDG.E.CONSTANT R13, desc[UR8][R2.64+0x300] ;  /* 0x00030008020d7981 */ /* 0x000ea8000c1e9900 */
[----:B------:R-:W2:Y:S04]  /*01e0*/  LDG.E.CONSTANT R17, desc[UR8][R2.64+0x380] ;  /* 0x0003800802117981 */ /* 0x000ea8000c1e9900 */
[----:B------:R-:W2:Y:S01]  /*01f0*/  LDG.E.CONSTANT R19, desc[UR8][R2.64+0x400] ;  /* 0x0004000802137981 */ /* 0x000ea2000c1e9900 */
[----:B------:R-:W0:Y:S01]  /*0200*/  S2UR UR5, SR_CgaCtaId ;  /* 0x00000000000579c3 */ /* 0x000e220000008800 */
[----:B------:R-:W-:Y:S01]  /*0210*/  SHF.R.U32.HI R48, RZ, 0x5, R0 ;  /* 0x00000005ff307819 */ /* 0x000fe20000011600 */
[----:B------:R-:W-:Y:S01]  /*0220*/  UMOV UR4, 0x400 ;  /* 0x0000040000047882 */ /* 0x000fe20000000000 */
[----:B------:R-:W1:Y:S01]  /*0230*/  S2R R15, SR_LANEID ;  /* 0x00000000000f7919 */ /* 0x000e620000000000 */
[----:B------:R-:W-:Y:S01]  /*0240*/  ISETP.NE.AND P1, PT, R0, RZ, PT ;  /* 0x000000ff0000720c */ /* 0x000fe20003f25270 */
[----:B------:R-:W-:Y:S01]  /*0250*/  IMAD.MOV.U32 R33, RZ, RZ, RZ ;  /* 0x000000ffff217224 */ /* 0x000fe200078e00ff */
[----:B0-----:R-:W-:-:S03]  /*0260*/  ULEA UR5, UR5, UR4, 0x18 ;  /* 0x0000000405057291 */ /* 0x001fc6000f8ec0ff */
[----:B------:R-:W-:Y:S01]  /*0270*/  UMOV UR4, URZ ;  /* 0x000000ff00047c82 */ /* 0x000fe20008000000 */
[----:B-1----:R-:W-:-:S05]  /*0280*/  IMAD R8, R48, 0x120, R15 ;  /* 0x0000012030087824 */ /* 0x002fca00078e020f */
[----:B------:R-:W-:-:S05]  /*0290*/  LEA R24, R8, UR5, 0x2 ;  /* 0x0000000508187c11 */ /* 0x000fca000f8e10ff */
[----:B------:R-:W-:Y:S01]  /*02a0*/  IMAD R23, R15, 0x20, R24 ;  /* 0x000000200f177824 */ /* 0x000fe200078e0218 */
[----:B---3--:R-:W-:Y:S04]  /*02b0*/  STS [R24], R4 ;  /* 0x0000000418007388 */ /* 0x008fe80000000800 */
[----:B----4-:R-:W-:Y:S04]  /*02c0*/  STS [R24+0x80], R5 ;  /* 0x0000800518007388 */ /* 0x010fe80000000800 */
[----:B-----5:R0:W-:Y:S04]  /*02d0*/  STS [R24+0x100], R6 ;  /* 0x0001000618007388 */ /* 0x0201e80000000800 */
[----:B--2---:R-:W-:Y:S04]  /*02e0*/  STS [R24+0x180], R7 ;  /* 0x0001800718007388 */ /* 0x004fe80000000800 */
[----:B------:R-:W-:Y:S01]  /*02f0*/  STS [R24+0x200], R9 ;  /* 0x0002000918007388 */ /* 0x000fe20000000800 */
[----:B0-----:R-:W-:-:S03]  /*0300*/  LEA R6, R0, UR5, 0x2 ;  /* 0x0000000500067c11 */ /* 0x001fc6000f8e10ff */
[----:B------:R-:W-:Y:S04]  /*0310*/  STS [R24+0x280], R11 ;  /* 0x0002800b18007388 */ /* 0x000fe80000000800 */
[----:B------:R-:W-:Y:S04]  /*0320*/  STS [R24+0x300], R13 ;  /* 0x0003000d18007388 */ /* 0x000fe80000000800 */
[----:B------:R-:W-:Y:S04]  /*0330*/  STS [R24+0x380], R17 ;  /* 0x0003801118007388 */ /* 0x000fe80000000800 */
[----:B------:R-:W-:Y:S01]  /*0340*/  STS [R24+0x400], R19 ;  /* 0x0004001318007388 */ /* 0x000fe20000000800 */
[----:B------:R-:W-:-:S03]  /*0350*/  NOP ;  /* 0x0000000000007918 */ /* 0x000fc60000000000 */
[----:B------:R-:W-:Y:S04]  /*0360*/  LDS R29, [R23+0x20] ;  /* 0x00002000171d7984 */ /* 0x000fe80000000800 */
[----:B------:R-:W-:Y:S04]  /*0370*/  LDS R2, [R23] ;  /* 0x0000000017027984 */ /* 0x000fe80000000800 */
[----:B------:R-:W0:Y:S04]  /*0380*/  LDS R8, [R23+0x4] ;  /* 0x0000040017087984 */ /* 0x000e280000000800 */
[----:B------:R-:W1:Y:S04]  /*0390*/  LDS R10, [R23+0x8] ;  /* 0x00000800170a7984 */ /* 0x000e680000000800 */
[----:B------:R-:W2:Y:S04]  /*03a0*/  LDS R12, [R23+0xc] ;  /* 0x00000c00170c7984 */ /* 0x000ea80000000800 */
[----:B------:R-:W3:Y:S04]  /*03b0*/  LDS R14, [R23+0x10] ;  /* 0x00001000170e7984 */ /* 0x000ee80000000800 */
[----:B------:R-:W-:Y:S04]  /*03c0*/  LDS R16, [R23+0x14] ;  /* 0x0000140017107984 */ /* 0x000fe80000000800 */
[----:B------:R-:W-:Y:S04]  /*03d0*/  LDS R18, [R23+0x18] ;  /* 0x0000180017127984 */ /* 0x000fe80000000800 */
[----:B------:R-:W-:Y:S01]  /*03e0*/  LDS R20, [R23+0x1c] ;  /* 0x00001c0017147984 */ /* 0x000fe20000000800 */
[----:B------:R-:W-:Y:S01]  /*03f0*/  BAR.SYNC.DEFER_BLOCKING 0x0 ;  /* 0x0000000000007b1d */ /* 0x000fe20000010000 */
[----:B0-----:R-:W-:-:S02]  /*0400*/  ISETP.NE.AND P2, PT, R2, R8, PT ;  /* 0x000000080200720c */ /* 0x001fc40003f45270 */
[----:B-1----:R-:W-:Y:S02]  /*0410*/  ISETP.NE.AND P5, PT, R8, R10, PT ;  /* 0x0000000a0800720c */ /* 0x002fe40003fa5270 */
[----:B------:R-:W-:Y:S02]  /*0420*/  SEL R34, RZ, 0x1, !P2 ;  /* 0x00000001ff227807 */ /* 0x000fe40005000000 */
[----:B--2---:R-:W-:Y:S02]  /*0430*/  ISETP.NE.AND P4, PT, R10, R12, PT ;  /* 0x0000000c0a00720c */ /* 0x004fe40003f85270 */
[----:B------:R-:W-:Y:S01]  /*0440*/  SEL R35, RZ, 0x1, !P5 ;  /* 0x00000001ff237807 */ /* 0x000fe20006800000 */
[----:B------:R-:W-:Y:S01]  /*0450*/  STS [R24], R21 ;  /* 0x0000001518007388 */ /* 0x000fe20000000800 */
[----:B---3--:R-:W-:Y:S02]  /*0460*/  ISETP.NE.AND P2, PT, R12, R14, PT ;  /* 0x0000000e0c00720c */ /* 0x008fe40003f45270 */
[----:B------:R-:W-:Y:S01]  /*0470*/  P2R R49, PR, RZ, 0x20 ;  /* 0x00000020ff317803 */ /* 0x000fe20000000000 */
[----:B------:R-:W-:Y:S01]  /*0480*/  STS [R24+0x80], R21 ;  /* 0x0000801518007388 */ /* 0x000fe20000000800 */
[----:B------:R-:W-:-:S03]  /*0490*/  P2R R50, PR, RZ, 0x10 ;  /* 0x00000010ff327803 */ /* 0x000fc60000000000 */
[----:B------:R-:W-:Y:S04]  /*04a0*/  STS [R24+0x100], R21 ;  /* 0x0001001518007388 */ /* 0x000fe80000000800 */
[----:B------:R-:W-:Y:S04]  /*04b0*/  STS [R24+0x180], R21 ;  /* 0x0001801518007388 */ /* 0x000fe80000000800 */
[----:B------:R-:W-:Y:S04]  /*04c0*/  STS [R24+0x200], R21 ;  /* 0x0002001518007388 */ /* 0x000fe80000000800 */
[----:B------:R-:W-:Y:S04]  /*04d0*/  STS [R24+0x280], R21 ;  /* 0x0002801518007388 */ /* 0x000fe80000000800 */
[----:B------:R-:W-:Y:S04]  /*04e0*/  STS [R24+0x300], R21 ;  /* 0x0003001518007388 */ /* 0x000fe80000000800 */
[----:B------:R-:W-:Y:S04]  /*04f0*/  STS [R24+0x380], R21 ;  /* 0x0003801518007388 */ /* 0x000fe80000000800 */
[----:B------:R0:W-:Y:S01]  /*0500*/  STS [R24+0x400], R21 ;  /* 0x0004001518007388 */ /* 0x0001e20000000800 */
[----:B------:R-:W-:-:S03]  /*0510*/  NOP ;  /* 0x0000000000007918 */ /* 0x000fc60000000000 */
[----:B------:R-:W-:Y:S01]  /*0520*/  LDS R3, [R23] ;  /* 0x0000000017037984 */ /* 0x000fe20000000800 */
[----:B0-----:R-:W-:-:S03]  /*0530*/  SEL R24, RZ, 0x1, !P4 ;  /* 0x00000001ff187807 */ /* 0x001fc60006000000 */
        /* <DEDUP_REMOVED lines=9> */
[----:B------:R-:W-:Y:S02]  /*05d0*/  STS [R6+0x4d8], R29 ;  /* 0x0004d81d06007388 */ /* 0x000fe40000000800 */
[----:B------:R-:W-:Y:S06]  /*05e0*/  BAR.SYNC.DEFER_BLOCKING 0x0 ;  /* 0x0000000000007b1d */ /* 0x000fec0000010000 */
[----:B------:R0:W1:Y:S02]  /*05f0*/  @P1 LDS R22, [R6+0x4d4] ;  /* 0x0004d40006161984 */ /* 0x0000640000000800 */
[----:B0-----:R-:W-:-:S02]  /*0600*/  SEL R6, RZ, 0x1, !P2 ;  /* 0x00000001ff067807 */ /* 0x001fc40005000000 */
[----:B-1----:R-:W-:-:S04]  /*0610*/  @P1 ISETP.NE.AND P0, PT, R22, R2, PT ;  /* 0x000000021600120c */ /* 0x002fc80003f05270 */
[----:B------:R-:W-:-:S04]  /*0620*/  @P1 SEL R33, RZ, 0x1, !P0 ;  /* 0x00000001ff211807 */ /* 0x000fc80004000000 */
[----:B------:R-:W-:-:S04]  /*0630*/  IADD3 R34, P0, PT, R33, R34, RZ ;  /* 0x0000002221227210 */ /* 0x000fc80007f1e0ff */
[----:B------:R-:W-:Y:S01]  /*0640*/  IADD3 R35, P3, PT, R34, R35, RZ ;  /* 0x0000002322237210 */ /* 0x000fe20007f7e0ff */
[----:B------:R-:W-:-:S03]  /*0650*/  IMAD.X R36, RZ, RZ, UR4, P0 ;  /* 0x00000004ff247e24 */ /* 0x000fc600080e06ff */
[----:B------:R-:W-:Y:S01]  /*0660*/  IADD3 R37, P1, PT, R35, R24, RZ ;  /* 0x0000001823257210 */ /* 0x000fe20007f3e0ff */
[----:B------:R-:W-:Y:S01]  /*0670*/  IMAD.X R38, RZ, RZ, R36, P3 ;  /* 0x000000ffff267224 */ /* 0x000fe200018e0624 */
[----:B------:R-:W-:Y:S02]  /*0680*/  ISETP.NE.AND P3, PT, R14, R16, PT ;  /* 0x000000100e00720c */ /* 0x000fe40003f65270 */
[----:B------:R-:W-:Y:S01]  /*0690*/  IADD3 R39, P0, PT, R37, R6, RZ ;  /* 0x0000000625277210 */ /* 0x000fe20007f1e0ff */
[----:B------:R-:W-:Y:S01]  /*06a0*/  IMAD.X R40, RZ, RZ, R38, P1 ;  /* 0x000000ffff287224 */ /* 0x000fe200008e0626 */
[----:B------:R-:W-:Y:S02]  /*06b0*/  SEL R6, RZ, 0x1, !P3 ;  /* 0x00000001ff067807 */ /* 0x000fe40005800000 */
[----:B------:R-:W-:Y:S01]  /*06c0*/  ISETP.NE.AND P1, PT, R16, R18, PT ;  /* 0x000000121000720c */ /* 0x000fe20003f25270 */
[----:B------:R-:W-:Y:S01]  /*06d0*/  IMAD.X R28, RZ, RZ, R40, P0 ;  /* 0x000000ffff1c7224 */ /* 0x000fe200000e0628 */
[----:B------:R-:W-:-:S02]  /*06e0*/  IADD3 R41, P0, PT, R39, R6, RZ ;  /* 0x0000000627297210 */ /* 0x000fc40007f1e0ff */
[----:B------:R-:W-:-:S03]  /*06f0*/  SEL R42, RZ, 0x1, !P1 ;  /* 0x00000001ff2a7807 */ /* 0x000fc60004800000 */
[----:B------:R-:W-:Y:S01]  /*0700*/  IMAD.X R30, RZ, RZ, R28, P0 ;  /* 0x000000ffff1e7224 */ /* 0x000fe200000e061c */
[----:B------:R-:W-:-:S05]  /*0710*/  IADD3 R42, P0, PT, R41, R42, RZ ;  /* 0x0000002a292a7210 */ /* 0x000fca0007f1e0ff */
[----:B------:R-:W-:Y:S01]  /*0720*/  IMAD.X R31, RZ, RZ, R30, P0 ;  /* 0x000000ffff1f7224 */ /* 0x000fe200000e061e */
[----:B------:R-:W-:-:S04]  /*0730*/  ISETP.NE.AND P0, PT, R18, R20, PT ;  /* 0x000000141200720c */ /* 0x000fc80003f05270 */
[----:B------:R-:W-:-:S04]  /*0740*/  SEL R43, RZ, 0x1, !P0 ;  /* 0x00000001ff2b7807 */ /* 0x000fc80004000000 */
[----:B------:R-:W-:-:S05]  /*0750*/  IADD3 R43, P6, PT, R42, R43, RZ ;  /* 0x0000002b2a2b7210 */ /* 0x000fca0007fde0ff */
[----:B------:R-:W-:Y:S01]  /*0760*/  IMAD.X R32, RZ, RZ, R31, P6 ;  /* 0x000000ffff207224 */ /* 0x000fe200030e061f */
[----:B------:R-:W-:-:S04]  /*0770*/  ISETP.NE.AND P6, PT, R2, R8, PT ;  /* 0x000000080200720c */ /* 0x000fc80003fc5270 */
[----:B------:R-:W-:Y:S02]  /*0780*/  SEL R6, R3, RZ, !P6 ;  /* 0x000000ff03067207 */ /* 0x000fe40007000000 */
[----:B------:R-:W-:-:S03]  /*0790*/  ISETP.NE.AND P6, PT, R20, R29, PT ;  /* 0x0000001d1400720c */ /* 0x000fc60003fc5270 */
[----:B------:R-:W-:Y:S01]  /*07a0*/  IMAD.IADD R6, R9, 0x1, R6 ;  /* 0x0000000109067824 */ /* 0x000fe200078e0206 */
[----:B------:R-:W-:-:S04]  /*07b0*/  SEL R24, RZ, 0x1, !P6 ;  /* 0x00000001ff187807 */ /* 0x000fc80007000000 */
[----:B------:R-:W-:Y:S02]  /*07c0*/  SEL R6, R6, RZ, !P5 ;  /* 0x000000ff06067207 */ /* 0x000fe40006800000 */
[----:B------:R-:W-:-:S03]  /*07d0*/  ISETP.GE.AND P5, PT, R15, 0x10, PT ;  /* 0x000000100f00780c */ /* 0x000fc60003fa6270 */
[----:B------:R-:W-:-:S05]  /*07e0*/  IMAD.IADD R6, R11, 0x1, R6 ;  /* 0x000000010b067824 */ /* 0x000fca00078e0206 */
[----:B------:R-:W-:Y:S02]  /*07f0*/  SEL R6, R6, RZ, !P4 ;  /* 0x000000ff06067207 */ /* 0x000fe40006000000 */
[----:B------:R-:W-:-:S03]  /*0800*/  ISETP.NE.AND P4, PT, R15, RZ, PT ;  /* 0x000000ff0f00720c */ /* 0x000fc60003f85270 */
[----:B------:R-:W-:-:S05]  /*0810*/  IMAD.IADD R6, R13, 0x1, R6 ;  /* 0x000000010d067824 */ /* 0x000fca00078e0206 */
[----:B------:R-:W-:-:S05]  /*0820*/  SEL R5, R6, RZ, !P2 ;  /* 0x000000ff06057207 */ /* 0x000fca0005000000 */
[----:B------:R-:W-:-:S05]  /*0830*/  IMAD.IADD R5, R44, 0x1, R5 ;  /* 0x000000012c057824 */ /* 0x000fca00078e0205 */
[----:B------:R-:W-:-:S05]  /*0840*/  SEL R6, R5, RZ, !P3 ;  /* 0x000000ff05067207 */ /* 0x000fca0005800000 */
[----:B------:R-:W-:-:S05]  /*0850*/  IMAD.IADD R6, R17, 0x1, R6 ;  /* 0x0000000111067824 */ /* 0x000fca00078e0206 */
[----:B------:R-:W-:-:S05]  /*0860*/  SEL R6, R6, RZ, !P1 ;  /* 0x000000ff06067207 */ /* 0x000fca0004800000 */
[----:B------:R-:W-:-:S05]  /*0870*/  IMAD.IADD R6, R19, 0x1, R6 ;  /* 0x0000000113067824 */ /* 0x000fca00078e0206 */
[----:B------:R-:W-:-:S05]  /*0880*/  SEL R6, R6, RZ, !P0 ;  /* 0x000000ff06067207 */ /* 0x000fca0004000000 */
[----:B------:R-:W-:-:S05]  /*0890*/  IMAD.IADD R6, R21, 0x1, R6 ;  /* 0x0000000115067824 */ /* 0x000fca00078e0206 */
[----:B------:R-:W-:Y:S02]  /*08a0*/  SEL R5, R6, RZ, !P6 ;  /* 0x000000ff06057207 */ /* 0x000fe40007000000 */
[----:B------:R-:W-:-:S03]  /*08b0*/  IADD3 R24, P6, PT, R43, R24, RZ ;  /* 0x000000182b187210 */ /* 0x000fc60007fde0ff */
[----:B------:R-:W-:Y:S02]  /*08c0*/  IMAD.IADD R4, R4, 0x1, R5 ;  /* 0x0000000104047824 */ /* 0x000fe400078e0205 */
[----:B------:R-:W-:Y:S01]  /*08d0*/  IMAD.X R25, RZ, RZ, R32, P6 ;  /* 0x000000ffff197224 */ /* 0x000fe200030e0620 */
[----:B------:R-:W-:Y:S02]  /*08e0*/  ISETP.NE.U32.AND P6, PT, R24, RZ, PT ;  /* 0x000000ff1800720c */ /* 0x000fe40003fc5070 */
[----:B------:R-:W0:Y:S02]  /*08f0*/  SHFL.UP PT, R5, R4, 0x1, RZ ;  /* 0x0420000004057989 */ /* 0x000e2400000e00ff */
[----:B------:R-:W-:Y:S02]  /*0900*/  ISETP.NE.AND.EX P6, PT, R25, RZ, PT, P6 ;  /* 0x000000ff1900720c */ /* 0x000fe40003fc5360 */
[----:B------:R-:W1:Y:S02]  /*0910*/  SHFL.UP PT, R6, R25, 0x1, RZ ;  /* 0x0420000019067989 */ /* 0x000e6400000e00ff */
[----:B0-----:R-:W-:-:S02]  /*0920*/  SEL R7, R5, RZ, !P6 ;  /* 0x000000ff05077207 */ /* 0x001fc40007000000 */
[----:B------:R-:W0:Y:S01]  /*0930*/  SHFL.UP PT, R5, R24, 0x1, RZ ;  /* 0x0420000018057989 */ /* 0x000e2200000e00ff */
[----:B------:R-:W-:-:S04]  /*0940*/  ISETP.GE.AND P6, PT, R15, 0x1, PT ;  /* 0x000000010f00780c */ /* 0x000fc80003fc6270 */
[----:B------:R-:W-:Y:S02]  /*0950*/  SEL R7, R7, RZ, P6 ;  /* 0x000000ff07077207 */ /* 0x000fe40003000000 */
[----:B-1----:R-:W-:-:S03]  /*0960*/  SEL R6, R6, RZ, P6 ;  /* 0x000000ff06067207 */ /* 0x002fc60003000000 */
[----:B------:R-:W-:-:S05]  /*0970*/  IMAD.IADD R7, R4, 0x1, R7 ;  /* 0x0000000104077824 */ /* 0x000fca00078e0207 */
[----:B------:R-:W1:Y:S01]  /*0980*/  SHFL.UP PT, R4, R7, 0x2, RZ ;  /* 0x0440000007047989 */ /* 0x000e6200000e00ff */
[----:B0-----:R-:W-:-:S04]  /*0990*/  SEL R5, R5, RZ, P6 ;  /* 0x000000ff05057207 */ /* 0x001fc80003000000 */
[----:B------:R-:W-:-:S05]  /*09a0*/  IADD3 R23, P6, PT, R5, R24, RZ ;  /* 0x0000001805177210 */ /* 0x000fca0007fde0ff */
[----:B------:R-:W-:Y:S01]  /*09b0*/  IMAD.X R26, R6, 0x1, R25, P6 ;  /* 0x00000001061a7824 */ /* 0x000fe200030e0619 */
[----:B------:R-:W-:-:S04]  /*09c0*/  ISETP.NE.U32.AND P6, PT, R23, RZ, PT ;  /* 0x000000ff1700720c */ /* 0x000fc80003fc5070 */
[----:B------:R-:W-:Y:S01]  /*09d0*/  ISETP.NE.AND.EX P6, PT, R26, RZ, PT, P6 ;  /* 0x000000ff1a00720c */ /* 0x000fe20003fc5360 */
[----:B------:R-:W0:Y:S03]  /*09e0*/  SHFL.UP PT, R5, R26, 0x2, RZ ;  /* 0x044000001a057989 */ /* 0x000e2600000e00ff */
[----:B-1----:R-:W-:Y:S02]  /*09f0*/  SEL R6, R4, RZ, !P6 ;  /* 0x000000ff04067207 */ /* 0x002fe40007000000 */
[----:B------:R-:W1:Y:S01]  /*0a00*/  SHFL.UP PT, R4, R23, 0x2, RZ ;  /* 0x0440000017047989 */ /* 0x000e6200000e00ff */
[----:B------:R-:W-:-:S04]  /*0a10*/  ISETP.GE.AND P6, PT, R15, 0x2, PT ;  /* 0x000000020f00780c */ /* 0x000fc80003fc6270 */
[----:B------:R-:W-:-:S05]  /*0a20*/  SEL R6, R6, RZ, P6 ;  /* 0x000000ff06067207 */ /* 0x000fca0003000000 */
[----:B------:R-:W-:Y:S01]  /*0a30*/  IMAD.IADD R6, R7, 0x1, R6 ;  /* 0x0000000107067824 */ /* 0x000fe200078e0206 */
[----:B0-----:R-:W-:Y:S02]  /*0a40*/  SEL R5, R5, RZ, P6 ;  /* 0x000000ff05057207 */ /* 0x001fe40003000000 */
[----:B-1----:R-:W-:-:S04]  /*0a50*/  SEL R4, R4, RZ, P6 ;  /* 0x000000ff04047207 */ /* 0x002fc80003000000 */
[----:B------:R-:W-:Y:S02]  /*0a60*/  IADD3 R25, P6, PT, R4, R23, RZ ;  /* 0x0000001704197210 */ /* 0x000fe40007fde0ff */
[----:B------:R-:W0:Y:S03]  /*0a70*/  SHFL.UP PT, R4, R6, 0x4, RZ ;  /* 0x0480000006047989 */ /* 0x000e2600000e00ff */
[----:B------:R-:W-:Y:S01]  /*0a80*/  IMAD.X R24, R5, 0x1, R26, P6 ;  /* 0x0000000105187824 */ /* 0x000fe200030e061a */
[----:B------:R-:W-:-:S04]  /*0a90*/  ISETP.NE.U32.AND P6, PT, R25, RZ, PT ;  /* 0x000000ff1900720c */ /* 0x000fc80003fc5070 */
[----:B------:R-:W-:Y:S01]  /*0aa0*/  ISETP.NE.AND.EX P6, PT, R24, RZ, PT, P6 ;  /* 0x000000ff1800720c */ /* 0x000fe20003fc5360 */
[----:B------:R-:W1:Y:S03]  /*0ab0*/  SHFL.UP PT, R5, R24, 0x4, RZ ;  /* 0x0480000018057989 */ /* 0x000e6600000e00ff */
[----:B0-----:R-:W-:Y:S02]  /*0ac0*/  SEL R7, R4, RZ, !P6 ;  /* 0x000000ff04077207 */ /* 0x001fe40007000000 */
[----:B------:R-:W0:Y:S01]  /*0ad0*/  SHFL.UP PT, R4, R25, 0x4, RZ ;  /* 0x0480000019047989 */ /* 0x000e2200000e00ff */
[----:B------:R-:W-:-:S04]  /*0ae0*/  ISETP.GE.AND P6, PT, R15, 0x4, PT ;  /* 0x000000040f00780c */ /* 0x000fc80003fc6270 */
[----:B------:R-:W-:Y:S02]  /*0af0*/  SEL R7, R7, RZ, P6 ;  /* 0x000000ff07077207 */ /* 0x000fe40003000000 */
[----:B-1----:R-:W-:-:S03]  /*0b00*/  SEL R5, R5, RZ, P6 ;  /* 0x000000ff05057207 */ /* 0x002fc60003000000 */
[----:B------:R-:W-:Y:S01]  /*0b10*/  IMAD.IADD R7, R6, 0x1, R7 ;  /* 0x0000000106077824 */ /* 0x000fe200078e0207 */
[----:B0-----:R-:W-:-:S04]  /*0b20*/  SEL R4, R4, RZ, P6 ;  /* 0x000000ff04047207 */ /* 0x001fc80003000000 */
        /* <DEDUP_REMOVED lines=20> */
[----:B------:R-:W0:Y:S02]  /*0c70*/  SHFL.UP PT, R4, R25, 0x10, RZ ;  /* 0x0600000019047989 */ /* 0x000e2400000e00ff */
[----:B------:R-:W-:Y:S02]  /*0c80*/  SEL R7, R7, RZ, P5 ;  /* 0x000000ff07077207 */ /* 0x000fe40002800000 */
[----:B-1----:R-:W-:-:S03]  /*0c90*/  SEL R5, R5, RZ, P5 ;  /* 0x000000ff05057207 */ /* 0x002fc60002800000 */
[----:B------:R-:W-:Y:S01]  /*0ca0*/  IMAD.IADD R46, R6, 0x1, R7 ;  /* 0x00000001062e7824 */ /* 0x000fe200078e0207 */
[----:B0-----:R-:W-:Y:S02]  /*0cb0*/  SEL R4, R4, RZ, P5 ;  /* 0x000000ff04047207 */ /* 0x001fe40002800000 */
[----:B------:R-:W-:Y:S02]  /*0cc0*/  ISETP.GE.U32.AND P5, PT, R0, 0x20, PT ;  /* 0x000000200000780c */ /* 0x000fe40003fa6070 */
[----:B------:R-:W-:-:S05]  /*0cd0*/  IADD3 R4, P6, PT, R4, R25, RZ ;  /* 0x0000001904047210 */ /* 0x000fca0007fde0ff */
[----:B------:R-:W-:Y:S01]  /*0ce0*/  IMAD.X R5, R5, 0x1, R24, P6 ;  /* 0x0000000105057824 */ /* 0x000fe200030e0618 */
[----:B------:R-:W-:-:S13]  /*0cf0*/  ISETP.NE.AND P6, PT, R15, 0x1f, PT ;  /* 0x0000001f0f00780c */ /* 0x000fda0003fc5270 */
[----:B------:R-:W-:-:S05]  /*0d00*/  @!P6 LEA R23, R48, UR5, 0x4 ;  /* 0x000000053017ec11 */ /* 0x000fca000f8e20ff */
[----:B------:R-:W-:Y:S04]  /*0d10*/  @!P6 STS.64 [R23], R4 ;  /* 0x000000041700e388 */ /* 0x000fe80000000a00 */
[----:B------:R-:W-:Y:S01]  /*0d20*/  @!P6 STS [R23+0x8], R46 ;  /* 0x0000082e1700e388 */ /* 0x000fe20000000800 */
[----:B------:R-:W-:Y:S06]  /*0d30*/  BAR.SYNC.DEFER_BLOCKING 0x0 ;  /* 0x0000000000007b1d */ /* 0x000fec0000010000 */
[----:B------:R-:W-:Y:S04]  /*0d40*/  LDS.64 R6, [UR5+0x10] ;  /* 0x00001005ff067984 */ /* 0x000fe80008000a00 */
[----:B------:R-:W0:Y:S04]  /*0d50*/  LDS.64 R24, [UR5] ;  /* 0x00000005ff187984 */ /* 0x000e280008000a00 */
[----:B------:R-:W1:Y:S04]  /*0d60*/  LDS R56, [UR5+0x8] ;  /* 0x00000805ff387984 */ /* 0x000e680008000800 */
[----:B------:R-:W2:Y:S04]  /*0d70*/  LDS.64 R26, [UR5+0x20] ;  /* 0x00002005ff1a7984 */ /* 0x000ea80008000a00 */
[----:B------:R-:W3:Y:S01]  /*0d80*/  LDS R47, [UR5+0x18] ;  /* 0x00001805ff2f7984 */ /* 0x000ee20008000800 */
[----:B0-----:R-:W-:-:S05]  /*0d90*/  IADD3 R51, P6, PT, R24, R6, RZ ;  /* 0x0000000618337210 */ /* 0x001fca0007fde0ff */
[----:B------:R-:W-:Y:S01]  /*0da0*/  IMAD.X R53, R25, 0x1, R7, P6 ;  /* 0x0000000119357824 */ /* 0x000fe200030e0607 */
[----:B------:R-:W-:-:S04]  /*0db0*/  ISETP.NE.U32.AND P6, PT, R6, RZ, PT ;  /* 0x000000ff0600720c */ /* 0x000fc80003fc5070 */
[----:B------:R-:W-:Y:S02]  /*0dc0*/  ISETP.NE.AND.EX P6, PT, R7, RZ, PT, P6 ;  /* 0x000000ff0700720c */ /* 0x000fe40003fc5360 */
[----:B------:R-:W0:Y:S02]  /*0dd0*/  LDS.64 R6, [UR5+0x30] ;  /* 0x00003005ff067984 */ /* 0x000e240008000a00 */
[----:B-1----:R-:W-:Y:S02]  /*0de0*/  SEL R52, R56, RZ, !P6 ;  /* 0x000000ff38347207 */ /* 0x002fe40007000000 */
[----:B--2---:R-:W-:-:S03]  /*0df0*/  IADD3 R57, P6, PT, R26, R51, RZ ;  /* 0x000000331a397210 */ /* 0x004fc60007fde0ff */
[----:B---3--:R-:W-:Y:S02]  /*0e00*/  IMAD.IADD R47, R47, 0x1, R52 ;  /* 0x000000012f2f7824 */ /* 0x008fe400078e0234 */
[----:B------:R-:W-:Y:S01]  /*0e10*/  IMAD.X R55, R27, 0x1, R53, P6 ;  /* 0x000000011b377824 */ /* 0x000fe200030e0635 */
[----:B0-----:R-:W-:-:S05]  /*0e20*/  IADD3 R23, P6, PT, R6, R57, RZ ;  /* 0x0000003906177210 */ /* 0x001fca0007fde0ff */
[----:B------:R-:W-:Y:S01]  /*0e30*/  IMAD.X R45, R7, 0x1, R55, P6 ;  /* 0x00000001072d7824 */ /* 0x000fe200030e0637 */
[----:B------:R-:W-:-:S04]  /*0e40*/  ISETP.NE.AND P6, PT, R48, 0x2, PT ;  /* 0x000000023000780c */ /* 0x000fc80003fc5270 */
[----:B------:R-:W-:Y:S02]  /*0e50*/  SEL R52, R51, R24, !P6 ;  /* 0x0000001833347207 */ /* 0x000fe40007000000 */
[----:B------:R-:W-:Y:S02]  /*0e60*/  SEL R54, R53, R25, !P6 ;  /* 0x0000001935367207 */ /* 0x000fe40007000000 */
[----:B------:R-:W-:Y:S01]  /*0e70*/  SEL R56, R47, R56, !P6 ;  /* 0x000000382f387207 */ /* 0x000fe20007000000 */
[----:B------:R-:W0:Y:S01]  /*0e80*/  LDS.64 R24, [UR5+0x40] ;  /* 0x00004005ff187984 */ /* 0x000e220008000a00 */
[----:B------:R-:W-:-:S04]  /*0e90*/  ISETP.NE.U32.AND P6, PT, R26, RZ, PT ;  /* 0x000000ff1a00720c */ /* 0x000fc80003fc5070 */
[----:B------:R-:W-:-:S04]  /*0ea0*/  ISETP.NE.AND.EX P6, PT, R27, RZ, PT, P6 ;  /* 0x000000ff1b00720c */ /* 0x000fc80003fc5360 */
[----:B------:R-:W-:Y:S02]  /*0eb0*/  SEL R26, R47, RZ, !P6 ;  /* 0x000000ff2f1a7207 */ /* 0x000fe40007000000 */
[----:B------:R-:W1:Y:S01]  /*0ec0*/  LDS R47, [UR5+0x28] ;  /* 0x00002805ff2f7984 */ /* 0x000e620008000800 */
[----:B0-----:R-:W-:-:S05]  /*0ed0*/  IADD3 R51, P6, PT, R24, R23, RZ ;  /* 0x0000001718337210 */ /* 0x001fca0007fde0ff */
[----:B------:R-:W-:Y:S01]  /*0ee0*/  IMAD.X R53, R25, 0x1, R45, P6 ;  /* 0x0000000119357824 */ /* 0x000fe200030e062d */
[----:B------:R-:W-:-:S04]  /*0ef0*/  ISETP.NE.AND P6, PT, R48, 0x3, PT ;  /* 0x000000033000780c */ /* 0x000fc80003fc5270 */
[----:B------:R-:W-:Y:S01]  /*0f00*/  SEL R58, R57, R52, !P6 ;  /* 0x00000034393a7207 */ /* 0x000fe20007000000 */
[----:B-1----:R-:W-:Y:S01]  /*0f10*/  IMAD.IADD R47, R47, 0x1, R26 ;  /* 0x000000012f2f7824 */ /* 0x002fe200078e021a */
[----:B------:R-:W-:Y:S01]  /*0f20*/  SEL R54, R55, R54, !P6 ;  /* 0x0000003637367207 */ /* 0x000fe20007000000 */
[----:B------:R-:W0:Y:S03]  /*0f30*/  LDS.64 R26, [UR5+0x50] ;  /* 0x00005005ff1a7984 */ /* 0x000e260008000a00 */
[----:B------:R-:W-:Y:S01]  /*0f40*/  SEL R59, R47, R56, !P6 ;  /* 0x000000382f3b7207 */ /* 0x000fe20007000000 */
[----:B------:R-:W1:Y:S01]  /*0f50*/  LDS R52, [UR5+0x38] ;  /* 0x00003805ff347984 */ /* 0x000e620008000800 */
[----:B0-----:R-:W-:-:S05]  /*0f60*/  IADD3 R55, P6, PT, R26, R51, RZ ;  /* 0x000000331a377210 */ /* 0x001fca0007fde0ff */
[----:B------:R-:W-:Y:S01]  /*0f70*/  IMAD.X R57, R27, 0x1, R53, P6 ;  /* 0x000000011b397824 */ /* 0x000fe200030e0635 */
[----:B------:R-:W-:-:S04]  /*0f80*/  ISETP.NE.U32.AND P6, PT, R6, RZ, PT ;  /* 0x000000ff0600720c */ /* 0x000fc80003fc5070 */
[----:B------:R-:W-:Y:S02]  /*0f90*/  ISETP.NE.AND.EX P6, PT, R7, RZ, PT, P6 ;  /* 0x000000ff0700720c */ /* 0x000fe40003fc5360 */
[----:B------:R-:W0:Y:S02]  /*0fa0*/  LDS.64 R6, [UR5+0x60] ;  /* 0x00006005ff067984 */ /* 0x000e240008000a00 */
[----:B------:R-:W-:Y:S02]  /*0fb0*/  SEL R47, R47, RZ, !P6 ;  /* 0x000000ff2f2f7207 */ /* 0x000fe40007000000 */
[----:B------:R-:W-:-:S03]  /*0fc0*/  ISETP.NE.AND P6, PT, R48, 0x4, PT ;  /* 0x000000043000780c */ /* 0x000fc60003fc5270 */
[----:B-1----:R-:W-:Y:S01]  /*0fd0*/  IMAD.IADD R52, R52, 0x1, R47 ;  /* 0x0000000134347824 */ /* 0x002fe200078e022f */
[----:B------:R-:W-:Y:S02]  /*0fe0*/  SEL R58, R23, R58, !P6 ;  /* 0x0000003a173a7207 */ /* 0x000fe40007000000 */
[----:B------:R-:W1:Y:S01]  /*0ff0*/  LDS R23, [UR5+0x48] ;  /* 0x00004805ff177984 */ /* 0x000e620008000800 */
[----:B------:R-:W-:Y:S02]  /*1000*/  SEL R54, R45, R54, !P6 ;  /* 0x000000362d367207 */ /* 0x000fe40007000000 */
[----:B------:R-:W-:Y:S02]  /*1010*/  SEL R59, R52, R59, !P6 ;  /* 0x0000003b343b7207 */ /* 0x000fe40007000000 */
[----:B0-----:R-:W-:-:S05]  /*1020*/  IADD3 R47, P6, PT, R6, R55, RZ ;  /* 0x00000037062f7210 */ /* 0x001fca0007fde0ff */
[----:B------:R-:W-:Y:S01]  /*1030*/  IMAD.X R45, R7, 0x1, R57, P6 ;  /* 0x00000001072d7824 */ /* 0x000fe200030e0639 */
[----:B------:R-:W-:-:S04]  /*1040*/  ISETP.NE.U32.AND P6, PT, R24, RZ, PT ;  /* 0x000000ff1800720c */ /* 0x000fc80003fc5070 */
[----:B------:R-:W-:Y:S02]  /*1050*/  ISETP.NE.AND.EX P6, PT, R25, RZ, PT, P6 ;  /* 0x000000ff1900720c */ /* 0x000fe40003fc5360 */
[----:B------:R-:W-:Y:S02]  /*1060*/  SHFL.UP PT, R25, R46, 0x1, RZ ;  /* 0x042000002e197989 */ /* 0x000fe400000e00ff */
[----:B------:R-:W-:Y:S02]  /*1070*/  SEL R52, R52, RZ, !P6 ;  /* 0x000000ff34347207 */ /* 0x000fe40007000000 */
[----:B------:R-:W-:Y:S01]  /*1080*/  ISETP.NE.AND P6, PT, R48, 0x5, PT ;  /* 0x000000053000780c */ /* 0x000fe20003fc5270 */
[----:B------:R-:W-:Y:S02]  /*1090*/  LDS R46, [UR5+0x78] ;  /* 0x00007805ff2e7984 */ /* 0x000fe40008000800 */
[----:B-1----:R-:W-:Y:S01]  /*10a0*/  IMAD.IADD R52, R23, 0x1, R52 ;  /* 0x0000000117347824 */ /* 0x002fe200078e0234 */
[----:B------:R-:W-:Y:S01]  /*10b0*/  SEL R58, R51, R58, !P6 ;  /* 0x0000003a333a7207 */ /* 0x000fe20007000000 */
[----:B------:R-:W0:Y:S01]  /*10c0*/  LDS R23, [UR5+0x58] ;  /* 0x00005805ff177984 */ /* 0x000e220008000800 */
[----:B------:R-:W-:-:S02]  /*10d0*/  SEL R54, R53, R54, !P6 ;  /* 0x0000003635367207 */ /* 0x000fc40007000000 */
[----:B------:R-:W-:Y:S02]  /*10e0*/  SEL R59, R52, R59, !P6 ;  /* 0x0000003b343b7207 */ /* 0x000fe40007000000 */
[----:B------:R-:W-:-:S04]  /*10f0*/  ISETP.NE.U32.AND P6, PT, R26, RZ, PT ;  /* 0x000000ff1a00720c */ /* 0x000fc80003fc5070 */
[----:B------:R-:W-:-:S04]  /*1100*/  ISETP.NE.AND.EX P6, PT, R27, RZ, PT, P6 ;  /* 0x000000ff1b00720c */ /* 0x000fc80003fc5360 */
[----:B------:R-:W-:Y:S02]  /*1110*/  SEL R52, R52, RZ, !P6 ;  /* 0x000000ff34347207 */ /* 0x000fe40007000000 */
[----:B------:R-:W-:-:S04]  /*1120*/  ISETP.NE.AND P6, PT, R48, 0x6, PT ;  /* 0x000000063000780c */ /* 0x000fc80003fc5270 */
[----:B------:R-:W-:Y:S02]  /*1130*/  SEL R26, R55, R58, !P6 ;  /* 0x0000003a371a7207 */ /* 0x000fe40007000000 */
[----:B------:R-:W-:Y:S01]  /*1140*/  SEL R54, R57, R54, !P6 ;  /* 0x0000003639367207 */ /* 0x000fe20007000000 */
[----:B0-----:R-:W-:-:S05]  /*1150*/  IMAD.IADD R52, R23, 0x1, R52 ;  /* 0x0000000117347824 */ /* 0x001fca00078e0234 */
[----:B------:R-:W-:Y:S02]  /*1160*/  SEL R24, R52, R59, !P6 ;  /* 0x0000003b34187207 */ /* 0x000fe40007000000 */
[----:B------:R-:W-:Y:S02]  /*1170*/  ISETP.NE.U32.AND P6, PT, R6, RZ, PT ;  /* 0x000000ff0600720c */ /* 0x000fe40003fc5070 */
[----:B------:R-:W-:Y:S02]  /*1180*/  SHFL.UP PT, R6, R4, 0x1, RZ ;  /* 0x0420000004067989 */ /* 0x000fe400000e00ff */
[----:B------:R-:W-:Y:S02]  /*1190*/  ISETP.NE.AND.EX P6, PT, R7, RZ, PT, P6 ;  /* 0x000000ff0700720c */ /* 0x000fe40003fc5360 */
[----:B------:R-:W0:Y:S02]  /*11a0*/  LDS R7, [UR5+0x68] ;  /* 0x00006805ff077984 */ /* 0x000e240008000800 */
[----:B------:R-:W-:-:S02]  /*11b0*/  SEL R52, R52, RZ, !P6 ;  /* 0x000000ff34347207 */ /* 0x000fc40007000000 */
[----:B------:R-:W-:-:S04]  /*11c0*/  ISETP.NE.AND P6, PT, R48, 0x7, PT ;  /* 0x000000073000780c */ /* 0x000fc80003fc5270 */
[----:B------:R-:W-:Y:S02]  /*11d0*/  SEL R48, R47, R26, !P6 ;  /* 0x0000001a2f307207 */ /* 0x000fe40007000000 */
[----:B------:R-:W1:Y:S01]  /*11e0*/  SHFL.UP PT, R26, R5, 0x1, RZ ;  /* 0x04200000051a7989 */ /* 0x000e6200000e00ff */
[----:B------:R-:W-:Y:S02]  /*11f0*/  SEL R27, R45, R54, !P6 ;  /* 0x000000362d1b7207 */ /* 0x000fe40007000000 */
[----:B------:R-:W-:Y:S02]  /*1200*/  SEL R48, R48, RZ, P5 ;  /* 0x000000ff30307207 */ /* 0x000fe40002800000 */
[----:B------:R-:W-:Y:S01]  /*1210*/  SEL R27, R27, RZ, P5 ;  /* 0x000000ff1b1b7207 */ /* 0x000fe20002800000 */
[----:B0-----:R-:W-:-:S05]  /*1220*/  IMAD.IADD R7, R7, 0x1, R52 ;  /* 0x0000000107077824 */ /* 0x001fca00078e0234 */
[----:B------:R-:W-:Y:S02]  /*1230*/  SEL R24, R7, R24, !P6 ;  /* 0x0000001807187207 */ /* 0x000fe40007000000 */
[----:B------:R-:W-:Y:S02]  /*1240*/  ISETP.NE.U32.AND P6, PT, R6, RZ, PT ;  /* 0x000000ff0600720c */ /* 0x000fe40003fc5070 */
[----:B------:R-:W-:Y:S02]  /*1250*/  SEL R23, R24, RZ, P5 ;  /* 0x000000ff18177207 */ /* 0x000fe40002800000 */
[----:B-1----:R-:W-:Y:S02]  /*1260*/  ISETP.NE.AND.EX P6, PT, R26, RZ, PT, P6 ;  /* 0x000000ff1a00720c */ /* 0x002fe40003fc5360 */
[----:B------:R-:W-:Y:S02]  /*1270*/  ISETP.NE.AND P5, PT, R49, RZ, PT ;  /* 0x000000ff3100720c */ /* 0x000fe40003fa5270 */
[----:B------:R-:W-:-:S02]  /*1280*/  SEL R24, R23, RZ, !P6 ;  /* 0x000000ff17187207 */ /* 0x000fc40007000000 */
[----:B------:R-:W-:-:S03]  /*1290*/  ISETP.NE.U32.AND P6, PT, R33, RZ, PT ;  /* 0x000000ff2100720c */ /* 0x000fc60003fc5070 */
[----:B------:R-:W-:Y:S01]  /*12a0*/  @P4 IMAD.IADD R23, R25, 0x1, R24 ;  /* 0x0000000119174824 */ /* 0x000fe200078e0218 */
[----:B------:R-:W-:Y:S02]  /*12b0*/  ISETP.NE.AND.EX P6, PT, RZ, UR4, PT, P6 ;  /* 0x00000004ff007c0c */ /* 0x000fe4000bfc5360 */
[----:B------:R-:W-:Y:S02]  /*12c0*/  ISETP.NE.AND P4, PT, R2, R8, PT ;  /* 0x000000080200720c */ /* 0x000fe40003f85270 */
[----:B------:R-:W-:-:S05]  /*12d0*/  SEL R4, R23, RZ, !P6 ;  /* 0x000000ff17047207 */ /* 0x000fca0007000000 */
[----:B------:R-:W-:-:S05]  /*12e0*/  IMAD.IADD R3, R3, 0x1, R4 ;  /* 0x0000000103037824 */ /* 0x000fca00078e0204 */
[----:B------:R-:W-:Y:S02]  /*12f0*/  SEL R4, R3, RZ, !P4 ;  /* 0x000000ff03047207 */ /* 0x000fe40006000000 */
[----:B------:R-:W-:-:S03]  /*1300*/  ISETP.NE.AND P4, PT, R50, RZ, PT ;  /* 0x000000ff3200720c */ /* 0x000fc60003f85270 */
[----:B------:R-:W-:Y:S02]  /*1310*/  IMAD.IADD R9, R9, 0x1, R4 ;  /* 0x0000000109097824 */ /* 0x000fe400078e0204 */
[----:B------:R-:W0:Y:S03]  /*1320*/  LDS.64 R4, [UR5+0x70] ;  /* 0x00007005ff047984 */ /* 0x000e260008000a00 */
[----:B------:R-:W-:Y:S02]  /*1330*/  SEL R24, R9, RZ, !P5 ;  /* 0x000000ff09187207 */ /* 0x000fe40006800000 */
[----:B------:R-:W-:-:S03]  /*1340*/  ISETP.NE.AND P5, PT, R15, RZ, PT ;  /* 0x000000ff0f00720c */ /* 0x000fc60003fa5270 */
[----:B------:R-:W-:Y:S01]  /*1350*/  IMAD.IADD R11, R11, 0x1, R24 ;  /* 0x000000010b0b7824 */ /* 0x000fe200078e0218 */
[----:B------:R-:W-:-:S04]  /*1360*/  SEL R49, R6, RZ, P5 ;  /* 0x000000ff06317207 */ /* 0x000fc80002800000 */
[----:B------:R-:W-:Y:S02]  /*1370*/  SEL R24, R11, RZ, !P4 ;  /* 0x000000ff0b187207 */ /* 0x000fe40006000000 */
[----:B------:R-:W-:-:S03]  /*1380*/  ISETP.NE.AND P4, PT, R0, RZ, PT ;  /* 0x000000ff0000720c */ /* 0x000fc60003f85270 */
[----:B------:R-:W-:-:S05]  /*1390*/  IMAD.IADD R13, R13, 0x1, R24 ;  /* 0x000000010d0d7824 */ /* 0x000fca00078e0218 */
[----:B------:R-:W-:-:S05]  /*13a0*/  SEL R15, R13, RZ, !P2 ;  /* 0x000000ff0d0f7207 */ /* 0x000fca0005000000 */
[----:B------:R-:W1:Y:S01]  /*13b0*/  @!P4 LDC.64 R24, c[0x0][0x3b8] ;  /* 0x0000ee00ff18cb82 */ /* 0x000e620000000a00 */
[----:B------:R-:W-:Y:S01]  /*13c0*/  IMAD.IADD R15, R44, 0x1, R15 ;  /* 0x000000012c0f7824 */ /* 0x000fe200078e020f */
[----:B------:R-:W-:Y:S02]  /*13d0*/  SEL R44, R26, RZ, P5 ;  /* 0x000000ff1a2c7207 */ /* 0x000fe40002800000 */
[C---:B0-----:R-:W-:Y:S02]  /*13e0*/  ISETP.NE.U32.AND P2, PT, R4.reuse, RZ, PT ;  /* 0x000000ff0400720c */ /* 0x041fe40003f45070 */
[----:B------:R-:W-:Y:S02]  /*13f0*/  IADD3 R6, P5, PT, R4, R47, RZ ;  /* 0x0000002f04067210 */ /* 0x000fe40007fbe0ff */
[----:B------:R-:W-:Y:S02]  /*1400*/  ISETP.NE.AND.EX P2, PT, R5, RZ, PT, P2 ;  /* 0x000000ff0500720c */ /* 0x000fe40003f45320 */
[----:B------:R-:W-:-:S02]  /*1410*/  SEL R4, R15, RZ, !P3 ;  /* 0x000000ff0f047207 */ /* 0x000fc40005800000 */
[----:B------:R-:W-:Y:S01]  /*1420*/  SEL R47, R7, RZ, !P2 ;  /* 0x000000ff072f7207 */ /* 0x000fe20005000000 */
[----:B------:R-:W-:Y:S01]  /*1430*/  IMAD.X R7, R5, 0x1, R45, P5 ;  /* 0x0000000105077824 */ /* 0x000fe200028e062d */
[----:B------:R-:W-:Y:S01]  /*1440*/  IADD3 R26, P2, PT, R49, R48, RZ ;  /* 0x00000030311a7210 */ /* 0x000fe20007f5e0ff */
[----:B------:R-:W-:Y:S02]  /*1450*/  IMAD.IADD R17, R17, 0x1, R4 ;  /* 0x0000000111117824 */ /* 0x000fe400078e0204 */
[----:B------:R-:W-:Y:S01]  /*1460*/  IMAD.IADD R4, R46, 0x1, R47 ;  /* 0x000000012e047824 */ /* 0x000fe200078e022f */
[----:B------:R-:W-:Y:S01]  /*1470*/  IADD3 R37, P5, PT, R26, R37, RZ ;  /* 0x000000251a257210 */ /* 0x000fe20007fbe0ff */
[----:B------:R-:W-:Y:S01]  /*1480*/  IMAD.X R27, R44, 0x1, R27, P2 ;  /* 0x000000012c1b7824 */ /* 0x000fe200010e061b */
[----:B------:R-:W-:Y:S01]  /*1490*/  ISETP.GE.U32.AND P2, PT, R6, 0x101, PT ;  /* 0x000001010600780c */ /* 0x000fe20003f46070 */
[----:B------:R-:W-:Y:S01]  /*14a0*/  @!P4 IMAD.MOV.U32 R5, RZ, RZ, 0x65 ;  /* 0x00000065ff05c424 */ /* 0x000fe200078e00ff */
[----:B------:R-:W-:Y:S01]  /*14b0*/  SEL R44, R17, RZ, !P1 ;  /* 0x000000ff112c7207 */ /* 0x000fe20004800000 */
[----:B------:R-:W-:Y:S01]  /*14c0*/  IMAD.X R40, R27, 0x1, R40, P5 ;  /* 0x000000011b287824 */ /* 0x000fe200028e0628 */
[----:B------:R-:W-:-:S02]  /*14d0*/  ISETP.GE.AND.EX P1, PT, R7, RZ, PT, P2 ;  /* 0x000000ff0700720c */ /* 0x000fc40003f26320 */
[----:B-1----:R0:W-:Y:S01]  /*14e0*/  @!P4 ST.E.128.STRONG.GPU desc[UR8][R24.64+0x200], R4 ;  /* 0x000200041800c985 */ /* 0x0021e2000c10fd08 */
[----:B------:R-:W-:Y:S01]  /*14f0*/  IMAD.IADD R19, R19, 0x1, R44 ;  /* 0x0000000113137824 */ /* 0x000fe200078e022c */
[C---:B------:R-:W-:Y:S02]  /*1500*/  IADD3 R34, P3, PT, R26.reuse, R34, RZ ;  /* 0x000000221a227210 */ /* 0x040fe40007f7e0ff */
[C---:B------:R-:W-:Y:S02]  /*1510*/  IADD3 R35, P4, PT, R26.reuse, R35, RZ ;  /* 0x000000231a237210 */ /* 0x040fe40007f9e0ff */
[C---:B------:R-:W-:Y:S01]  /*1520*/  IADD3 R43, P5, PT, R26.reuse, R43, RZ ;  /* 0x0000002b1a2b7210 */ /* 0x040fe20007fbe0ff */
[----:B------:R-:W-:Y:S01]  /*1530*/  IMAD.X R36, R27, 0x1, R36, P3 ;  /* 0x000000011b247824 */ /* 0x000fe200018e0624 */
[----:B------:R-:W-:Y:S01]  /*1540*/  IADD3 R33, P2, PT, R33, R26, RZ ;  /* 0x0000001a21217210 */ /* 0x000fe20007f5e0ff */
[----:B------:R-:W-:Y:S01]  /*1550*/  IMAD.X R38, R27, 0x1, R38, P4 ;  /* 0x000000011b267824 */ /* 0x000fe200020e0626 */
[----:B------:R-:W-:Y:S01]  /*1560*/  SEL R44, R19, RZ, !P0 ;  /* 0x000000ff132c7207 */ /* 0x000fe20004000000 */
[----:B------:R-:W-:Y:S01]  /*1570*/  IMAD.X R50, R27, 0x1, R32, P5 ;  /* 0x000000011b327824 */ /* 0x000fe200028e0620 */
[----:B------:R-:W-:-:S02]  /*1580*/  IADD3 R39, P0, PT, R26, R39, RZ ;  /* 0x000000271a277210 */ /* 0x000fc40007f1e0ff */
[C---:B------:R-:W-:Y:S01]  /*1590*/  IADD3 R41, P3, PT, R26.reuse, R41, RZ ;  /* 0x000000291a297210 */ /* 0x040fe20007f7e0ff */
[----:B------:R-:W-:Y:S01]  /*15a0*/  IMAD.IADD R21, R21, 0x1, R44 ;  /* 0x0000000115157824 */ /* 0x000fe200078e022c */
[----:B------:R-:W-:Y:S01]  /*15b0*/  IADD3 R42, P4, PT, R26, R42, RZ ;  /* 0x0000002a1a2a7210 */ /* 0x000fe20007f9e0ff */
[C---:B------:R-:W-:Y:S01]  /*15c0*/  IMAD.X R28, R27.reuse, 0x1, R28, P0 ;  /* 0x000000011b1c7824 */ /* 0x040fe200000e061c */
[C---:B------:R-:W-:Y:S01]  /*15d0*/  IADD3.X R32, PT, PT, R27.reuse, UR4, RZ, P2, !PT ;  /* 0x000000041b207c10 */ /* 0x040fe200097fe4ff */
[C---:B------:R-:W-:Y:S02]  /*15e0*/  IMAD.X R30, R27.reuse, 0x1, R30, P3 ;  /* 0x000000011b1e7824 */ /* 0x040fe400018e061e */
[----:B------:R-:W-:Y:S01]  /*15f0*/  IMAD.X R31, R27, 0x1, R31, P4 ;  /* 0x000000011b1f7824 */ /* 0x000fe200020e061f */
[----:B0-----:R-:W-:Y:S07]  /*1600*/  @!P1 BRA `(.L_x_705) ;  /* 0x0000000400749947 */ /* 0x001fee0003800000 */
[----:B------:R-:W-:Y:S01]  /*1610*/  BAR.SYNC.DEFER_BLOCKING 0x0 ;  /* 0x0000000000007b1d */ /* 0x000fe20000010000 */
[----:B------:R-:W-:Y:S02]  /*1620*/  ISETP.NE.AND P2, PT, R2, R8, PT ;  /* 0x000000080200720c */ /* 0x000fe40003f45270 */
[----:B------:R-:W-:Y:S02]  /*1630*/  @P6 LEA R26, R26, UR5, 0x3 ;  /* 0x000000051a1a6c11 */ /* 0x000fe4000f8e18ff */
[----:B------:R-:W-:Y:S02]  /*1640*/  ISETP.NE.AND P0, PT, R8, R10, PT ;  /* 0x0000000a0800720c */ /* 0x000fe40003f05270 */
[----:B------:R-:W-:Y:S02]  /*1650*/  ISETP.NE.AND P1, PT, R10, R12, PT ;  /* 0x0000000c0a00720c */ /* 0x000fe40003f25270 */
[----:B------:R-:W-:Y:S02]  /*1660*/  ISETP.NE.AND P5, PT, R14, R16, PT ;  /* 0x000000100e00720c */ /* 0x000fe40003fa5270 */
[----:B------:R-:W-:-:S02]  /*1670*/  ISETP.NE.AND P4, PT, R16, R18, PT ;  /* 0x000000121000720c */ /* 0x000fc40003f85270 */
[----:B------:R-:W-:Y:S02]  /*1680*/  ISETP.NE.AND P3, PT, R18, R20, PT ;  /* 0x000000141200720c */ /* 0x000fe40003f65270 */
[----:B------:R-:W-:-:S03]  /*1690*/  @P2 LEA R33, R33, UR5, 0x3 ;  /* 0x0000000521212c11 */ /* 0x000fc6000f8e18ff */
[----:B------:R-:W-:Y:S02]  /*16a0*/  @P0 LEA R34, R34, UR5, 0x3 ;  /* 0x0000000522220c11 */ /* 0x000fe4000f8e18ff */
[----:B------:R-:W-:Y:S02]  /*16b0*/  @P1 LEA R35, R35, UR5, 0x3 ;  /* 0x0000000523231c11 */ /* 0x000fe4000f8e18ff */
[----:B------:R-:W-:Y:S01]  /*16c0*/  @P5 LEA R39, R39, UR5, 0x3 ;  /* 0x0000000527275c11 */ /* 0x000fe2000f8e18ff */
[----:B------:R0:W-:Y:S01]  /*16d0*/  @P6 STS.64 [R26], R22 ;  /* 0x000000161a006388 */ /* 0x0001e20000000a00 */
[----:B------:R-:W-:Y:S02]  /*16e0*/  ISETP.NE.AND P6, PT, R12, R14, PT ;  /* 0x0000000e0c00720c */ /* 0x000fe40003fc5270 */
[----:B------:R-:W-:Y:S01]  /*16f0*/  @P4 LEA R41, R41, UR5, 0x3 ;  /* 0x0000000529294c11 */ /* 0x000fe2000f8e18ff */
[----:B------:R0:W-:Y:S01]  /*1700*/  @P2 STS.64 [R33], R2 ;  /* 0x0000000221002388 */ /* 0x0001e20000000a00 */
[----:B------:R-:W-:-:S02]  /*1710*/  ISETP.NE.AND P2, PT, R20, R29, PT ;  /* 0x0000001d1400720c */ /* 0x000fc40003f45270 */
[----:B------:R-:W-:Y:S01]  /*1720*/  @P3 LEA R42, R42, UR5, 0x3 ;  /* 0x000000052a2a3c11 */ /* 0x000fe2000f8e18ff */
[----:B------:R0:W-:Y:S01]  /*1730*/  @P0 STS.64 [R34], R8 ;  /* 0x0000000822000388 */ /* 0x0001e20000000a00 */
[----:B------:R-:W-:-:S03]  /*1740*/  ISETP.GT.U32.AND P0, PT, R6, R0, PT ;  /* 0x000000000600720c */ /* 0x000fc60003f04070 */
[----:B------:R0:W-:Y:S01]  /*1750*/  @P1 STS.64 [R35], R10 ;  /* 0x0000000a23001388 */ /* 0x0001e20000000a00 */
[----:B------:R-:W-:Y:S02]  /*1760*/  ISETP.GT.U32.AND.EX P0, PT, R7, RZ, PT, P0 ;  /* 0x000000ff0700720c */ /* 0x000fe40003f04100 */
[----:B------:R-:W-:-:S03]  /*1770*/  @P6 LEA R37, R37, UR5, 0x3 ;  /* 0x0000000525256c11 */ /* 0x000fc6000f8e18ff */
[----:B------:R-:W-:Y:S02]  /*1780*/  @P2 LEA R43, R43, UR5, 0x3 ;  /* 0x000000052b2b2c11 */ /* 0x000fe4000f8e18ff */
[----:B------:R0:W-:Y:S04]  /*1790*/  @P6 STS.64 [R37], R12 ;  /* 0x0000000c25006388 */ /* 0x0001e80000000a00 */
[----:B------:R0:W-:Y:S04]  /*17a0*/  @P5 STS.64 [R39], R14 ;  /* 0x0000000e27005388 */ /* 0x0001e80000000a00 */
[----:B------:R0:W-:Y:S04]  /*17b0*/  @P4 STS.64 [R41], R16 ;  /* 0x0000001029004388 */ /* 0x0001e80000000a00 */
[----:B------:R0:W-:Y:S04]  /*17c0*/  @P3 STS.64 [R42], R18 ;  /* 0x000000122a003388 */ /* 0x0001e80000000a00 */
[----:B------:R0:W-:Y:S01]  /*17d0*/  @P2 STS.64 [R43], R20 ;  /* 0x000000142b002388 */ /* 0x0001e20000000a00 */
[----:B------:R-:W-:Y:S06]  /*17e0*/  BAR.SYNC.DEFER_BLOCKING 0x0 ;  /* 0x0000000000007b1d */ /* 0x000fec0000010000 */
[----:B------:R-:W-:Y:S05]  /*17f0*/  @!P0 EXIT ;  /* 0x000000000000894d */ /* 0x000fea0003800000 */
[----:B0-----:R-:W-:Y:S01]  /*1800*/  IMAD.MOV.U32 R17, RZ, RZ, R0 ;  /* 0x000000ffff117224 */ /* 0x001fe200078e0000 */
[----:B------:R-:W0:Y:S01]  /*1810*/  LDCU.64 UR10, c[0x0][0x3a8] ;  /* 0x00007500ff0a77ac */ /* 0x000e220008000a00 */
[----:B------:R-:W-:Y:S01]  /*1820*/  IMAD.MOV.U32 R10, RZ, RZ, RZ ;  /* 0x000000ffff0a7224 */ /* 0x000fe200078e00ff */
[----:B------:R-:W-:Y:S02]  /*1830*/  BSSY.RECONVERGENT B0, `(.L_x_706) ;  /* 0x0000022000007945 */ /* 0x000fe40003800200 */
[----:B------:R-:W-:Y:S02]  /*1840*/  LOP3.LUT R3, RZ, R17, RZ, 0x33, !PT ;  /* 0x00000011ff037212 */ /* 0x000fe400078e33ff */
[----:B------:R-:W-:Y:S02]  /*1850*/  LOP3.LUT R2, RZ, R10, RZ, 0x33, !PT ;  /* 0x0000000aff027212 */ /* 0x000fe400078e33ff */
[----:B------:R-:W-:-:S04]  /*1860*/  IADD3 R3, P0, PT, R3, R6, RZ ;  /* 0x0000000603037210 */ /* 0x000fc80007f1e0ff */
[C---:B------:R-:W-:Y:S01]  /*1870*/  LOP3.LUT R4, R3.reuse, 0x300, RZ, 0xc0, !PT ;  /* 0x0000030003047812 */ /* 0x040fe200078ec0ff */
[----:B------:R-:W-:Y:S01]  /*1880*/  IMAD.X R2, R2, 0x1, R7, P0 ;  /* 0x0000000102027824 */ /* 0x000fe200000e0607 */
[----:B------:R-:W-:Y:S02]  /*1890*/  ISETP.GE.U32.AND P0, PT, R3, 0x300, PT ;  /* 0x000003000300780c */ /* 0x000fe40003f06070 */
[----:B------:R-:W-:Y:S02]  /*18a0*/  ISETP.NE.U32.AND P1, PT, R4, 0x300, PT ;  /* 0x000003000400780c */ /* 0x000fe40003f25070 */
[----:B------:R-:W-:Y:S02]  /*18b0*/  ISETP.GE.U32.AND.EX P0, PT, R2, RZ, PT, P0 ;  /* 0x000000ff0200720c */ /* 0x000fe40003f06100 */
[----:B------:R-:W-:-:S13]  /*18c0*/  ISETP.NE.AND.EX P1, PT, RZ, RZ, PT, P1 ;  /* 0x000000ffff00720c */ /* 0x000fda0003f25310 */
[----:B0-----:R-:W-:Y:S05]  /*18d0*/  @!P1 BRA `(.L_x_707) ;  /* 0x00000000005c9947 */ /* 0x001fea0003800000 */
[----:B------:R-:W0:Y:S01]  /*18e0*/  LDCU.64 UR6, c[0x0][0x3a8] ;  /* 0x00007500ff0677ac */ /* 0x000e220008000a00 */
[----:B------:R-:W-:Y:S01]  /*18f0*/  SHF.R.U64 R8, R3, 0x8, R2 ;  /* 0x0000000803087819 */ /* 0x000fe20000001202 */
[----:B------:R-:W-:Y:S01]  /*1900*/  IMAD.MOV.U32 R11, RZ, RZ, RZ ;  /* 0x000000ffff0b7224 */ /* 0x000fe200078e00ff */
[----:B------:R-:W-:-:S03]  /*1910*/  LEA R0, R0, UR5, 0x3 ;  /* 0x0000000500007c11 */ /* 0x000fc6000f8e18ff */
[----:B------:R-:W-:Y:S02]  /*1920*/  VIADD R8, R8, 0x1 ;  /* 0x0000000108087836 */ /* 0x000fe40000000000 */
[----:B------:R-:W-:-:S03]  /*1930*/  VIADD R0, R0, 0x4 ;  /* 0x0000000400007836 */ /* 0x000fc60000000000 */
[----:B------:R-:W-:Y:S02]  /*1940*/  LOP3.LUT R8, R8, 0x3, RZ, 0xc0, !PT ;  /* 0x0000000308087812 */ /* 0x000fe400078ec0ff */
[----:B0-----:R-:W-:-:S04]  /*1950*/  LEA R4, P1, R17, UR6, 0x2 ;  /* 0x0000000611047c11 */ /* 0x001fc8000f8210ff */
[----:B------:R-:W-:Y:S02]  /*1960*/  LEA.HI.X R9, R17, UR7, R10, 0x2, P1 ;  /* 0x0000000711097c11 */ /* 0x000fe400088f140a */
[----:B------:R-:W-:-:S04]  /*1970*/  LEA R17, P1, R8, R17, 0x8 ;  /* 0x0000001108117211 */ /* 0x000fc800078240ff */
[----:B------:R-:W-:-:S09]  /*1980*/  LEA.HI.X R10, R8, R10, R11, 0x8, P1 ;  /* 0x0000000a080a7211 */ /* 0x000fd200008f440b */
.L_x_708:
[----:B0-----:R0:W1:Y:S01]  /*1990*/  LDS R5, [R0] ;  /* 0x0000000000057984 */ /* 0x0010620000000800 */
[----:B------:R-:W-:Y:S01]  /*19a0*/  IMAD.MOV.U32 R2, RZ, RZ, R4 ;  /* 0x000000ffff027224 */ /* 0x000fe200078e0004 */
[----:B------:R-:W-:Y:S01]  /*19b0*/  IADD3 R8, P1, PT, R8, -0x1, RZ ;  /* 0xffffffff08087810 */ /* 0x000fe20007f3e0ff */
[--C-:B------:R-:W-:Y:S01]  /*19c0*/  IMAD.MOV.U32 R3, RZ, RZ, R9.reuse ;  /* 0x000000ffff037224 */ /* 0x100fe200078e0009 */
[----:B------:R-:W-:Y:S02]  /*19d0*/  IADD3 R4, P2, PT, R4, 0x400, RZ ;  /* 0x0000040004047810 */ /* 0x000fe40007f5e0ff */
[----:B------:R-:W-:Y:S02]  /*19e0*/  IADD3.X R11, PT, PT, R11, -0x1, RZ, P1, !PT ;  /* 0xffffffff0b0b7810 */ /* 0x000fe40000ffe4ff */
[----:B------:R-:W-:Y:S01]  /*19f0*/  ISETP.NE.U32.AND P1, PT, R8, RZ, PT ;  /* 0x000000ff0800720c */ /* 0x000fe20003f25070 */
[----:B0-----:R-:W-:Y:S02]  /*1a00*/  VIADD R0, R0, 0x800 ;  /* 0x0000080000007836 */ /* 0x001fe40000000000 */
[----:B------:R-:W-:Y:S01]  /*1a10*/  IMAD.X R9, RZ, RZ, R9, P2 ;  /* 0x000000ffff097224 */ /* 0x000fe200010e0609 */
[----:B------:R-:W-:Y:S01]  /*1a20*/  ISETP.NE.AND.EX P1, PT, R11, RZ, PT, P1 ;  /* 0x000000ff0b00720c */ /* 0x000fe20003f25310 */
[----:B-1----:R0:W-:-:S12]  /*1a30*/  STG.E desc[UR8][R2.64], R5 ;  /* 0x0000000502007986 */ /* 0x0021d8000c101908 */
[----:B------:R-:W-:Y:S05]  /*1a40*/  @P1 BRA `(.L_x_708) ;  /* 0xfffffffc00d01947 */ /* 0x000fea000383ffff */
.L_x_707:
[----:B------:R-:W-:Y:S05]  /*1a50*/  BSYNC.RECONVERGENT B0 ;  /* 0x0000000000007941 */ /* 0x000fea0003800200 */
.L_x_706:
[----:B------:R-:W-:Y:S05]  /*1a60*/  @!P0 EXIT ;  /* 0x000000000000894d */ /* 0x000fea0003800000 */
.L_x_709:
[C---:B------:R-:W-:Y:S01]  /*1a70*/  LEA R0, R17.reuse, UR5, 0x3 ;  /* 0x0000000511007c11 */ /* 0x040fe2000f8e18ff */
[C---:B----4-:R-:W-:Y:S01]  /*1a80*/  IMAD.SHL.U32 R4, R17.reuse, 0x4, RZ ;  /* 0x0000000411047824 */ /* 0x050fe200078e00ff */
[C---:B0-----:R-:W-:Y:S01]  /*1a90*/  SHF.L.U64.HI R5, R17.reuse, 0x2, R10 ;  /* 0x0000000211057819 */ /* 0x041fe2000001020a */
[----:B------:R-:W-:Y:S02]  /*1aa0*/  VIADD R17, R17, 0x400 ;  /* 0x0000040011117836 */ /* 0x000fe40000000000 */
[----:B------:R-:W0:Y:S01]  /*1ab0*/  LDS R9, [R0+0x4] ;  /* 0x0000040000097984 */ /* 0x000e220000000800 */
[C---:B------:R-:W-:Y:S01]  /*1ac0*/  LOP3.LUT R2, R4.reuse, 0xfffffffc, RZ, 0xc0, !PT ;  /* 0xfffffffc04027812 */ /* 0x040fe200078ec0ff */
[----:B------:R-:W-:Y:S01]  /*1ad0*/  IMAD.MOV.U32 R10, RZ, RZ, RZ ;  /* 0x000000ffff0a7224 */ /* 0x000fe200078e00ff */
[----:B------:R-:W-:Y:S01]  /*1ae0*/  IADD3 R4, P0, PT, R4, UR10, RZ ;  /* 0x0000000a04047c10 */ /* 0x000fe2000ff1e0ff */
[----:B------:R-:W1:Y:S01]  /*1af0*/  LDS R11, [R0+0x804] ;  /* 0x00080400000b7984 */ /* 0x000e620000000800 */
[----:B------:R-:W-:-:S02]  /*1b00*/  LOP3.LUT R3, R5, 0x3, RZ, 0xc0, !PT ;  /* 0x0000000305037812 */ /* 0x000fc400078ec0ff */
[----:B------:R-:W-:Y:S01]  /*1b10*/  IADD3 R2, P1, PT, R2, UR10, RZ ;  /* 0x0000000a02027c10 */ /* 0x000fe2000ff3e0ff */
[----:B------:R-:W2:Y:S01]  /*1b20*/  LDS R13, [R0+0x1004] ;  /* 0x00100400000d7984 */ /* 0x000ea20000000800 */
[----:B------:R-:W-:Y:S02]  /*1b30*/  IADD3.X R5, PT, PT, R5, UR11, RZ, P0, !PT ;  /* 0x0000000b05057c10 */ /* 0x000fe400087fe4ff */
[----:B------:R-:W-:Y:S01]  /*1b40*/  IADD3.X R3, PT, PT, R3, UR11, RZ, P1, !PT ;  /* 0x0000000b03037c10 */ /* 0x000fe20008ffe4ff */
[----:B------:R-:W3:Y:S01]  /*1b50*/  LDS R15, [R0+0x1804] ;  /* 0x00180400000f7984 */ /* 0x000ee20000000800 */
[----:B------:R-:W-:-:S04]  /*1b60*/  ISETP.GT.U32.AND P0, PT, R6, R17, PT ;  /* 0x000000110600720c */ /* 0x000fc80003f04070 */
[----:B------:R-:W-:Y:S01]  /*1b70*/  ISETP.GT.U32.AND.EX P0, PT, R7, RZ, PT, P0 ;  /* 0x000000ff0700720c */ /* 0x000fe20003f04100 */
[----:B0-----:R4:W-:Y:S04]  /*1b80*/  STG.E desc[UR8][R4.64], R9 ;  /* 0x0000000904007986 */ /* 0x0019e8000c101908 */
[----:B-1----:R4:W-:Y:S04]  /*1b90*/  STG.E desc[UR8][R2.64+0x400], R11 ;  /* 0x0004000b02007986 */ /* 0x0029e8000c101908 */
[----:B--2---:R4:W-:Y:S04]  /*1ba0*/  STG.E desc[UR8][R2.64+0x800], R13 ;  /* 0x0008000d02007986 */ /* 0x0049e8000c101908 */
[----:B---3--:R4:W-:Y:S01]  /*1bb0*/  STG.E desc[UR8][R2.64+0xc00], R15 ;  /* 0x000c000f02007986 */ /* 0x0089e2000c101908 */
[----:B------:R-:W-:Y:S05]  /*1bc0*/  @P0 BRA `(.L_x_709) ;  /* 0xfffffffc00a80947 */ /* 0x000fea000383ffff */
[----:B------:R-:W-:Y:S05]  /*1bd0*/  EXIT ;  /* 0x000000000000794d */ /* 0x000fea0003800000 */
.L_x_705:
[----:B------:R-:W-:Y:S01]  /*1be0*/  ISETP.NE.AND P1, PT, R2, R8, PT ;  /* 0x000000080200720c */ /* 0x000fe20003f25270 */
[----:B------:R-:W0:Y:S01]  /*1bf0*/  @P6 LDC.64 R24, c[0x0][0x3a8] ;  /* 0x0000ea00ff186b82 */ /* 0x000e220000000a00 */
[----:B------:R-:W-:Y:S02]  /*1c00*/  ISETP.NE.AND P4, PT, R8, R10, PT ;  /* 0x0000000a0800720c */ /* 0x000fe40003f85270 */
[----:B------:R-:W-:Y:S02]  /*1c10*/  ISETP.NE.AND P0, PT, R10, R12, PT ;  /* 0x0000000c0a00720c */ /* 0x000fe40003f05270 */
[----:B------:R-:W-:-:S07]  /*1c20*/  ISETP.NE.AND P3, PT, R12, R14, PT ;  /* 0x0000000e0c00720c */ /* 0x000fce0003f65270 */
[----:B------:R-:W1:Y:S08]  /*1c30*/  @P1 LDC.64 R4, c[0x0][0x3a8] ;  /* 0x0000ea00ff041b82 */ /* 0x000e700000000a00 */
[----:B------:R-:W2:Y:S01]  /*1c40*/  @P4 LDC.64 R6, c[0x0][0x3a8] ;  /* 0x0000ea00ff064b82 */ /* 0x000ea20000000a00 */
[----:B0-----:R-:W-:-:S04]  /*1c50*/  @P6 LEA R24, P2, R26, R24, 0x2 ;  /* 0x000000181a186211 */ /* 0x001fc800078410ff */
[----:B------:R-:W-:-:S03]  /*1c60*/  @P6 LEA.HI.X R25, R26, R25, R27, 0x2, P2 ;  /* 0x000000191a196211 */ /* 0x000fc600010f141b */
[----:B------:R-:W0:Y:S01]  /*1c70*/  @P0 LDC.64 R48, c[0x0][0x3a8] ;  /* 0x0000ea00ff300b82 */ /* 0x000e220000000a00 */
[----:B------:R-:W-:Y:S01]  /*1c80*/  ISETP.NE.AND P2, PT, R14, R16, PT ;  /* 0x000000100e00720c */ /* 0x000fe20003f45270 */
[----:B------:R3:W-:Y:S01]  /*1c90*/  @P6 STG.E desc[UR8][R24.64], R23 ;  /* 0x0000001718006986 */ /* 0x0007e2000c101908 */
[----:B------:R-:W-:Y:S02]  /*1ca0*/  ISETP.NE.AND P6, PT, R16, R18, PT ;  /* 0x000000121000720c */ /* 0x000fe40003fc5270 */
[----:B-1----:R-:W-:-:S03]  /*1cb0*/  @P1 LEA R4, P5, R33, R4, 0x2 ;  /* 0x0000000421041211 */ /* 0x002fc600078a10ff */
[----:B------:R-:W1:Y:S01]  /*1cc0*/  @P3 LDC.64 R46, c[0x0][0x3a8] ;  /* 0x0000ea00ff2e3b82 */ /* 0x000e620000000a00 */
[----:B------:R-:W-:Y:S02]  /*1cd0*/  @P1 LEA.HI.X R5, R33, R5, R32, 0x2, P5 ;  /* 0x0000000521051211 */ /* 0x000fe400028f1420 */
[----:B------:R-:W-:-:S05]  /*1ce0*/  ISETP.NE.AND P5, PT, R18, R20, PT ;  /* 0x000000141200720c */ /* 0x000fca0003fa5270 */
[----:B------:R-:W4:Y:S01]  /*1cf0*/  @P2 LDC.64 R44, c[0x0][0x3a8] ;  /* 0x0000ea00ff2c2b82 */ /* 0x000f220000000a00 */
[----:B------:R3:W-:Y:S01]  /*1d00*/  @P1 STG.E desc[UR8][R4.64], R3 ;  /* 0x0000000304001986 */ /* 0x0007e2000c101908 */
[----:B--2---:R-:W-:-:S04]  /*1d10*/  @P4 LEA R6, P1, R34, R6, 0x2 ;  /* 0x0000000622064211 */ /* 0x004fc800078210ff */
[----:B------:R-:W-:Y:S02]  /*1d20*/  @P4 LEA.HI.X R7, R34, R7, R36, 0x2, P1 ;  /* 0x0000000722074211 */ /* 0x000fe400008f1424 */
[----:B------:R-:W2:Y:S01]  /*1d30*/  @P6 LDC.64 R32, c[0x0][0x3a8] ;  /* 0x0000ea00ff206b82 */ /* 0x000ea20000000a00 */
[C---:B0-----:R-:W-:Y:S02]  /*1d40*/  @P0 LEA R48, P1, R35.reuse, R48, 0x2 ;  /* 0x0000003023300211 */ /* 0x041fe400078210ff */
[----:B------:R3:W-:Y:S02]  /*1d50*/  @P4 STG.E desc[UR8][R6.64], R9 ;  /* 0x0000000906004986 */ /* 0x0007e4000c101908 */
[----:B------:R-:W-:-:S03]  /*1d60*/  @P0 LEA.HI.X R49, R35, R49, R38, 0x2, P1 ;  /* 0x0000003123310211 */ /* 0x000fc600008f1426 */
[----:B------:R-:W0:Y:S01]  /*1d70*/  @P5 LDC.64 R26, c[0x0][0x3a8] ;  /* 0x0000ea00ff1a5b82 */ /* 0x000e220000000a00 */
[C---:B-1----:R-:W-:Y:S01]  /*1d80*/  @P3 LEA R46, P1, R37.reuse, R46, 0x2 ;  /* 0x0000002e252e3211 */ /* 0x042fe200078210ff */
[----:B------:R3:W-:Y:S03]  /*1d90*/  @P0 STG.E desc[UR8][R48.64], R11 ;  /* 0x0000000b30000986 */ /* 0x0007e6000c101908 */
[----:B------:R-:W-:Y:S02]  /*1da0*/  @P3 LEA.HI.X R47, R37, R47, R40, 0x2, P1 ;  /* 0x0000002f252f3211 */ /* 0x000fe400008f1428 */
[----:B----4-:R-:W-:-:S03]  /*1db0*/  @P2 LEA R44, P0, R39, R44, 0x2 ;  /* 0x0000002c272c2211 */ /* 0x010fc600078010ff */
[----:B------:R3:W-:Y:S01]  /*1dc0*/  @P3 STG.E desc[UR8][R46.64], R13 ;  /* 0x0000000d2e003986 */ /* 0x0007e2000c101908 */
[----:B------:R-:W-:Y:S02]  /*1dd0*/  @P2 LEA.HI.X R45, R39, R45, R28, 0x2, P0 ;  /* 0x0000002d272d2211 */ /* 0x000fe400000f141c */
[----:B------:R-:W-:Y:S02]  /*1de0*/  ISETP.NE.AND P0, PT, R20, R29, PT ;  /* 0x0000001d1400720c */ /* 0x000fe40003f05270 */
[C---:B--2---:R-:W-:Y:S01]  /*1df0*/  @P6 LEA R32, P4, R41.reuse, R32, 0x2 ;  /* 0x0000002029206211 */ /* 0x044fe200078810ff */
[----:B------:R3:W-:Y:S03]  /*1e00*/  @P2 STG.E desc[UR8][R44.64], R15 ;  /* 0x0000000f2c002986 */ /* 0x0007e6000c101908 */
[----:B------:R-:W-:Y:S02]  /*1e10*/  @P6 LEA.HI.X R33, R41, R33, R30, 0x2, P4 ;  /* 0x0000002129216211 */ /* 0x000fe400020f141e */
[----:B0-----:R-:W-:-:S03]  /*1e20*/  @P5 LEA R26, P1, R42, R26, 0x2 ;  /* 0x0000001a2a1a5211 */ /* 0x001fc600078210ff */
[----:B------:R3:W-:Y:S01]  /*1e30*/  @P6 STG.E desc[UR8][R32.64], R17 ;  /* 0x0000001120006986 */ /* 0x0007e2000c101908 */
[----:B------:R-:W-:-:S05]  /*1e40*/  @P5 LEA.HI.X R27, R42, R27, R31, 0x2, P1 ;  /* 0x0000001b2a1b5211 */ /* 0x000fca00008f141f */
[----:B------:R3:W-:Y:S01]  /*1e50*/  @P5 STG.E desc[UR8][R26.64], R19 ;  /* 0x000000131a005986 */ /* 0x0007e2000c101908 */
[----:B------:R-:W-:Y:S05]  /*1e60*/  @!P0 EXIT ;  /* 0x000000000000894d */ /* 0x000fea0003800000 */
[----:B------:R-:W0:Y:S02]  /*1e70*/  LDCU.64 UR4, c[0x0][0x3a8] ;  /* 0x00007500ff0477ac */ /* 0x000e240008000a00 */
[----:B0-----:R-:W-:-:S04]  /*1e80*/  LEA R2, P0, R43, UR4, 0x2 ;  /* 0x000000042b027c11 */ /* 0x001fc8000f8010ff */
[----:B---3--:R-:W-:-:S05]  /*1e90*/  LEA.HI.X R3, R43, UR5, R50, 0x2, P0 ;  /* 0x000000052b037c11 */ /* 0x008fca00080f1432 */
[----:B------:R-:W-:Y:S01]  /*1ea0*/  STG.E desc[UR8][R2.64], R21 ;  /* 0x0000001502007986 */ /* 0x000fe2000c101908 */
[----:B------:R-:W-:Y:S05]  /*1eb0*/  EXIT ;  /* 0x000000000000794d */ /* 0x000fea0003800000 */
.L_x_704:
[----:B------:R-:W0:Y:S01]  /*1ec0*/  S2R R48, SR_TID.X ;  /* 0x0000000000307919 */ /* 0x000e220000002100 */
        /* <DEDUP_REMOVED lines=8> */
[----:B------:R-:W2:Y:S04]  /*1f50*/  LDG.E.CONSTANT R0, desc[UR8][R4.64] ;  /* 0x0000000804007981 */ /* 0x000ea8000c1e9900 */
[----:B------:R-:W3:Y:S04]  /*1f60*/  LDG.E.CONSTANT R6, desc[UR8][R4.64+0x80] ;  /* 0x0000800804067981 */ /* 0x000ee8000c1e9900 */
[----:B------:R-:W4:Y:S04]  /*1f70*/  LDG.E.CONSTANT R7, desc[UR8][R4.64+0x100] ;  /* 0x0001000804077981 */ /* 0x000f28000c1e9900 */
[----:B------:R-:W5:Y:S04]  /*1f80*/  LDG.E.CONSTANT R8, desc[UR8][R4.64+0x180] ;  /* 0x0001800804087981 */ /* 0x000f68000c1e9900 */
[----:B------:R-:W5:Y:S04]  /*1f90*/  LDG.E.CONSTANT R9, desc[UR8][R4.64+0x200] ;  /* 0x0002000804097981 */ /* 0x000f68000c1e9900 */
[----:B------:R-:W5:Y:S04]  /*1fa0*/  LDG.E.CONSTANT R10, desc[UR8][R4.64+0x280] ;  /* 0x00028008040a7981 */ /* 0x000f68000c1e9900 */
[----:B------:R-:W5:Y:S04]  /*1fb0*/  LDG.E.CONSTANT R11, desc[UR8][R4.64+0x300] ;  /* 0x00030008040b7981 */ /* 0x000f68000c1e9900 */
[----:B------:R-:W5:Y:S04]  /*1fc0*/  LDG.E.CONSTANT R12, desc[UR8][R4.64+0x380] ;  /* 0x00038008040c7981 */ /* 0x000f68000c1e9900 */
[----:B------:R0:W5:Y:S01]  /*1fd0*/  LDG.E.CONSTANT R13, desc[UR8][R4.64+0x400] ;  /* 0x00040008040d7981 */ /* 0x000162000c1e9900 */
[----:B------:R-:W-:Y:S01]  /*1fe0*/  ISETP.NE.AND P0, PT, R48, RZ, PT ;  /* 0x000000ff3000720c */ /* 0x000fe20003f05270 */
[----:B------:R-:W-:Y:S01]  /*1ff0*/  IMAD.MOV.U32 R28, RZ, RZ, RZ ;  /* 0x000000ffff1c7224 */ /* 0x000fe200078e00ff */
[----:B------:R-:W1:Y:S01]  /*2000*/  S2R R15, SR_LANEID ;  /* 0x00000000000f7919 */ /* 0x000e620000000000 */
[----:B------:R-:W1:Y:S01]  /*2010*/  S2UR UR5, SR_CgaCtaId ;  /* 0x00000000000579c3 */ /* 0x000e620000008800 */
[----:B------:R-:W-:Y:S01]  /*2020*/  SHF.R.U32.HI R50, RZ, 0x5, R48 ;  /* 0x00000005ff327819 */ /* 0x000fe20000011630 */
[----:B------:R-:W-:-:S06]  /*2030*/  UMOV UR4, 0x400 ;  /* 0x0000040000047882 */ /* 0x000fcc0000000000 */
[----:B0-----:R-:W0:Y:S08]  /*2040*/  LDC R5, c[0x0][0x390] ;  /* 0x0000e400ff057b82 */ /* 0x001e300000000800 */
[----:B------:R-:W1:Y:S02]  /*2050*/  @!P0 LDC.64 R2, c[0x0][0x380] ;  /* 0x0000e000ff028b82 */ /* 0x000e640000000a00 */
[----:B-1----:R-:W-:-:S05]  /*2060*/  @!P0 IMAD.WIDE.U32 R2, R47, 0x2400, R2 ;  /* 0x000024002f028825 */ /* 0x002fca00078e0002 */
[----:B------:R1:W5:Y:S01]  /*2070*/  @!P0 LDG.E.CONSTANT R28, desc[UR8][R2.64+-0x4] ;  /* 0xfffffc08021c8981 */ /* 0x000362000c1e9900 */
[----:B------:R-:W-:Y:S01]  /*2080*/  ULEA UR4, UR5, UR4, 0x18 ;  /* 0x0000000405047291 */ /* 0x000fe2000f8ec0ff */
[----:B------:R-:W-:Y:S01]  /*2090*/  IMAD R4, R50, 0x120, R15 ;  /* 0x0000012032047824 */ /* 0x000fe200078e020f */
[----:B------:R-:W-:-:S04]  /*20a0*/  ISETP.NE.AND P1, PT, R48, RZ, PT ;  /* 0x000000ff3000720c */ /* 0x000fc80003f25270 */
[----:B------:R-:W-:-:S05]  /*20b0*/  LEA R4, R4, UR4, 0x2 ;  /* 0x0000000404047c11 */ /* 0x000fca000f8e10ff */
[----:B-1----:R-:W-:Y:S01]  /*20c0*/  IMAD R3, R15, 0x20, R4 ;  /* 0x000000200f037824 */ /* 0x002fe200078e0204 */
[----:B--2---:R-:W-:Y:S04]  /*20d0*/  STS [R4], R0 ;  /* 0x0000000004007388 */ /* 0x004fe80000000800 */
[----:B---3--:R-:W-:Y:S04]  /*20e0*/  STS [R4+0x80], R6 ;  /* 0x0000800604007388 */ /* 0x008fe80000000800 */
[----:B----4-:R1:W-:Y:S04]  /*20f0*/  STS [R4+0x100], R7 ;  /* 0x0001000704007388 */ /* 0x0103e80000000800 */
[----:B-----5:R-:W-:Y:S04]  /*2100*/  STS [R4+0x180], R8 ;  /* 0x0001800804007388 */ /* 0x020fe80000000800 */
[----:B------:R-:W-:Y:S01]  /*2110*/  STS [R4+0x200], R9 ;  /* 0x0002000904007388 */ /* 0x000fe20000000800 */
[----:B-1----:R-:W-:-:S03]  /*2120*/  LEA R7, R48, UR4, 0x2 ;  /* 0x0000000430077c11 */ /* 0x002fc6000f8e10ff */
[----:B------:R-:W-:Y:S04]  /*2130*/  STS [R4+0x280], R10 ;  /* 0x0002800a04007388 */ /* 0x000fe80000000800 */
[----:B------:R-:W-:Y:S04]  /*2140*/  STS [R4+0x300], R11 ;  /* 0x0003000b04007388 */ /* 0x000fe80000000800 */
[----:B------:R-:W-:Y:S04]  /*2150*/  STS [R4+0x380], R12 ;  /* 0x0003800c04007388 */ /* 0x000fe80000000800 */
[----:B------:R-:W-:Y:S01]  /*2160*/  STS [R4+0x400], R13 ;  /* 0x0004000d04007388 */ /* 0x000fe20000000800 */
[----:B------:R-:W-:-:S03]  /*2170*/  NOP ;  /* 0x0000000000007918 */ /* 0x000fc60000000000 */
[----:B------:R-:W-:Y:S04]  /*2180*/  LDS R0, [R3+0x20] ;  /* 0x0000200003007984 */ /* 0x000fe80000000800 */
[----:B------:R-:W-:Y:S04]  /*2190*/  LDS R32, [R3] ;  /* 0x0000000003207984 */ /* 0x000fe80000000800 */
[----:B------:R-:W1:Y:S04]  /*21a0*/  LDS R34, [R3+0x4] ;  /* 0x0000040003227984 */ /* 0x000e680000000800 */
[----:B------:R-:W2:Y:S04]  /*21b0*/  LDS R26, [R3+0x8] ;  /* 0x00000800031a7984 */ /* 0x000ea80000000800 */
[----:B------:R-:W3:Y:S04]  /*21c0*/  LDS R24, [R3+0xc] ;  /* 0x00000c0003187984 */ /* 0x000ee80000000800 */
[----:B------:R-:W-:Y:S04]  /*21d0*/  LDS R22, [R3+0x10] ;  /* 0x0000100003167984 */ /* 0x000fe80000000800 */
[----:B------:R-:W4:Y:S04]  /*21e0*/  LDS R20, [R3+0x14] ;  /* 0x0000140003147984 */ /* 0x000f280000000800 */
[----:B------:R-:W-:Y:S04]  /*21f0*/  LDS R14, [R3+0x18] ;  /* 0x00001800030e7984 */ /* 0x000fe80000000800 */
[----:B------:R-:W-:Y:S01]  /*2200*/  LDS R8, [R3+0x1c] ;  /* 0x00001c0003087984 */ /* 0x000fe20000000800 */
[----:B------:R-:W-:Y:S01]  /*2210*/  BAR.SYNC.DEFER_BLOCKING 0x0 ;  /* 0x0000000000007b1d */ /* 0x000fe20000010000 */
[----:B-1----:R-:W-:-:S02]  /*2220*/  ISETP.NE.AND P6, PT, R32, R34, PT ;  /* 0x000000222000720c */ /* 0x002fc40003fc5270 */
[----:B--2---:R-:W-:Y:S02]  /*2230*/  ISETP.NE.AND P4, PT, R34, R26, PT ;  /* 0x0000001a2200720c */ /* 0x004fe40003f85270 */
[----:B---3--:R-:W-:Y:S01]  /*2240*/  ISETP.NE.AND P5, PT, R26, R24, PT ;  /* 0x000000181a00720c */ /* 0x008fe20003fa5270 */
[----:B0-----:R-:W-:Y:S03]  /*2250*/  STS [R4], R5 ;  /* 0x0000000504007388 */ /* 0x001fe60000000800 */
[----:B------:R-:W-:Y:S01]  /*2260*/  SEL R46, RZ, 0x1, !P5 ;  /* 0x00000001ff2e7807 */ /* 0x000fe20006800000 */
[----:B------:R-:W-:Y:S01]  /*2270*/  STS [R4+0x80], R5 ;  /* 0x0000800504007388 */ /* 0x000fe20000000800 */
[----:B----4-:R-:W-:-:S03]  /*2280*/  ISETP.NE.AND P3, PT, R22, R20, PT ;  /* 0x000000141600720c */ /* 0x010fc60003f65270 */
[----:B------:R-:W-:Y:S01]  /*2290*/  STS [R4+0x100], R5 ;  /* 0x0001000504007388 */ /* 0x000fe20000000800 */
[----:B------:R-:W-:-:S03]  /*22a0*/  SEL R17, RZ, 0x1, !P3 ;  /* 0x00000001ff117807 */ /* 0x000fc60005800000 */
[----:B------:R-:W-:Y:S04]  /*22b0*/  STS [R4+0x180], R5 ;  /* 0x0001800504007388 */ /* 0x000fe80000000800 */
[----:B------:R-:W-:Y:S04]  /*22c0*/  STS [R4+0x200], R5 ;  /* 0x0002000504007388 */ /* 0x000fe80000000800 */
[----:B------:R-:W-:Y:S04]  /*22d0*/  STS [R4+0x280], R5 ;  /* 0x0002800504007388 */ /* 0x000fe80000000800 */
[----:B------:R-:W-:Y:S04]  /*22e0*/  STS [R4+0x300], R5 ;  /* 0x0003000504007388 */ /* 0x000fe80000000800 */
[----:B------:R-:W-:Y:S04]  /*22f0*/  STS [R4+0x380], R5 ;  /* 0x0003800504007388 */ /* 0x000fe80000000800 */
[----:B------:R-:W-:Y:S01]  /*2300*/  STS [R4+0x400], R5 ;  /* 0x0004000504007388 */ /* 0x000fe20000000800 */
[----:B------:R-:W-:-:S03]  /*2310*/  NOP ;  /* 0x0000000000007918 */ /* 0x000fc60000000000 */
[----:B------:R-:W0:Y:S04]  /*2320*/  LDS R33, [R3] ;  /* 0x0000000003217984 */ /* 0x000e280000000800 */
[----:B------:R-:W1:Y:S04]  /*2330*/  LDS R35, [R3+0x4] ;  /* 0x0000040003237984 */ /* 0x000e680000000800 */
[----:B------:R-:W2:Y:S04]  /*2340*/  LDS R27, [R3+0x8] ;  /* 0x00000800031b7984 */ /* 0x000ea80000000800 */
[----:B------:R-:W3:Y:S04]  /*2350*/  LDS R12, [R3+0xc] ;  /* 0x00000c00030c7984 */ /* 0x000ee80000000800 */
[----:B------:R-:W4:Y:S04]  /*2360*/  LDS R13, [R3+0x10] ;  /* 0x00001000030d7984 */ /* 0x000f280000000800 */
[----:B------:R-:W5:Y:S04]  /*2370*/  LDS R10, [R3+0x14] ;  /* 0x00001400030a7984 */ /* 0x000f680000000800 */
[----:B------:R-:W-:Y:S04]  /*2380*/  LDS R11, [R3+0x18] ;  /* 0x00001800030b7984 */ /* 0x000fe80000000800 */
[----:B------:R-:W-:Y:S04]  /*2390*/  LDS R9, [R3+0x1c] ;  /* 0x00001c0003097984 */ /* 0x000fe80000000800 */
[----:B------:R2:W-:Y:S01]  /*23a0*/  LDS R2, [R3+0x20] ;  /* 0x0000200003027984 */ /* 0x0005e20000000800 */
[----:B------:R-:W-:Y:S01]  /*23b0*/  BAR.SYNC.DEFER_BLOCKING 0x0 ;  /* 0x0000000000007b1d */ /* 0x000fe20000010000 */
[----:B0-----:R-:W-:-:S05]  /*23c0*/  SEL R4, R33, RZ, !P6 ;  /* 0x000000ff21047207 */ /* 0x001fca0007000000 */
[----:B-1----:R-:W-:-:S05]  /*23d0*/  IMAD.IADD R4, R35, 0x1, R4 ;  /* 0x0000000123047824 */ /* 0x002fca00078e0204 */
[----:B------:R-:W-:-:S05]  /*23e0*/  SEL R4, R4, RZ, !P4 ;  /* 0x000000ff04047207 */ /* 0x000fca0006000000 */
[----:B--2---:R-:W-:Y:S01]  /*23f0*/  IMAD.IADD R4, R27, 0x1, R4 ;  /* 0x000000011b047824 */ /* 0x004fe200078e0204 */
[----:B------:R-:W-:Y:S04]  /*2400*/  STS [R7+0x4d8], R0 ;  /* 0x0004d80007007388 */ /* 0x000fe80000000800 */
[----:B------:R-:W-:Y:S01]  /*2410*/  SEL R3, R4, RZ, !P5 ;  /* 0x000000ff04037207 */ /* 0x000fe20006800000 */
[----:B------:R-:W-:Y:S01]  /*2420*/  BAR.SYNC.DEFER_BLOCKING 0x0 ;  /* 0x0000000000007b1d */ /* 0x000fe20000010000 */
[----:B------:R-:W-:-:S03]  /*2430*/  ISETP.NE.AND P5, PT, R8, R0, PT ;  /* 0x000000000800720c */ /* 0x000fc60003fa5270 */
[----:B---3--:R-:W-:Y:S01]  /*2440*/  IMAD.IADD R3, R12, 0x1, R3 ;  /* 0x000000010c037824 */ /* 0x008fe200078e0203 */
[----:B------:R-:W-:Y:S01]  /*2450*/  SEL R21, RZ, 0x1, !P5 ;  /* 0x00000001ff157807 */ /* 0x000fe20006800000 */
[----:B------:R-:W0:Y:S01]  /*2460*/  @P1 LDS R28, [R7+0x4d4] ;  /* 0x0004d400071c1984 */ /* 0x000e220000000800 */
[----:B------:R-:W-:-:S04]  /*2470*/  ISETP.NE.AND P1, PT, R24, R22, PT ;  /* 0x000000161800720c */ /* 0x000fc80003f25270 */
[----:B------:R-:W-:-:S05]  /*2480*/  SEL R4, R3, RZ, !P1 ;  /* 0x000000ff03047207 */ /* 0x000fca0004800000 */
[----:B----4-:R-:W-:-:S05]  /*2490*/  IMAD.IADD R4, R13, 0x1, R4 ;  /* 0x000000010d047824 */ /* 0x010fca00078e0204 */
[----:B------:R-:W-:Y:S02]  /*24a0*/  SEL R3, R4, RZ, !P3 ;  /* 0x000000ff04037207 */ /* 0x000fe40005800000 */
[----:B------:R-:W-:-:S03]  /*24b0*/  SEL R4, RZ, 0x1, !P6 ;  /* 0x00000001ff047807 */ /* 0x000fc60007000000 */
[----:B-----5:R-:W-:Y:S01]  /*24c0*/  IMAD.IADD R3, R10, 0x1, R3 ;  /* 0x000000010a037824 */ /* 0x020fe200078e0203 */
[----:B0-----:R-:W-:-:S04]  /*24d0*/  ISETP.NE.AND P2, PT, R28, R32, PT ;  /* 0x000000201c00720c */ /* 0x001fc80003f45270 */
[----:B------:R-:W-:Y:S02]  /*24e0*/  SEL R5, RZ, 0x1, !P2 ;  /* 0x00000001ff057807 */ /* 0x000fe40005000000 */
[----:B------:R-:W-:Y:S02]  /*24f0*/  ISETP.NE.AND P2, PT, R20, R14, PT ;  /* 0x0000000e1400720c */ /* 0x000fe40003f45270 */
[----:B------:R-:W-:Y:S02]  /*2500*/  IADD3 R6, P6, PT, R4, R5, RZ ;  /* 0x0000000504067210 */ /* 0x000fe40007fde0ff */
[----:B------:R-:W-:Y:S02]  /*2510*/  SEL R4, R3, RZ, !P2 ;  /* 0x000000ff03047207 */ /* 0x000fe40005000000 */
[----:B------:R-:W-:Y:S01]  /*2520*/  SEL R3, RZ, 0x1, !P4 ;  /* 0x00000001ff037807 */ /* 0x000fe20006000000 */
[----:B------:R-:W-:Y:S01]  /*2530*/  IMAD.X R5, RZ, RZ, RZ, P6 ;  /* 0x000000ffff057224 */ /* 0x000fe200030e06ff */
[----:B------:R-:W-:Y:S01]  /*2540*/  ISETP.NE.AND P4, PT, R14, R8, PT ;  /* 0x000000080e00720c */ /* 0x000fe20003f85270 */
[----:B------:R-:W-:Y:S01]  /*2550*/  IMAD.IADD R4, R11, 0x1, R4 ;  /* 0x000000010b047824 */ /* 0x000fe200078e0204 */
[----:B------:R-:W-:-:S02]  /*2560*/  IADD3 R3, P6, PT, R6, R3, RZ ;  /* 0x0000000306037210 */ /* 0x000fc40007fde0ff */
[----:B------:R-:W-:Y:S02]  /*2570*/  SEL R6, RZ, 0x1, !P4 ;  /* 0x00000001ff067807 */ /* 0x000fe40006000000 */
[----:B------:R-:W-:Y:S01]  /*2580*/  SEL R4, R4, RZ, !P4 ;  /* 0x000000ff04047207 */ /* 0x000fe20006000000 */
[----:B------:R-:W-:Y:S01]  /*2590*/  IMAD.X R45, RZ, RZ, R5, P6 ;  /* 0x000000ffff2d7224 */ /* 0x000fe200030e0605 */
[----:B------:R-:W-:Y:S02]  /*25a0*/  IADD3 R46, P6, PT, R3, R46, RZ ;  /* 0x0000002e032e7210 */ /* 0x000fe40007fde0ff */
[----:B------:R-:W-:Y:S01]  /*25b0*/  SEL R5, RZ, 0x1, !P1 ;  /* 0x00000001ff057807 */ /* 0x000fe20004800000 */
[----:B------:R-:W-:Y:S01]  /*25c0*/  IMAD.IADD R4, R9, 0x1, R4 ;  /* 0x0000000109047824 */ /* 0x000fe200078e0204 */
[----:B------:R-:W-:Y:S01]  /*25d0*/  ISETP.NE.AND P4, PT, R50, 0x5, PT ;  /* 0x000000053200780c */ /* 0x000fe20003f85270 */
[----:B------:R-:W-:Y:S01]  /*25e0*/  IMAD.X R45, RZ, RZ, R45, P6 ;  /* 0x000000ffff2d7224 */ /* 0x000fe200030e062d */
[----:B------:R-:W-:-:S02]  /*25f0*/  IADD3 R44, P1, PT, R46, R5, RZ ;  /* 0x000000052e2c7210 */ /* 0x000fc40007f3e0ff */
[----:B------:R-:W-:Y:S02]  /*2600*/  SEL R3, R4, RZ, !P5 ;  /* 0x000000ff04037207 */ /* 0x000fe40006800000 */
[----:B------:R-:W-:Y:S02]  /*2610*/  SEL R5, RZ, 0x1, !P2 ;  /* 0x00000001ff057807 */ /* 0x000fe40005000000 */
[----:B------:R-:W-:Y:S01]  /*2620*/  ISETP.NE.AND P6, PT, R50, 0x4, PT ;  /* 0x000000043200780c */ /* 0x000fe20003fc5270 */
[----:B------:R-:W-:Y:S01]  /*2630*/  IMAD.IADD R7, R2, 0x1, R3 ;  /* 0x0000000102077824 */ /* 0x000fe200078e0203 */
[----:B------:R-:W-:Y:S01]  /*2640*/  IADD3 R2, P2, PT, R44, R17, RZ ;  /* 0x000000112c027210 */ /* 0x000fe20007f5e0ff */
[----:B------:R-:W-:-:S03]  /*2650*/  IMAD.X R3, RZ, RZ, R45, P1 ;  /* 0x000000ffff037224 */ /* 0x000fc600008e062d */
[----:B------:R-:W-:Y:S01]  /*2660*/  IADD3 R4, P1, PT, R2, R5, RZ ;  /* 0x0000000502047210 */ /* 0x000fe20007f3e0ff */
[----:B------:R-:W-:Y:S01]  /*2670*/  IMAD.X R5, RZ, RZ, R3, P2 ;  /* 0x000000ffff057224 */ /* 0x000fe200010e0603 */
[----:B------:R-:W0:Y:S02]  /*2680*/  SHFL.UP PT, R18, R7, 0x1, RZ ;  /* 0x0420000007127989 */ /* 0x000e2400000e00ff */
[----:B------:R-:W-:Y:S01]  /*2690*/  IADD3 R21, P2, P3, R21, R4, R6 ;  /* 0x0000000415157210 */ /* 0x000fe20007b5e006 */
[----:B------:R-:W-:-:S03]  /*26a0*/  IMAD.X R6, RZ, RZ, R5, P1 ;  /* 0x000000ffff067224 */ /* 0x000fc600008e0605 */
[----:B------:R-:W-:Y:S01]  /*26b0*/  ISETP.NE.U32.AND P1, PT, R21, RZ, PT ;  /* 0x000000ff1500720c */ /* 0x000fe20003f25070 */
[----:B------:R-:W1:Y:S01]  /*26c0*/  SHFL.UP PT, R16, R21, 0x1, RZ ;  /* 0x0420000015107989 */ /* 0x000e6200000e00ff */
[----:B------:R-:W-:Y:S02]  /*26d0*/  IADD3.X R36, PT, PT, RZ, R6, RZ, P2, P3 ;  /* 0x00000006ff247210 */ /* 0x000fe400017e64ff */
[C---:B------:R-:W-:Y:S02]  /*26e0*/  ISETP.GE.AND P2, PT, R15.reuse, 0x1, PT ;  /* 0x000000010f00780c */ /* 0x040fe40003f46270 */
[----:B------:R-:W-:Y:S01]  /*26f0*/  ISETP.NE.AND.EX P1, PT, R36, RZ, PT, P1 ;  /* 0x000000ff2400720c */ /* 0x000fe20003f25310 */
[----:B------:R-:W2:Y:S01]  /*2700*/  SHFL.UP PT, R17, R36, 0x1, RZ ;  /* 0x0420000024117989 */ /* 0x000ea200000e00ff */
[----:B------:R-:W-:Y:S02]  /*2710*/  ISETP.NE.AND P3, PT, R15, 0x1f, PT ;  /* 0x0000001f0f00780c */ /* 0x000fe40003f65270 */
[----:B0-----:R-:W-:-:S04]  /*2720*/  SEL R18, R18, RZ, !P1 ;  /* 0x000000ff12127207 */ /* 0x001fc80004800000 */
[----:B------:R-:W-:Y:S02]  /*2730*/  SEL R18, R18, RZ, P2 ;  /* 0x000000ff12127207 */ /* 0x000fe40001000000 */
[----:B-1----:R-:W-:-:S03]  /*2740*/  SEL R16, R16, RZ, P2 ;  /* 0x000000ff10107207 */ /* 0x002fc60001000000 */
[----:B------:R-:W-:Y:S01]  /*2750*/  IMAD.IADD R18, R7, 0x1, R18 ;  /* 0x0000000107127824 */ /* 0x000fe200078e0212 */
[----:B------:R-:W-:Y:S02]  /*2760*/  IADD3 R30, P1, PT, R16, R21, RZ ;  /* 0x00000015101e7210 */ /* 0x000fe40007f3e0ff */
[----:B--2---:R-:W-:Y:S02]  /*2770*/  SEL R19, R17, RZ, P2 ;  /* 0x000000ff11137207 */ /* 0x004fe40001000000 */
[----:B------:R-:W0:Y:S01]  /*2780*/  SHFL.UP PT, R17, R18, 0x2, RZ ;  /* 0x0440000012117989 */ /* 0x000e2200000e00ff */
[----:B------:R-:W-:Y:S02]  /*2790*/  ISETP.GE.AND P2, PT, R15, 0x2, PT ;  /* 0x000000020f00780c */ /* 0x000fe40003f46270 */
[----:B------:R-:W-:Y:S01]  /*27a0*/  IMAD.X R19, R19, 0x1, R36, P1 ;  /* 0x0000000113137824 */ /* 0x000fe200008e0624 */
[----:B------:R-:W1:Y:S01]  /*27b0*/  SHFL.UP PT, R7, R30, 0x2, RZ ;  /* 0x044000001e077989 */ /* 0x000e6200000e00ff */
[----:B------:R-:W-:-:S03]  /*27c0*/  ISETP.NE.U32.AND P1, PT, R30, RZ, PT ;  /* 0x000000ff1e00720c */ /* 0x000fc60003f25070 */
[----:B------:R-:W2:Y:S01]  /*27d0*/  SHFL.UP PT, R16, R19, 0x2, RZ ;  /* 0x0440000013107989 */ /* 0x000ea200000e00ff */
[----:B------:R-:W-:-:S04]  /*27e0*/  ISETP.NE.AND.EX P1, PT, R19, RZ, PT, P1 ;  /* 0x000000ff1300720c */ /* 0x000fc80003f25310 */
[----:B0-----:R-:W-:-:S04]  /*27f0*/  SEL R17, R17, RZ, !P1 ;  /* 0x000000ff11117207 */ /* 0x001fc80004800000 */
[----:B------:R-:W-:Y:S02]  /*2800*/  SEL R17, R17, RZ, P2 ;  /* 0x000000ff11117207 */ /* 0x000fe40001000000 */
[----:B-1----:R-:W-:Y:S02]  /*2810*/  SEL R7, R7, RZ, P2 ;  /* 0x000000ff07077207 */ /* 0x002fe40001000000 */
[----:B--2---:R-:W-:Y:S01]  /*2820*/  SEL R16, R16, RZ, P2 ;  /* 0x000000ff10107207 */ /* 0x004fe20001000000 */
[----:B------:R-:W-:Y:S01]  /*2830*/  IMAD.IADD R17, R18, 0x1, R17 ;  /* 0x0000000112117824 */ /* 0x000fe200078e0211 */
[----:B------:R-:W-:Y:S02]  /*2840*/  IADD3 R36, P1, PT, R7, R30, RZ ;  /* 0x0000001e07247210 */ /* 0x000fe40007f3e0ff */
[----:B------:R-:W-:Y:S02]  /*2850*/  ISETP.GE.AND P2, PT, R15, 0x4, PT ;  /* 0x000000040f00780c */ /* 0x000fe40003f46270 */
[----:B------:R-:W0:Y:S01]  /*2860*/  SHFL.UP PT, R18, R17, 0x4, RZ ;  /* 0x0480000011127989 */ /* 0x000e2200000e00ff */
[----:B------:R-:W-:Y:S01]  /*2870*/  IMAD.X R19, R16, 0x1, R19, P1 ;  /* 0x0000000110137824 */ /* 0x000fe200008e0613 */
[----:B------:R-:W-:-:S02]  /*2880*/  ISETP.NE.U32.AND P1, PT, R36, RZ, PT ;  /* 0x000000ff2400720c */ /* 0x000fc40003f25070 */
[----:B------:R-:W1:Y:S02]  /*2890*/  SHFL.UP PT, R7, R36, 0x4, RZ ;  /* 0x0480000024077989 */ /* 0x000e6400000e00ff */
[----:B------:R-:W-:Y:S02]  /*28a0*/  ISETP.NE.AND.EX P1, PT, R19, RZ, PT, P1 ;  /* 0x000000ff1300720c */ /* 0x000fe40003f25310 */
[----:B------:R-:W2:Y:S02]  /*28b0*/  SHFL.UP PT, R16, R19, 0x4, RZ ;  /* 0x0480000013107989 */ /* 0x000ea400000e00ff */
        /* <DEDUP_REMOVED lines=13> */
[----:B0-----:R-:W-:Y:S02]  /*2990*/  SEL R17, R17, RZ, !P1 ;  /* 0x000000ff11117207 */ /* 0x001fe40004800000 */
[----:B-1----:R-:W-:Y:S02]  /*29a0*/  SEL R7, R7, RZ, P2 ;  /* 0x000000ff07077207 */ /* 0x002fe40001000000 */
[----:B------:R-:W-:-:S02]  /*29b0*/  SEL R17, R17, RZ, P2 ;  /* 0x000000ff11117207 */ /* 0x000fc40001000000 */
[----:B------:R-:W-:Y:S02]  /*29c0*/  IADD3 R19, P1, PT, R7, R30, RZ ;  /* 0x0000001e07137210 */ /* 0x000fe40007f3e0ff */
[----:B--2---:R-:W-:Y:S01]  /*29d0*/  SEL R16, R16, RZ, P2 ;  /* 0x000000ff10107207 */ /* 0x004fe20001000000 */
[----:B------:R-:W-:Y:S01]  /*29e0*/  IMAD.IADD R29, R18, 0x1, R17 ;  /* 0x00000001121d7824 */ /* 0x000fe200078e0211 */
[----:B------:R-:W-:Y:S01]  /*29f0*/  ISETP.GE.AND P2, PT, R15, 0x10, PT ;  /* 0x000000100f00780c */ /* 0x000fe20003f46270 */
[----:B------:R-:W0:Y:S02]  /*2a00*/  SHFL.UP PT, R7, R19, 0x10, RZ ;  /* 0x0600000013077989 */ /* 0x000e2400000e00ff */
[----:B------:R-:W-:Y:S01]  /*2a10*/  IMAD.X R30, R16, 0x1, R21, P1 ;  /* 0x00000001101e7824 */ /* 0x000fe200008e0615 */
[----:B------:R-:W-:Y:S01]  /*2a20*/  ISETP.NE.U32.AND P1, PT, R19, RZ, PT ;  /* 0x000000ff1300720c */ /* 0x000fe20003f25070 */
[----:B------:R-:W1:Y:S03]  /*2a30*/  SHFL.UP PT, R16, R29, 0x10, RZ ;  /* 0x060000001d107989 */ /* 0x000e6600000e00ff */
[----:B------:R-:W-:Y:S01]  /*2a40*/  ISETP.NE.AND.EX P1, PT, R30, RZ, PT, P1 ;  /* 0x000000ff1e00720c */ /* 0x000fe20003f25310 */
[----:B------:R-:W2:Y:S01]  /*2a50*/  SHFL.UP PT, R17, R30, 0x10, RZ ;  /* 0x060000001e117989 */ /* 0x000ea200000e00ff */
[----:B0-----:R-:W-:-:S02]  /*2a60*/  SEL R18, R7, RZ, P2 ;  /* 0x000000ff07127207 */ /* 0x001fc40001000000 */
[----:B-1----:R-:W-:Y:S02]  /*2a70*/  SEL R7, R16, RZ, !P1 ;  /* 0x000000ff10077207 */ /* 0x002fe40004800000 */
[----:B------:R-:W-:Y:S02]  /*2a80*/  IADD3 R16, P1, PT, R18, R19, RZ ;  /* 0x0000001312107210 */ /* 0x000fe40007f3e0ff */
[----:B--2---:R-:W-:Y:S02]  /*2a90*/  SEL R17, R17, RZ, P2 ;  /* 0x000000ff11117207 */ /* 0x004fe40001000000 */
[----:B------:R-:W-:Y:S02]  /*2aa0*/  SEL R18, R7, RZ, P2 ;  /* 0x000000ff07127207 */ /* 0x000fe40001000000 */
[----:B------:R-:W-:Y:S01]  /*2ab0*/  @!P3 LEA R7, R50, UR4, 0x4 ;  /* 0x000000043207bc11 */ /* 0x000fe2000f8e20ff */
[----:B------:R-:W-:Y:S02]  /*2ac0*/  IMAD.X R17, R17, 0x1, R30, P1 ;  /* 0x0000000111117824 */ /* 0x000fe400008e061e */
[----:B------:R-:W-:-:S03]  /*2ad0*/  IMAD.IADD R29, R29, 0x1, R18 ;  /* 0x000000011d1d7824 */ /* 0x000fc600078e0212 */
[----:B------:R-:W-:Y:S04]  /*2ae0*/  @!P3 STS.64 [R7], R16 ;  /* 0x000000100700b388 */ /* 0x000fe80000000a00 */
[----:B------:R-:W-:Y:S01]  /*2af0*/  @!P3 STS [R7+0x8], R29 ;  /* 0x0000081d0700b388 */ /* 0x000fe20000000800 */
[----:B------:R-:W-:Y:S01]  /*2b00*/  BAR.SYNC.DEFER_BLOCKING 0x0 ;  /* 0x0000000000007b1d */ /* 0x000fe20000010000 */
[----:B------:R-:W-:-:S05]  /*2b10*/  ISETP.NE.AND P3, PT, R50, 0x2, PT ;  /* 0x000000023200780c */ /* 0x000fca0003f65270 */
[----:B------:R-:W-:Y:S04]  /*2b20*/  SHFL.UP PT, R29, R29, 0x1, RZ ;  /* 0x042000001d1d7989 */ /* 0x000fe800000e00ff */
[----:B------:R-:W0:Y:S04]  /*2b30*/  LDS.64 R18, [UR4+0x10] ;  /* 0x00001004ff127984 */ /* 0x000e280008000a00 */
[----:B------:R-:W1:Y:S04]  /*2b40*/  LDS.64 R42, [UR4] ;  /* 0x00000004ff2a7984 */ /* 0x000e680008000a00 */
[----:B------:R-:W2:Y:S04]  /*2b50*/  LDS R51, [UR4+0x8] ;  /* 0x00000804ff337984 */ /* 0x000ea80008000800 */
[----:B------:R-:W3:Y:S04]  /*2b60*/  LDS.64 R30, [UR4+0x20] ;  /* 0x00002004ff1e7984 */ /* 0x000ee80008000a00 */
[----:B------:R-:W4:Y:S04]  /*2b70*/  LDS R23, [UR4+0x18] ;  /* 0x00001804ff177984 */ /* 0x000f280008000800 */
[----:B------:R-:W5:Y:S04]  /*2b80*/  LDS.64 R36, [UR4+0x30] ;  /* 0x00003004ff247984 */ /* 0x000f680008000a00 */
[----:B------:R-:W5:Y:S04]  /*2b90*/  LDS R25, [UR4+0x28] ;  /* 0x00002804ff197984 */ /* 0x000f680008000800 */
[----:B------:R-:W5:Y:S04]  /*2ba0*/  LDS.64 R38, [UR4+0x40] ;  /* 0x00004004ff267984 */ /* 0x000f680008000a00 */
[----:B------:R-:W5:Y:S04]  /*2bb0*/  LDS R21, [UR4+0x38] ;  /* 0x00003804ff157984 */ /* 0x000f680008000800 */
[----:B------:R-:W5:Y:S01]  /*2bc0*/  LDS.64 R40, [UR4+0x50] ;  /* 0x00005004ff287984 */ /* 0x000f620008000a00 */
[----:B0-----:R-:W-:-:S03]  /*2bd0*/  ISETP.NE.U32.AND P1, PT, R18, RZ, PT ;  /* 0x000000ff1200720c */ /* 0x001fc60003f25070 */
[----:B------:R-:W0:Y:S01]  /*2be0*/  LDS R7, [UR4+0x48] ;  /* 0x00004804ff077984 */ /* 0x000e220008000800 */
[----:B------:R-:W-:Y:S02]  /*2bf0*/  ISETP.NE.AND.EX P1, PT, R19, RZ, PT, P1 ;  /* 0x000000ff1300720c */ /* 0x000fe40003f25310 */
[----:B-1----:R-:W-:Y:S02]  /*2c00*/  IADD3 R53, P2, PT, R42, R18, RZ ;  /* 0x000000122a357210 */ /* 0x002fe40007f5e0ff */
[----:B--2---:R-:W-:Y:S02]  /*2c10*/  SEL R18, R51, RZ, !P1 ;  /* 0x000000ff33127207 */ /* 0x004fe40004800000 */
[----:B------:R-:W-:Y:S01]  /*2c20*/  SEL R49, R53, R42, !P3 ;  /* 0x0000002a35317207 */ /* 0x000fe20005800000 */
[----:B------:R-:W-:Y:S01]  /*2c30*/  IMAD.X R55, R43, 0x1, R19, P2 ;  /* 0x000000012b377824 */ /* 0x000fe200010e0613 */
[----:B---3--:R-:W-:Y:S01]  /*2c40*/  ISETP.NE.U32.AND P1, PT, R30, RZ, PT ;  /* 0x000000ff1e00720c */ /* 0x008fe20003f25070 */
[----:B----4-:R-:W-:-:S03]  /*2c50*/  IMAD.IADD R52, R23, 0x1, R18 ;  /* 0x0000000117347824 */ /* 0x010fc600078e0212 */
[----:B------:R-:W-:Y:S01]  /*2c60*/  ISETP.NE.AND.EX P1, PT, R31, RZ, PT, P1 ;  /* 0x000000ff1f00720c */ /* 0x000fe20003f25310 */
[----:B------:R-:W-:Y:S01]  /*2c70*/  LDS.64 R18, [UR4+0x60] ;  /* 0x00006004ff127984 */ /* 0x000fe20008000a00 */
[----:B------:R-:W-:Y:S02]  /*2c80*/  SEL R42, R55, R43, !P3 ;  /* 0x0000002b372a7207 */ /* 0x000fe40005800000 */
[----:B------:R-:W-:Y:S01]  /*2c90*/  IADD3 R43, P2, PT, R30, R53, RZ ;  /* 0x000000351e2b7210 */ /* 0x000fe20007f5e0ff */
[----:B------:R-:W1:Y:S01]  /*2ca0*/  LDS R23, [UR4+0x58] ;  /* 0x00005804ff177984 */ /* 0x000e620008000800 */
[C---:B------:R-:W-:Y:S02]  /*2cb0*/  SEL R30, R52.reuse, RZ, !P1 ;  /* 0x000000ff341e7207 */ /* 0x040fe40004800000 */
[----:B------:R-:W-:Y:S01]  /*2cc0*/  SEL R51, R52, R51, !P3 ;  /* 0x0000003334337207 */ /* 0x000fe20005800000 */
[----:B------:R-:W-:Y:S01]  /*2cd0*/  IMAD.X R53, R31, 0x1, R55, P2 ;  /* 0x000000011f357824 */ /* 0x000fe200010e0637 */
[----:B-----5:R-:W-:Y:S01]  /*2ce0*/  ISETP.NE.U32.AND P1, PT, R36, RZ, PT ;  /* 0x000000ff2400720c */ /* 0x020fe20003f25070 */
[----:B------:R-:W-:Y:S01]  /*2cf0*/  IMAD.IADD R52, R25, 0x1, R30 ;  /* 0x0000000119347824 */ /* 0x000fe200078e021e */
[----:B------:R-:W-:Y:S01]  /*2d00*/  ISETP.NE.AND P3, PT, R50, 0x3, PT ;  /* 0x000000033200780c */ /* 0x000fe20003f65270 */
[----:B------:R-:W2:Y:S01]  /*2d10*/  LDS.64 R30, [UR4+0x70] ;  /* 0x00007004ff1e7984 */ /* 0x000ea20008000a00 */
[----:B------:R-:W-:-:S02]  /*2d20*/  ISETP.NE.AND.EX P1, PT, R37, RZ, PT, P1 ;  /* 0x000000ff2500720c */ /* 0x000fc40003f25310 */
[----:B------:R-:W-:Y:S01]  /*2d30*/  SEL R54, R43, R49, !P3 ;  /* 0x000000312b367207 */ /* 0x000fe20005800000 */
[----:B------:R-:W3:Y:S01]  /*2d40*/  LDS R25, [UR4+0x68] ;  /* 0x00006804ff197984 */ /* 0x000ee20008000800 */
[----:B------:R-:W-:Y:S02]  /*2d50*/  IADD3 R43, P2, PT, R36, R43, RZ ;  /* 0x0000002b242b7210 */ /* 0x000fe40007f5e0ff */
[----:B------:R-:W-:Y:S02]  /*2d60*/  SEL R36, R52, RZ, !P1 ;  /* 0x000000ff34247207 */ /* 0x000fe40004800000 */
[----:B------:R-:W-:Y:S01]  /*2d70*/  SEL R56, R53, R42, !P3 ;  /* 0x0000002a35387207 */ /* 0x000fe20005800000 */
[----:B------:R-:W-:Y:S01]  /*2d80*/  IMAD.X R37, R37, 0x1, R53, P2 ;  /* 0x0000000125257824 */ /* 0x000fe200010e0635 */
[----:B------:R-:W-:Y:S01]  /*2d90*/  ISETP.NE.U32.AND P2, PT, R38, RZ, PT ;  /* 0x000000ff2600720c */ /* 0x000fe20003f45070 */
[----:B------:R-:W-:Y:S01]  /*2da0*/  IMAD.IADD R42, R21, 0x1, R36 ;  /* 0x00000001152a7824 */ /* 0x000fe200078e0224 */
[----:B------:R-:W-:Y:S01]  /*2db0*/  SEL R51, R52, R51, !P3 ;  /* 0x0000003334337207 */ /* 0x000fe20005800000 */
[----:B------:R-:W4:Y:S01]  /*2dc0*/  LDS R36, [UR4+0x78] ;  /* 0x00007804ff247984 */ /* 0x000f220008000800 */
[----:B------:R-:W-:-:S02]  /*2dd0*/  ISETP.NE.AND.EX P2, PT, R39, RZ, PT, P2 ;  /* 0x000000ff2700720c */ /* 0x000fc40003f45320 */
[C---:B------:R-:W-:Y:S02]  /*2de0*/  SEL R51, R42.reuse, R51, !P6 ;  /* 0x000000332a337207 */ /* 0x040fe40007000000 */
[----:B------:R-:W-:Y:S02]  /*2df0*/  SEL R42, R42, RZ, !P2 ;  /* 0x000000ff2a2a7207 */ /* 0x000fe40005000000 */
[----:B------:R-:W-:Y:S02]  /*2e00*/  ISETP.NE.U32.AND P1, PT, R40, RZ, PT ;  /* 0x000000ff2800720c */ /* 0x000fe40003f25070 */
[----:B------:R-:W-:Y:S01]  /*2e10*/  IADD3 R21, P5, PT, R38, R43, RZ ;  /* 0x0000002b26157210 */ /* 0x000fe20007fbe0ff */
[----:B0-----:R-:W-:Y:S01]  /*2e20*/  IMAD.IADD R42, R7, 0x1, R42 ;  /* 0x00000001072a7824 */ /* 0x001fe200078e022a */
[----:B------:R-:W-:Y:S01]  /*2e30*/  ISETP.NE.AND.EX P1, PT, R41, RZ, PT, P1 ;  /* 0x000000ff2900720c */ /* 0x000fe20003f25310 */
[----:B------:R-:W0:Y:S01]  /*2e40*/  SHFL.UP PT, R7, R16, 0x1, RZ ;  /* 0x0420000010077989 */ /* 0x000e2200000e00ff */
[----:B------:R-:W-:Y:S01]  /*2e50*/  SEL R52, R43, R54, !P6 ;  /* 0x000000362b347207 */ /* 0x000fe20007000000 */
[----:B------:R-:W-:Y:S01]  /*2e60*/  IMAD.X R39, R39, 0x1, R37, P5 ;  /* 0x0000000127277824 */ /* 0x000fe200028e0625 */
[----:B------:R-:W-:-:S02]  /*2e70*/  ISETP.NE.AND P3, PT, R50, 0x6, PT ;  /* 0x000000063200780c */ /* 0x000fc40003f65270 */
[----:B------:R-:W-:Y:S02]  /*2e80*/  ISETP.NE.AND P2, PT, R50, 0x7, PT ;  /* 0x000000073200780c */ /* 0x000fe40003f45270 */
[----:B------:R-:W-:Y:S02]  /*2e90*/  SEL R38, R42, RZ, !P1 ;  /* 0x000000ff2a267207 */ /* 0x000fe40004800000 */
[----:B------:R-:W-:Y:S02]  /*2ea0*/  SEL R54, R37, R56, !P6 ;  /* 0x0000003825367207 */ /* 0x000fe40007000000 */
[----:B------:R-:W-:Y:S01]  /*2eb0*/  SEL R50, R21, R52, !P4 ;  /* 0x0000003415327207 */ /* 0x000fe20006000000 */
[----:B-1----:R-:W-:Y:S01]  /*2ec0*/  IMAD.IADD R38, R23, 0x1, R38 ;  /* 0x0000000117267824 */ /* 0x002fe200078e0226 */
[----:B------:R-:W-:Y:S02]  /*2ed0*/  IADD3 R21, P5, PT, R40, R21, RZ ;  /* 0x0000001528157210 */ /* 0x000fe40007fbe0ff */
[----:B------:R-:W-:Y:S01]  /*2ee0*/  ISETP.NE.U32.AND P1, PT, R18, RZ, PT ;  /* 0x000000ff1200720c */ /* 0x000fe20003f25070 */
[----:B------:R1:W0:Y:S01]  /*2ef0*/  SHFL.UP PT, R40, R17, 0x1, RZ ;  /* 0x0420000011287989 */ /* 0x00022200000e00ff */
[----:B------:R-:W-:Y:S01]  /*2f00*/  SEL R51, R42, R51, !P4 ;  /* 0x000000332a337207 */ /* 0x000fe20006000000 */
[----:B------:R-:W-:Y:S01]  /*2f10*/  IMAD.X R41, R41, 0x1, R39, P5 ;  /* 0x0000000129297824 */ /* 0x000fe200028e0627 */
[----:B------:R-:W-:-:S02]  /*2f20*/  SEL R52, R39, R54, !P4 ;  /* 0x0000003627347207 */ /* 0x000fc40006000000 */
[----:B------:R-:W-:Y:S02]  /*2f30*/  IADD3 R23, P4, PT, R18, R21, RZ ;  /* 0x0000001512177210 */ /* 0x000fe40007f9e0ff */
[C---:B------:R-:W-:Y:S02]  /*2f40*/  ISETP.NE.AND.EX P1, PT, R19.reuse, RZ, PT, P1 ;  /* 0x000000ff1300720c */ /* 0x040fe40003f25310 */
[C---:B------:R-:W-:Y:S01]  /*2f50*/  SEL R51, R38.reuse, R51, !P3 ;  /* 0x0000003326337207 */ /* 0x040fe20005800000 */
[----:B------:R-:W-:Y:S01]  /*2f60*/  IMAD.X R19, R19, 0x1, R41, P4 ;  /* 0x0000000113137824 */ /* 0x000fe200020e0629 */
[----:B------:R-:W-:Y:S02]  /*2f70*/  SEL R38, R38, RZ, !P1 ;  /* 0x000000ff26267207 */ /* 0x000fe40004800000 */
[----:B------:R-:W-:Y:S02]  /*2f80*/  ISETP.GE.U32.AND P4, PT, R48, 0x20, PT ;  /* 0x000000203000780c */ /* 0x000fe40003f86070 */
[----:B--2---:R-:W-:Y:S01]  /*2f90*/  ISETP.NE.U32.AND P1, PT, R30, RZ, PT ;  /* 0x000000ff1e00720c */ /* 0x004fe20003f25070 */
[----:B---3--:R-:W-:Y:S01]  /*2fa0*/  IMAD.IADD R38, R25, 0x1, R38 ;  /* 0x0000000119267824 */ /* 0x008fe200078e0226 */
[----:B------:R-:W-:-:S02]  /*2fb0*/  SEL R42, R21, R50, !P3 ;  /* 0x00000032152a7207 */ /* 0x000fc40005800000 */
[----:B------:R-:W-:Y:S02]  /*2fc0*/  ISETP.NE.AND.EX P1, PT, R31, RZ, PT, P1 ;  /* 0x000000ff1f00720c */ /* 0x000fe40003f25310 */
[----:B------:R-:W-:Y:S02]  /*2fd0*/  SEL R50, R41, R52, !P3 ;  /* 0x0000003429327207 */ /* 0x000fe40005800000 */
[----:B------:R-:W-:Y:S02]  /*2fe0*/  IADD3 R21, P3, PT, R30, R23, RZ ;  /* 0x000000171e157210 */ /* 0x000fe40007f7e0ff */
[----:B------:R-:W-:Y:S02]  /*2ff0*/  SEL R18, R23, R42, !P2 ;  /* 0x0000002a17127207 */ /* 0x000fe40005000000 */
[C---:B------:R-:W-:Y:S01]  /*3000*/  SEL R23, R38.reuse, RZ, !P1 ;  /* 0x000000ff26177207 */ /* 0x040fe20004800000 */
[----:B------:R-:W-:Y:S01]  /*3010*/  IMAD.X R25, R31, 0x1, R19, P3 ;  /* 0x000000011f197824 */ /* 0x000fe200018e0613 */
[----:B------:R-:W-:-:S02]  /*3020*/  SEL R38, R38, R51, !P2 ;  /* 0x0000003326267207 */ /* 0x000fc40005000000 */
[----:B-1----:R-:W-:Y:S01]  /*3030*/  SEL R17, R19, R50, !P2 ;  /* 0x0000003213117207 */ /* 0x002fe20005000000 */
[----:B----4-:R-:W-:Y:S01]  /*3040*/  IMAD.IADD R23, R36, 0x1, R23 ;  /* 0x0000000124177824 */ /* 0x010fe200078e0217 */
[----:B0-----:R-:W-:Y:S06]  /*3050*/  @!P4 BRA `(.L_x_710) ;  /* 0x00000000002cc947 */ /* 0x001fec0003800000 */
[----:B------:R-:W-:Y:S02]  /*3060*/  ISETP.NE.AND P1, PT, R15, RZ, PT ;  /* 0x000000ff0f00720c */ /* 0x000fe40003f25270 */
[C---:B------:R-:W-:Y:S02]  /*3070*/  ISETP.NE.U32.AND P0, PT, R7.reuse, RZ, PT ;  /* 0x000000ff0700720c */ /* 0x040fe40003f05070 */
[----:B------:R-:W-:Y:S02]  /*3080*/  SEL R7, R7, RZ, P1 ;  /* 0x000000ff07077207 */ /* 0x000fe40000800000 */
[C---:B------:R-:W-:Y:S02]  /*3090*/  ISETP.NE.AND.EX P0, PT, R40.reuse, RZ, PT, P0 ;  /* 0x000000ff2800720c */ /* 0x040fe40003f05300 */
[----:B------:R-:W-:Y:S02]  /*30a0*/  SEL R40, R40, RZ, P1 ;  /* 0x000000ff28287207 */ /* 0x000fe40000800000 */
[----:B------:R-:W-:-:S02]  /*30b0*/  SEL R16, R38, RZ, !P0 ;  /* 0x000000ff26107207 */ /* 0x000fc40004000000 */
[----:B------:R-:W-:-:S03]  /*30c0*/  IADD3 R7, P0, PT, R7, R18, RZ ;  /* 0x0000001207077210 */ /* 0x000fc60007f1e0ff */
[----:B------:R-:W-:Y:S02]  /*30d0*/  @P1 IMAD.IADD R38, R29, 0x1, R16 ;  /* 0x000000011d261824 */ /* 0x000fe400078e0210 */
[----:B------:R-:W-:Y:S02]  /*30e0*/  IMAD.X R40, R40, 0x1, R17, P0 ;  /* 0x0000000128287824 */ /* 0x000fe400000e0611 */
[----:B------:R-:W-:Y:S01]  /*30f0*/  IMAD.MOV.U32 R29, RZ, RZ, R38 ;  /* 0x000000ffff1d7224 */ /* 0x000fe200078e0026 */
[----:B------:R-:W-:Y:S06]  /*3100*/  BRA `(.L_x_711) ;  /* 0x0000001000287947 */ /* 0x000fec0003800000 */
.L_x_710:
[----:B------:R-:W0:Y:S01]  /*3110*/  LDC.64 R30, c[0x0][0x3b8] ;  /* 0x0000ee00ff1e7b82 */ /* 0x000e220000000a00 */
[----:B------:R-:W1:Y:S01]  /*3120*/  LDCU UR5, c[0x0][0x370] ;  /* 0x00006e00ff0577ac */ /* 0x000e620008000800 */
[----:B------:R-:W-:Y:S01]  /*3130*/  @!P0 IMAD.MOV.U32 R18, RZ, RZ, R21 ;  /* 0x000000ffff128224 */ /* 0x000fe200078e0015 */
[----:B------:R2:W-:Y:S01]  /*3140*/  @!P0 STS [UR4+0xd0], R23 ;  /* 0x0000d017ff008988 */ /* 0x0005e20008000804 */
[----:B------:R-:W-:Y:S01]  /*3150*/  @!P0 IMAD.MOV.U32 R19, RZ, RZ, R25 ;  /* 0x000000ffff138224 */ /* 0x000fe200078e0019 */
[----:B------:R-:W-:Y:S01]  /*3160*/  LOP3.LUT R39, RZ, R48, RZ, 0x33, !PT ;  /* 0x00000030ff277212 */ /* 0x000fe200078e33ff */
[----:B------:R-:W-:Y:S02]  /*3170*/  @!P0 IMAD.MOV.U32 R16, RZ, RZ, R23 ;  /* 0x000000ffff108224 */ /* 0x000fe400078e0017 */
[----:B------:R-:W-:Y:S01]  /*3180*/  @!P0 IMAD.MOV.U32 R17, RZ, RZ, 0x64 ;  /* 0x00000064ff118424 */ /* 0x000fe200078e00ff */
[----:B------:R2:W-:Y:S01]  /*3190*/  @!P0 STS.64 [UR4+0xc8], R18 ;  /* 0x0000c812ff008988 */ /* 0x0005e20008000a04 */
[----:B-1----:R-:W-:Y:S01]  /*31a0*/  UISETP.GT.U32.AND UP0, UPT, UR5, 0x1f3, UPT ;  /* 0x000001f30500788c */ /* 0x002fe2000bf04070 */
[----:B0-----:R-:W-:-:S05]  /*31b0*/  IMAD.WIDE.U32 R30, R47, 0x10, R30 ;  /* 0x000000102f1e7825 */ /* 0x001fca00078e001e */
[----:B------:R2:W-:Y:S03]  /*31c0*/  @!P0 ST.E.128.STRONG.GPU desc[UR8][R30.64+0x200], R16 ;  /* 0x000200101e008985 */ /* 0x0005e6000c10fd08 */
[----:B------:R-:W-:Y:S05]  /*31d0*/  BRA.U UP0, `(.L_x_712) ;  /* 0x0000000100087547 */ /* 0x000fea000b800000 */
[----:B------:R0:W-:Y:S06]  /*31e0*/  MEMBAR.SC.CTA ;  /* 0x0000000000007992 */ /* 0x0001ec0000000000 */
[----:B0-----:R-:W-:Y:S05]  /*31f0*/  BRA `(.L_x_713) ;  /* 0x0000000000087947 */ /* 0x001fea0003800000 */
.L_x_712:
[----:B------:R-:W-:Y:S05]  /*3200*/  NANOSLEEP 0x1c2 ;  /* 0x000001c20000795d */ /* 0x000fea0003800000 */
[----:B------:R-:W-:Y:S01]  /*3210*/  NOP ;  /* 0x0000000000007918 */ /* 0x000fe20000000000 */
.L_x_713:
[----:B------:R-:W-:-:S07]  /*3220*/  IMAD.WIDE R36, R39, 0x10, R30 ;  /* 0x0000001027247825 */ /* 0x000fce00078e021e */
.L_x_715:
[----:B--2---:R-:W2:Y:S01]  /*3230*/  LD.E.128.STRONG.GPU R16, desc[UR8][R36.64+0x200] ;  /* 0x0002000824107980 */ /* 0x004ea2000c10fd00 */
[----:B------:R-:W-:Y:S05]  /*3240*/  YIELD ;  /* 0x0000000000007946 */ /* 0x000fea0003800000 */
[----:B------:R-:W-:Y:S01]  /*3250*/  UMOV UR5, 0xffffffff ;  /* 0xffffffff00057882 */ /* 0x000fe20000000000 */
[----:B--2---:R-:W-:Y:S02]  /*3260*/  ISETP.NE.AND P5, PT, R17, 0x63, PT ;  /* 0x000000631100780c */ /* 0x004fe40003fa5270 */
[----:B------:R-:W-:Y:S11]  /*3270*/  BRA.DIV UR5, `(.L_x_714) ;  /* 0x0000007605c47947 */ /* 0x000ff6000b800000 */
[----:B------:R-:W-:-:S13]  /*3280*/  VOTE.ANY P5, !P5 ;  /* 0x0000000000ff7806 */ /* 0x000fda00068a0100 */
.L_x_808:
[----:B------:R-:W-:Y:S05]  /*3290*/  @P5 BRA `(.L_x_715) ;  /* 0xfffffffc00e45947 */ /* 0x000fea000383ffff */
[----:B------:R-:W-:Y:S01]  /*32a0*/  UMOV UR5, 0xffffffff ;  /* 0xffffffff00057882 */ /* 0x000fe20000000000 */
[----:B------:R-:W-:Y:S01]  /*32b0*/  ISETP.NE.AND P5, PT, R17, 0x65, PT ;  /* 0x000000651100780c */ /* 0x000fe20003fa5270 */
[----:B------:R-:W-:Y:S02]  /*32c0*/  IMAD.MOV.U32 R43, RZ, RZ, R18 ;  /* 0x000000ffff2b7224 */ /* 0x000fe400078e0012 */
[----:B------:R-:W-:Y:S02]  /*32d0*/  IMAD.MOV.U32 R48, RZ, RZ, R19 ;  /* 0x000000ffff307224 */ /* 0x000fe400078e0013 */
[----:B------:R-:W-:Y:S01]  /*32e0*/  IMAD.MOV.U32 R42, RZ, RZ, R16 ;  /* 0x000000ffff2a7224 */ /* 0x000fe200078e0010 */
[----:B------:R-:W-:Y:S07]  /*32f0*/  BRA.DIV UR5, `(.L_x_716) ;  /* 0x0000007605c47947 */ /* 0x000fee000b800000 */
[----:B------:R-:W0:Y:S01]  /*3300*/  S2R R49, SR_GEMASK ;  /* 0x0000000000317919 */ /* 0x000e220000003c00 */
[----:B------:R-:W-:-:S04]  /*3310*/  VOTE.ANY R41, PT, !P5 ;  /* 0x0000000000297806 */ /* 0x000fc800068e0100 */
[----:B0-----:R-:W-:-:S05]  /*3320*/  LOP3.LUT R41, R41, 0x80000000, R49, 0xec, !PT ;  /* 0x8000000029297812 */ /* 0x001fca00078eec31 */
[----:B------:R-:W-:-:S05]  /*3330*/  VIADD R16, R41, 0xffffffff ;  /* 0xffffffff29107836 */ /* 0x000fca0000000000 */
[----:B------:R-:W-:-:S06]  /*3340*/  LOP3.LUT R16, R41, R16, RZ, 0xc, !PT ;  /* 0x0000001029107212 */ /* 0x000fcc00078e0cff */
[----:B------:R-:W0:Y:S02]  /*3350*/  POPC R16, R16 ;  /* 0x0000001000107309 */ /* 0x000e240000000000 */
[----:B0-----:R0:W1:Y:S04]  /*3360*/  SHFL.DOWN PT, R36, R43, 0x1, R16 ;  /* 0x082000002b247989 */ /* 0x00106800000e0010 */
[----:B------:R0:W2:Y:S04]  /*3370*/  SHFL.DOWN PT, R37, R48, 0x1, R16 ;  /* 0x0820000030257989 */ /* 0x0000a800000e0010 */
[----:B------:R0:W3:Y:S02]  /*3380*/  SHFL.DOWN PT, R38, R42, 0x1, R16 ;  /* 0x082000002a267989 */ /* 0x0000e400000e0010 */
.L_x_814:
[----:B------:R-:W-:Y:S01]  /*3390*/  ISETP.GE.AND P2, PT, R15, R16, PT ;  /* 0x000000100f00720c */ /* 0x000fe20003f46270 */
[----:B------:R-:W-:-:S12]  /*33a0*/  UMOV UR5, 0xffffffff ;  /* 0xffffffff00057882 */ /* 0x000fd80000000000 */
[----:B------:R-:W-:Y:S02]  /*33b0*/  @!P2 ISETP.NE.U32.AND P1, PT, R43, RZ, PT ;  /* 0x000000ff2b00a20c */ /* 0x000fe40003f25070 */
[----:B-1----:R-:W-:Y:S02]  /*33c0*/  @!P2 IADD3 R36, P3, PT, R36, R43, RZ ;  /* 0x0000002b2424a210 */ /* 0x002fe40007f7e0ff */
[----:B------:R-:W-:-:S03]  /*33d0*/  @!P2 ISETP.NE.AND.EX P1, PT, R48, RZ, PT, P1 ;  /* 0x000000ff3000a20c */ /* 0x000fc60003f25310 */
[----:B0-----:R-:W-:Y:S02]  /*33e0*/  @!P2 IMAD.MOV.U32 R43, RZ, RZ, R36 ;  /* 0x000000ffff2ba224 */ /* 0x001fe400078e0024 */
[----:B--2---:R-:W-:Y:S01]  /*33f0*/  @!P2 IMAD.X R36, R37, 0x1, R48, P3 ;  /* 0x000000012524a824 */ /* 0x004fe200018e0630 */
[----:B---3--:R-:W-:Y:S01]  /*3400*/  @!P2 SEL R37, R38, RZ, !P1 ;  /* 0x000000ff2625a207 */ /* 0x008fe20004800000 */
[----:B------:R-:W-:Y:S06]  /*3410*/  BRA.DIV UR5, `(.L_x_717) ;  /* 0x0000007605f07947 */ /* 0x000fec000b800000 */
.L_x_817:
[----:B------:R-:W-:Y:S01]  /*3420*/  UMOV UR5, 0xffffffff ;  /* 0xffffffff00057882 */ /* 0x000fe20000000000 */
[----:B------:R-:W-:Y:S02]  /*3430*/  @!P2 IMAD.MOV.U32 R48, RZ, RZ, R36 ;  /* 0x000000ffff30a224 */ /* 0x000fe400078e0024 */
[----:B------:R-:W-:Y:S01]  /*3440*/  @!P2 IMAD.IADD R42, R42, 0x1, R37 ;  /* 0x000000012a2aa824 */ /* 0x000fe200078e0225 */
[----:B------:R-:W-:Y:S06]  /*3450*/  BRA.DIV UR5, `(.L_x_718) ;  /* 0x0000007a05007947 */ /* 0x000fec000b800000 */
[----:B------:R0:W1:Y:S04]  /*3460*/  SHFL.DOWN PT, R36, R43, 0x2, R16 ;  /* 0x084000002b247989 */ /* 0x00006800000e0010 */
[----:B------:R0:W2:Y:S04]  /*3470*/  SHFL.DOWN PT, R37, R48, 0x2, R16 ;  /* 0x0840000030257989 */ /* 0x0000a800000e0010 */
[----:B------:R0:W3:Y:S02]  /*3480*/  SHFL.DOWN PT, R38, R42, 0x2, R16 ;  /* 0x084000002a267989 */ /* 0x0000e400000e0010 */
.L_x_822:
[----:B------:R-:W-:Y:S01]  /*3490*/  VIADD R50, R15, 0x2 ;  /* 0x000000020f327836 */ /* 0x000fe20000000000 */
[----:B------:R-:W-:-:S04]  /*34a0*/  UMOV UR5, 0xffffffff ;  /* 0xffffffff00057882 */ /* 0x000fc80000000000 */
[----:B------:R-:W-:-:S13]  /*34b0*/  ISETP.GT.AND P2, PT, R50, R16, PT ;  /* 0x000000103200720c */ /* 0x000fda0003f44270 */
[----:B------:R-:W-:Y:S02]  /*34c0*/  @!P2 ISETP.NE.U32.AND P1, PT, R43, RZ, PT ;  /* 0x000000ff2b00a20c */ /* 0x000fe40003f25070 */
[----:B-1----:R-:W-:Y:S02]  /*34d0*/  @!P2 IADD3 R36, P3, PT, R36, R43, RZ ;  /* 0x0000002b2424a210 */ /* 0x002fe40007f7e0ff */
[----:B------:R-:W-:-:S03]  /*34e0*/  @!P2 ISETP.NE.AND.EX P1, PT, R48, RZ, PT, P1 ;  /* 0x000000ff3000a20c */ /* 0x000fc60003f25310 */
[----:B--2---:R-:W-:Y:S01]  /*34f0*/  @!P2 IMAD.X R51, R37, 0x1, R48, P3 ;  /* 0x000000012533a824 */ /* 0x004fe200018e0630 */
[----:B---3--:R-:W-:Y:S01]  /*3500*/  @!P2 SEL R37, R38, RZ, !P1 ;  /* 0x000000ff2625a207 */ /* 0x008fe20004800000 */
[----:B------:R-:W-:Y:S08]  /*3510*/  BRA.DIV UR5, `(.L_x_719) ;  /* 0x0000007a05247947 */ /* 0x000ff0000b800000 */
.L_x_825:
[----:B------:R-:W-:Y:S01]  /*3520*/  UMOV UR5, 0xffffffff ;  /* 0xffffffff00057882 */ /* 0x000fe20000000000 */
[----:B0-----:R-:W-:Y:S02]  /*3530*/  @!P2 IMAD.MOV.U32 R43, RZ, RZ, R36 ;  /* 0x000000ffff2ba224 */ /* 0x001fe400078e0024 */
[----:B------:R-:W-:Y:S02]  /*3540*/  @!P2 IMAD.MOV.U32 R48, RZ, RZ, R51 ;  /* 0x000000ffff30a224 */ /* 0x000fe400078e0033 */
[----:B------:R-:W-:Y:S01]  /*3550*/  @!P2 IMAD.IADD R42, R42, 0x1, R37 ;  /* 0x000000012a2aa824 */ /* 0x000fe200078e0225 */
[----:B------:R-:W-:Y:S06]  /*3560*/  BRA.DIV UR5, `(.L_x_720) ;  /* 0x0000007a05307947 */ /* 0x000fec000b800000 */
[----:B------:R0:W1:Y:S04]  /*3570*/  SHFL.DOWN PT, R36, R43, 0x4, R16 ;  /* 0x088000002b247989 */ /* 0x00006800000e0010 */
[----:B------:R0:W2:Y:S04]  /*3580*/  SHFL.DOWN PT, R37, R48, 0x4, R16 ;  /* 0x0880000030257989 */ /* 0x0000a800000e0010 */
[----:B------:R0:W3:Y:S02]  /*3590*/  SHFL.DOWN PT, R38, R42, 0x4, R16 ;  /* 0x088000002a267989 */ /* 0x0000e400000e0010 */
.L_x_830:
        /* <DEDUP_REMOVED lines=9> */
.L_x_833:
        /* <DEDUP_REMOVED lines=8> */
.L_x_838:
        /* <DEDUP_REMOVED lines=9> */
.L_x_841:
        /* <DEDUP_REMOVED lines=8> */
.L_x_846:
[----:B------:R-:W-:Y:S01]  /*37c0*/  VIADD R53, R15, 0x10 ;  /* 0x000000100f357836 */ /* 0x000fe20000000000 */
[----:B------:R-:W4:Y:S01]  /*37d0*/  LDC.64 R36, c[0x0][0x3b8] ;  /* 0x0000ee00ff247b82 */ /* 0x000f220000000a00 */
[----:B------:R-:W-:Y:S01]  /*37e0*/  UMOV UR5, 0xffffffff ;  /* 0xffffffff00057882 */ /* 0x000fe20000000000 */
[----:B------:R-:W-:Y:S01]  /*37f0*/  ISETP.NE.AND P1, PT, R17, 0x65, PT ;  /* 0x000000651100780c */ /* 0x000fe20003f25270 */
[----:B------:R-:W-:Y:S01]  /*3800*/  IMAD.IADD R47, R39, 0x1, R47 ;  /* 0x00000001272f7824 */ /* 0x000fe200078e022f */
[----:B------:R-:W-:-:S13]  /*3810*/  ISETP.GT.AND P3, PT, R53, R16, PT ;  /* 0x000000103500720c */ /* 0x000fda0003f64270 */
[----:B------:R-:W-:Y:S02]  /*3820*/  @!P3 ISETP.NE.U32.AND P2, PT, R43, RZ, PT ;  /* 0x000000ff2b00b20c */ /* 0x000fe40003f45070 */
[----:B-1----:R-:W-:Y:S02]  /*3830*/  @!P3 IADD3 R54, P5, PT, R54, R43, RZ ;  /* 0x0000002b3636b210 */ /* 0x002fe40007fbe0ff */
[----:B------:R-:W-:Y:S02]  /*3840*/  @!P3 ISETP.NE.AND.EX P2, PT, R48, RZ, PT, P2 ;  /* 0x000000ff3000b20c */ /* 0x000fe40003f45320 */
[----:B----4-:R-:W-:Y:S01]  /*3850*/  IADD3 R36, P4, PT, R36, 0x200, RZ ;  /* 0x0000020024247810 */ /* 0x010fe20007f9e0ff */
[----:B--2---:R-:W-:Y:S01]  /*3860*/  @!P3 IMAD.X R55, R55, 0x1, R48, P5 ;  /* 0x000000013737b824 */ /* 0x004fe200028e0630 */
[----:B---3--:R-:W-:Y:S01]  /*3870*/  @!P3 SEL R17, R38, RZ, !P2 ;  /* 0x000000ff2611b207 */ /* 0x008fe20005000000 */
[----:B------:R-:W-:Y:S10]  /*3880*/  BRA.DIV UR5, `(.L_x_725) ;  /* 0x0000007a05a47947 */ /* 0x000ff4000b800000 */
.L_x_849:
[----:B------:R-:W-:Y:S01]  /*3890*/  UMOV UR5, 0xffffffff ;  /* 0xffffffff00057882 */ /* 0x000fe20000000000 */
[----:B0-----:R-:W-:Y:S02]  /*38a0*/  @!P3 IMAD.MOV.U32 R43, RZ, RZ, R54 ;  /* 0x000000ffff2bb224 */ /* 0x001fe400078e0036 */
[----:B------:R-:W-:Y:S02]  /*38b0*/  @!P3 IMAD.MOV.U32 R48, RZ, RZ, R55 ;  /* 0x000000ffff30b224 */ /* 0x000fe400078e0037 */
[----:B------:R-:W-:Y:S02]  /*38c0*/  @!P3 IMAD.IADD R42, R42, 0x1, R17 ;  /* 0x000000012a2ab824 */ /* 0x000fe400078e0211 */
[----:B------:R-:W-:Y:S01]  /*38d0*/  IMAD.X R37, RZ, RZ, R37, P4 ;  /* 0x000000ffff257224 */ /* 0x000fe200020e0625 */
[----:B------:R-:W-:Y:S06]  /*38e0*/  BRA.DIV UR5, `(.L_x_726) ;  /* 0x0000007a05ac7947 */ /* 0x000fec000b800000 */
[----:B------:R-:W-:-:S13]  /*38f0*/  VOTE.ALL P5, P1 ;  /* 0x0000000000ff7806 */ /* 0x000fda00008a0000 */
.L_x_852:
[----:B------:R-:W-:Y:S05]  /*3900*/  @!P5 BRA `(.L_x_727) ;  /* 0x0000000400b4d947 */ /* 0x000fea0003800000 */
.L_x_741:
[----:B------:R-:W-:-:S07]  /*3910*/  IMAD.WIDE R38, R47, 0x10, R36 ;  /* 0x000000102f267825 */ /* 0x000fce00078e0224 */
.L_x_729:
[----:B------:R-:W2:Y:S01]  /*3920*/  LD.E.128.STRONG.GPU R16, desc[UR8][R38.64+-0x200] ;  /* 0xfffe000826107980 */ /* 0x000ea2000c10fd00 */
[----:B------:R-:W-:Y:S05]  /*3930*/  YIELD ;  /* 0x0000000000007946 */ /* 0x000fea0003800000 */
[----:B------:R-:W-:Y:S01]  /*3940*/  UMOV UR5, 0xffffffff ;  /* 0xffffffff00057882 */ /* 0x000fe20000000000 */
[----:B--2---:R-:W-:Y:S02]  /*3950*/  ISETP.NE.AND P5, PT, R17, 0x63, PT ;  /* 0x000000631100780c */ /* 0x004fe40003fa5270 */
[----:B------:R-:W-:Y:S11]  /*3960*/  BRA.DIV UR5, `(.L_x_728) ;  /* 0x0000007a05ac7947 */ /* 0x000ff6000b800000 */
[----:B------:R-:W-:-:S13]  /*3970*/  VOTE.ANY P5, !P5 ;  /* 0x0000000000ff7806 */ /* 0x000fda00068a0100 */
.L_x_855:
[----:B------:R-:W-:Y:S05]  /*3980*/  @P5 BRA `(.L_x_729) ;  /* 0xfffffffc00e45947 */ /* 0x000fea000383ffff */
[----:B------:R-:W-:Y:S01]  /*3990*/  UMOV UR5, 0xffffffff ;  /* 0xffffffff00057882 */ /* 0x000fe20000000000 */
[----:B------:R-:W-:Y:S01]  /*39a0*/  ISETP.NE.AND P5, PT, R17, 0x65, PT ;  /* 0x000000651100780c */ /* 0x000fe20003fa5270 */
[----:B------:R-:W-:Y:S02]  /*39b0*/  IMAD.MOV.U32 R54, RZ, RZ, R18 ;  /* 0x000000ffff367224 */ /* 0x000fe400078e0012 */
[----:B------:R-:W-:Y:S02]  /*39c0*/  IMAD.MOV.U32 R39, RZ, RZ, R19 ;  /* 0x000000ffff277224 */ /* 0x000fe400078e0013 */
[----:B------:R-:W-:Y:S01]  /*39d0*/  IMAD.MOV.U32 R55, RZ, RZ, R16 ;  /* 0x000000ffff377224 */ /* 0x000fe200078e0010 */
[----:B------:R-:W-:Y:S07]  /*39e0*/  BRA.DIV UR5, `(.L_x_730) ;  /* 0x0000007a05ac7947 */ /* 0x000fee000b800000 */
[----:B------:R-:W-:-:S04]  /*39f0*/  VOTE.ANY R41, PT, !P5 ;  /* 0x0000000000297806 */ /* 0x000fc800068e0100 */
[----:B------:R-:W-:-:S05]  /*3a00*/  LOP3.LUT R41, R41, 0x80000000, R49, 0xec, !PT ;  /* 0x8000000029297812 */ /* 0x000fca00078eec31 */
[----:B------:R-:W-:-:S05]  /*3a10*/  VIADD R16, R41, 0xffffffff ;  /* 0xffffffff29107836 */ /* 0x000fca0000000000 */
[----:B------:R-:W-:-:S06]  /*3a20*/  LOP3.LUT R16, R41, R16, RZ, 0xc, !PT ;  /* 0x0000001029107212 */ /* 0x000fcc00078e0cff */
[----:B------:R-:W0:Y:S02]  /*3a30*/  POPC R16, R16 ;  /* 0x0000001000107309 */ /* 0x000e240000000000 */
[----:B0-----:R0:W1:Y:S04]  /*3a40*/  SHFL.DOWN PT, R57, R54, 0x1, R16 ;  /* 0x0820000036397989 */ /* 0x00106800000e0010 */
[----:B------:R0:W2:Y:S04]  /*3a50*/  SHFL.DOWN PT, R56, R39, 0x1, R16 ;  /* 0x0820000027387989 */ /* 0x0000a800000e0010 */
[----:B------:R0:W3:Y:S02]  /*3a60*/  SHFL.DOWN PT, R38, R55, 0x1, R16 ;  /* 0x0820000037267989 */ /* 0x0000e400000e0010 */
.L_x_861:
        /* <DEDUP_REMOVED lines=9> */
.L_x_864:
[----:B------:R-:W-:Y:S01]  /*3b00*/  UMOV UR5, 0xffffffff ;  /* 0xffffffff00057882 */ /* 0x000fe20000000000 */
[----:B------:R-:W-:Y:S02]  /*3b10*/  @!P2 IMAD.MOV.U32 R39, RZ, RZ, R57 ;  /* 0x000000ffff27a224 */ /* 0x000fe400078e0039 */
[----:B------:R-:W-:Y:S01]  /*3b20*/  @!P2 IMAD.IADD R55, R55, 0x1, R56 ;  /* 0x000000013737a824 */ /* 0x000fe200078e0238 */
[----:B------:R-:W-:Y:S06]  /*3b30*/  BRA.DIV UR5, `(.L_x_732) ;  /* 0x0000007a05e87947 */ /* 0x000fec000b800000 */
[----:B------:R0:W1:Y:S04]  /*3b40*/  SHFL.DOWN PT, R57, R54, 0x2, R16 ;  /* 0x0840000036397989 */ /* 0x00006800000e0010 */
[----:B------:R0:W2:Y:S04]  /*3b50*/  SHFL.DOWN PT, R56, R39, 0x2, R16 ;  /* 0x0840000027387989 */ /* 0x0000a800000e0010 */
[----:B------:R0:W3:Y:S02]  /*3b60*/  SHFL.DOWN PT, R38, R55, 0x2, R16 ;  /* 0x0840000037267989 */ /* 0x0000e400000e0010 */
.L_x_869:
[----:B------:R-:W-:Y:S01]  /*3b70*/  ISETP.GT.AND P2, PT, R50, R16, PT ;  /* 0x000000103200720c */ /* 0x000fe20003f44270 */
        /* <DEDUP_REMOVED lines=8> */
.L_x_872:
[----:B------:R-:W-:Y:S01]  /*3c00*/  UMOV UR5, 0xffffffff ;  /* 0xffffffff00057882 */ /* 0x000fe20000000000 */
[----:B------:R-:W-:Y:S02]  /*3c10*/  @!P2 IMAD.MOV.U32 R39, RZ, RZ, R57 ;  /* 0x000000ffff27a224 */ /* 0x000fe400078e0039 */
[----:B------:R-:W-:Y:S01]  /*3c20*/  @!P2 IMAD.IADD R55, R55, 0x1, R56 ;  /* 0x000000013737a824 */ /* 0x000fe200078e0238 */
[----:B------:R-:W-:Y:S06]  /*3c30*/  BRA.DIV UR5, `(.L_x_734) ;  /* 0x0000007e051c7947 */ /* 0x000fec000b800000 */
[----:B------:R0:W1:Y:S04]  /*3c40*/  SHFL.DOWN PT, R57, R54, 0x4, R16 ;  /* 0x0880000036397989 */ /* 0x00006800000e0010 */
[----:B------:R0:W2:Y:S04]  /*3c50*/  SHFL.DOWN PT, R56, R39, 0x4, R16 ;  /* 0x0880000027387989 */ /* 0x0000a800000e0010 */
[----:B------:R0:W3:Y:S02]  /*3c60*/  SHFL.DOWN PT, R38, R55, 0x4, R16 ;  /* 0x0880000037267989 */ /* 0x0000e400000e0010 */
.L_x_877:
        /* <DEDUP_REMOVED lines=9> */
.L_x_880:
[----:B------:R-:W-:Y:S01]  /*3d00*/  UMOV UR5, 0xffffffff ;  /* 0xffffffff00057882 */ /* 0x000fe20000000000 */
[----:B------:R-:W-:Y:S02]  /*3d10*/  @!P2 IMAD.MOV.U32 R39, RZ, RZ, R57 ;  /* 0x000000ffff27a224 */ /* 0x000fe400078e0039 */
[----:B------:R-:W-:Y:S01]  /*3d20*/  @!P2 IMAD.IADD R55, R55, 0x1, R56 ;  /* 0x000000013737a824 */ /* 0x000fe200078e0238 */
[----:B------:R-:W-:Y:S06]  /*3d30*/  BRA.DIV UR5, `(.L_x_736) ;  /* 0x0000007e05507947 */ /* 0x000fec000b800000 */
[----:B------:R0:W1:Y:S04]  /*3d40*/  SHFL.DOWN PT, R57, R54, 0x8, R16 ;  /* 0x0900000036397989 */ /* 0x00006800000e0010 */
[----:B------:R0:W2:Y:S04]  /*3d50*/  SHFL.DOWN PT, R56, R39, 0x8, R16 ;  /* 0x0900000027387989 */ /* 0x0000a800000e0010 */
[----:B------:R0:W3:Y:S02]  /*3d60*/  SHFL.DOWN PT, R38, R55, 0x8, R16 ;  /* 0x0900000037267989 */ /* 0x0000e400000e0010 */
.L_x_885:
        /* <DEDUP_REMOVED lines=9> */
.L_x_888:
[----:B------:R-:W-:Y:S01]  /*3e00*/  UMOV UR5, 0xffffffff ;  /* 0xffffffff00057882 */ /* 0x000fe20000000000 */
[----:B------:R-:W-:Y:S02]  /*3e10*/  @!P2 IMAD.MOV.U32 R39, RZ, RZ, R57 ;  /* 0x000000ffff27a224 */ /* 0x000fe400078e0039 */
[----:B------:R-:W-:Y:S01]  /*3e20*/  @!P2 IMAD.IADD R55, R55, 0x1, R56 ;  /* 0x000000013737a824 */ /* 0x000fe200078e0238 */
[----:B------:R-:W-:Y:S06]  /*3e30*/  BRA.DIV UR5, `(.L_x_738) ;  /* 0x0000007e05847947 */ /* 0x000fec000b800000 */
[----:B------:R0:W1:Y:S04]  /*3e40*/  SHFL.DOWN PT, R57, R54, 0x10, R16 ;  /* 0x0a00000036397989 */ /* 0x00006800000e0010 */
[----:B------:R0:W2:Y:S04]  /*3e50*/  SHFL.DOWN PT, R56, R39, 0x10, R16 ;  /* 0x0a00000027387989 */ /* 0x0000a800000e0010 */
[----:B------:R0:W3:Y:S02]  /*3e60*/  SHFL.DOWN PT, R38, R55, 0x10, R16 ;  /* 0x0a00000037267989 */ /* 0x0000e400000e0010 */
.L_x_893:
[----:B------:R-:W-:Y:S01]  /*3e70*/  ISETP.GT.AND P4, PT, R53, R16, PT ;  /* 0x000000103500720c */ /* 0x000fe20003f84270 */
[----:B------:R-:W-:Y:S01]  /*3e80*/  UMOV UR5, 0xffffffff ;  /* 0xffffffff00057882 */ /* 0x000fe20000000000 */
[----:B------:R-:W-:-:S04]  /*3e90*/  ISETP.NE.U32.AND P2, PT, R43, RZ, PT ;  /* 0x000000ff2b00720c */ /* 0x000fc80003f45070 */
[----:B------:R-:W-:-:S07]  /*3ea0*/  ISETP.NE.AND.EX P2, PT, R48, RZ, PT, P2 ;  /* 0x000000ff3000720c */ /* 0x000fce0003f45320 */
[----:B------:R-:W-:Y:S02]  /*3eb0*/  @!P4 ISETP.NE.U32.AND P1, PT, R54, RZ, PT ;  /* 0x000000ff3600c20c */ /* 0x000fe40003f25070 */
[----:B-1----:R-:W-:Y:S02]  /*3ec0*/  @!P4 IADD3 R57, P5, PT, R57, R54, RZ ;  /* 0x000000363939c210 */ /* 0x002fe40007fbe0ff */
[----:B------:R-:W-:-:S03]  /*3ed0*/  @!P4 ISETP.NE.AND.EX P1, PT, R39, RZ, PT, P1 ;  /* 0x000000ff2700c20c */ /* 0x000fc60003f25310 */
[----:B0-----:R-:W-:Y:S01]  /*3ee0*/  @!P4 IMAD.MOV.U32 R54, RZ, RZ, R57 ;  /* 0x000000ffff36c224 */ /* 0x001fe200078e0039 */
[----:B---3--:R-:W-:Y:S01]  /*3ef0*/  @!P4 SEL R38, R38, RZ, !P1 ;  /* 0x000000ff2626c207 */ /* 0x008fe20004800000 */
[----:B--2---:R-:W-:Y:S01]  /*3f00*/  @!P4 IMAD.X R56, R56, 0x1, R39, P5 ;  /* 0x000000013838c824 */ /* 0x004fe200028e0627 */
[----:B------:R-:W-:Y:S02]  /*3f10*/  ISETP.NE.AND P1, PT, R17, 0x65, PT ;  /* 0x000000651100780c */ /* 0x000fe40003f25270 */
[----:B------:R-:W-:Y:S01]  /*3f20*/  IADD3 R43, P3, PT, R43, R54, RZ ;  /* 0x000000362b2b7210 */ /* 0x000fe20007f7e0ff */
[----:B------:R-:W-:Y:S02]  /*3f30*/  @!P4 IMAD.IADD R55, R55, 0x1, R38 ;  /* 0x000000013737c824 */ /* 0x000fe400078e0226 */
[----:B------:R-:W-:-:S03]  /*3f40*/  @!P4 IMAD.MOV.U32 R39, RZ, RZ, R56 ;  /* 0x000000ffff27c224 */ /* 0x000fc600078e0038 */
[----:B------:R-:W-:Y:S01]  /*3f50*/  SEL R55, R55, RZ, !P2 ;  /* 0x000000ff37377207 */ /* 0x000fe20005000000 */
[----:B------:R-:W-:Y:S06]  /*3f60*/  BRA.DIV UR5, `(.L_x_739) ;  /* 0x0000007e058c7947 */ /* 0x000fec000b800000 */
.L_x_896:
[----:B------:R-:W-:Y:S01]  /*3f70*/  UMOV UR5, 0xffffffff ;  /* 0xffffffff00057882 */ /* 0x000fe20000000000 */
[----:B------:R-:W-:Y:S02]  /*3f80*/  IMAD.X R48, R48, 0x1, R39, P3 ;  /* 0x0000000130307824 */ /* 0x000fe400018e0627 */
[----:B------:R-:W-:Y:S02]  /*3f90*/  IMAD.IADD R42, R55, 0x1, R42 ;  /* 0x00000001372a7824 */ /* 0x000fe400078e022a */
[----:B------:R-:W-:Y:S01]  /*3fa0*/  VIADD R47, R47, 0xffffffe0 ;  /* 0xffffffe02f2f7836 */ /* 0x000fe20000000000 */
[----:B------:R-:W-:Y:S06]  /*3fb0*/  BRA.DIV UR5, `(.L_x_740) ;  /* 0x0000007e05987947 */ /* 0x000fec000b800000 */
[----:B------:R-:W-:-:S13]  /*3fc0*/  VOTE.ALL P5, P1 ;  /* 0x0000000000ff7806 */ /* 0x000fda00008a0000 */
.L_x_899:
[----:B------:R-:W-:Y:S05]  /*3fd0*/  @P5 BRA `(.L_x_741) ;  /* 0xfffffff8004c5947 */ /* 0x000fea000383ffff */
.L_x_727:
[----:B------:R-:W-:Y:S01]  /*3fe0*/  ISETP.NE.AND P1, PT, R15, RZ, PT ;  /* 0x000000ff0f00720c */ /* 0x000fe20003f25270 */
[----:B------:R-:W-:Y:S01]  /*3ff0*/  BSSY.RECONVERGENT B0, `(.L_x_742) ;  /* 0x0000016000007945 */ /* 0x000fe20003800200 */
[----:B------:R-:W-:Y:S02]  /*4000*/  IMAD.MOV.U32 R36, RZ, RZ, R43 ;  /* 0x000000ffff247224 */ /* 0x000fe400078e002b */
[----:B------:R-:W-:-:S09]  /*4010*/  IMAD.MOV.U32 R37, RZ, RZ, R48 ;  /* 0x000000ffff257224 */ /* 0x000fd200078e0030 */
[----:B------:R-:W0:Y:S01]  /*4020*/  @!P1 S2R R16, SR_CgaCtaId ;  /* 0x0000000000109919 */ /* 0x000e220000008800 */
[----:B------:R-:W-:-:S04]  /*4030*/  @!P1 MOV R15, 0x400 ;  /* 0x00000400000f9802 */ /* 0x000fc80000000f00 */
[----:B0-----:R-:W-:Y:S01]  /*4040*/  @!P1 LEA R15, R16, R15, 0x18 ;  /* 0x0000000f100f9211 */ /* 0x001fe200078ec0ff */
[----:B------:R-:W-:Y:S06]  /*4050*/  @P0 BRA `(.L_x_743) ;  /* 0x00000000003c0947 */ /* 0x000fec0003800000 */
[----:B------:R-:W0:Y:S01]  /*4060*/  S2UR UR6, SR_CgaCtaId ;  /* 0x00000000000679c3 */ /* 0x000e220000008800 */
[----:B------:R-:W-:Y:S01]  /*4070*/  ISETP.NE.U32.AND P0, PT, R21, RZ, PT ;  /* 0x000000ff1500720c */ /* 0x000fe20003f05070 */
[----:B------:R-:W-:Y:S01]  /*4080*/  UMOV UR5, 0x400 ;  /* 0x0000040000057882 */ /* 0x000fe20000000000 */
[----:B------:R-:W-:Y:S01]  /*4090*/  IADD3 R18, P2, PT, R36, R21, RZ ;  /* 0x0000001524127210 */ /* 0x000fe20007f5e0ff */
[----:B------:R-:W-:Y:S01]  /*40a0*/  IMAD.MOV.U32 R17, RZ, RZ, 0x65 ;  /* 0x00000065ff117424 */ /* 0x000fe200078e00ff */
[----:B------:R-:W-:-:S03]  /*40b0*/  ISETP.NE.AND.EX P0, PT, R25, RZ, PT, P0 ;  /* 0x000000ff1900720c */ /* 0x000fc60003f05300 */
[----:B------:R-:W-:Y:S01]  /*40c0*/  IMAD.X R19, R37, 0x1, R25, P2 ;  /* 0x0000000125137824 */ /* 0x000fe200010e0619 */
[----:B------:R-:W-:-:S05]  /*40d0*/  SEL R16, R42, RZ, !P0 ;  /* 0x000000ff2a107207 */ /* 0x000fca0004000000 */
[----:B------:R-:W-:-:S05]  /*40e0*/  IMAD.IADD R16, R23, 0x1, R16 ;  /* 0x0000000117107824 */ /* 0x000fca00078e0210 */
[----:B------:R1:W-:Y:S01]  /*40f0*/  ST.E.128.STRONG.GPU desc[UR8][R30.64+0x200], R16 ;  /* 0x000200101e007985 */ /* 0x0003e2000c10fd08 */
[----:B0-----:R-:W-:-:S09]  /*4100*/  ULEA UR5, UR6, UR5, 0x18 ;  /* 0x0000000506057291 */ /* 0x001fd2000f8ec0ff */
[----:B------:R1:W-:Y:S04]  /*4110*/  STS.64 [UR5+0xb8], R18 ;  /* 0x0000b812ff007988 */ /* 0x0003e80008000a05 */
[----:B------:R1:W-:Y:S04]  /*4120*/  STS [UR5+0xc0], R16 ;  /* 0x0000c010ff007988 */ /* 0x0003e80008000805 */
[----:B------:R1:W-:Y:S04]  /*4130*/  STS.64 [UR5+0xa8], R36 ;  /* 0x0000a824ff007988 */ /* 0x0003e80008000a05 */
[----:B------:R1:W-:Y:S02]  /*4140*/  STS [UR5+0xb0], R42 ;  /* 0x0000b02aff007988 */ /* 0x0003e40008000805 */
.L_x_743:
[----:B------:R-:W-:Y:S05]  /*4150*/  BSYNC.RECONVERGENT B0 ;  /* 0x0000000000007941 */ /* 0x000fea0003800200 */
.L_x_742:
[----:B------:R0:W-:Y:S01]  /*4160*/  @!P1 STS.64 [R15+0x88], R36 ;  /* 0x000088240f009388 */ /* 0x0001e20000000a00 */
[----:B------:R-:W-:Y:S02]  /*4170*/  @!P1 IMAD.MOV.U32 R7, RZ, RZ, R36 ;  /* 0x000000ffff079224 */ /* 0x000fe400078e0024 */
[----:B------:R-:W-:Y:S01]  /*4180*/  @!P1 IMAD.MOV.U32 R40, RZ, RZ, R37 ;  /* 0x000000ffff289224 */ /* 0x000fe200078e0025 */
[----:B------:R0:W-:Y:S01]  /*4190*/  @!P1 STS [R15+0x90], R42 ;  /* 0x0000902a0f009388 */ /* 0x0001e20000000800 */
[----:B------:R-:W-:-:S07]  /*41a0*/  @!P1 IMAD.MOV.U32 R29, RZ, RZ, R42 ;  /* 0x000000ffff1d9224 */ /* 0x000fce00078e002a */
.L_x_711:
[----:B------:R-:W2:Y:S01]  /*41b0*/  S2R R39, SR_TID.X ;  /* 0x0000000000277919 */ /* 0x000ea20000002100 */
[----:B------:R-:W-:Y:S05]  /*41c0*/  WARPSYNC.ALL ;  /* 0x0000000000007948 */ /* 0x000fea0003800000 */
[----:B------:R-:W-:Y:S01]  /*41d0*/  BAR.SYNC.DEFER_BLOCKING 0x0 ;  /* 0x0000000000007b1d */ /* 0x000fe20000010000 */
[----:B------:R-:W-:-:S05]  /*41e0*/  ISETP.NE.AND P1, PT, R28, R32, PT ;  /* 0x000000201c00720c */ /* 0x000fca0003f25270 */
[----:B------:R-:W-:Y:S01]  /*41f0*/  BSSY.RECONVERGENT B0, `(.L_x_744) ;  /* 0x000000e000007945 */ /* 0x000fe20003800200 */
[----:B--2---:R-:W-:-:S13]  /*4200*/  ISETP.NE.AND P0, PT, R39, RZ, PT ;  /* 0x000000ff2700720c */ /* 0x004fda0003f05270 */
[----:B------:R-:W-:Y:S05]  /*4210*/  @!P0 BRA `(.L_x_745) ;  /* 0x00000000002c8947 */ /* 0x000fea0003800000 */
[----:B------:R-:W2:Y:S01]  /*4220*/  S2UR UR6, SR_CgaCtaId ;  /* 0x00000000000679c3 */ /* 0x000ea20000008800 */
[----:B------:R-:W-:Y:S01]  /*4230*/  UMOV UR5, 0x400 ;  /* 0x0000040000057882 */ /* 0x000fe20000000000 */
[----:B------:R-:W-:-:S04]  /*4240*/  ISETP.NE.U32.AND P0, PT, R7, RZ, PT ;  /* 0x000000ff0700720c */ /* 0x000fc80003f05070 */
[----:B------:R-:W-:Y:S01]  /*4250*/  ISETP.NE.AND.EX P0, PT, R40, RZ, PT, P0 ;  /* 0x000000ff2800720c */ /* 0x000fe20003f05300 */
[----:B--2---:R-:W-:-:S09]  /*4260*/  ULEA UR5, UR6, UR5, 0x18 ;  /* 0x0000000506057291 */ /* 0x004fd2000f8ec0ff */
[----:B-1----:R-:W1:Y:S04]  /*4270*/  LDS.64 R16, [UR5+0x88] ;  /* 0x00008805ff107984 */ /* 0x002e680008000a00 */
[----:B0-----:R-:W0:Y:S01]  /*4280*/  LDS R15, [UR5+0x90] ;  /* 0x00009005ff0f7984 */ /* 0x001e220008000800 */
[----:B-1----:R-:W-:Y:S02]  /*4290*/  IADD3 R7, P2, PT, R16, R7, RZ ;  /* 0x0000000710077210 */ /* 0x002fe40007f5e0ff */
[----:B0-----:R-:W-:-:S03]  /*42a0*/  SEL R16, R15, RZ, !P0 ;  /* 0x000000ff0f107207 */ /* 0x001fc60004000000 */
[----:B------:R-:W-:Y:S02]  /*42b0*/  IMAD.X R40, R17, 0x1, R40, P2 ;  /* 0x0000000111287824 */ /* 0x000fe400010e0628 */
[----:B------:R-:W-:-:S07]  /*42c0*/  IMAD.IADD R29, R29, 0x1, R16 ;  /* 0x000000011d1d7824 */ /* 0x000fce00078e0210 */
.L_x_745:
[----:B------:R-:W-:Y:S05]  /*42d0*/  BSYNC.RECONVERGENT B0 ;  /* 0x0000000000007941 */ /* 0x000fea0003800200 */
.L_x_744:
[----:B-1----:R-:W-:Y:S01]  /*42e0*/  SEL R16, R29, RZ, !P1 ;  /* 0x000000ff1d107207 */ /* 0x002fe20004800000 */
[----:B------:R-:W1:Y:S01]  /*42f0*/  S2UR UR5, SR_CgaCtaId ;  /* 0x00000000000579c3 */ /* 0x000e620000008800 */
[CC--:B------:R-:W-:Y:S01]  /*4300*/  ISETP.NE.AND P0, PT, R32.reuse, R34.reuse, PT ;  /* 0x000000222000720c */ /* 0x0c0fe20003f05270 */
[----:B------:R-:W-:Y:S01]  /*4310*/  UMOV UR4, 0x400 ;  /* 0x0000040000047882 */ /* 0x000fe20000000000 */
[----:B------:R-:W-:Y:S01]  /*4320*/  ISETP.NE.AND P3, PT, R32, R34, PT ;  /* 0x000000222000720c */ /* 0x000fe20003f65270 */
[----:B------:R-:W-:Y:S01]  /*4330*/  IMAD.IADD R33, R33, 0x1, R16 ;  /* 0x0000000121217824 */ /* 0x000fe200078e0210 */
[----:B------:R-:W-:Y:S02]  /*4340*/  ISETP.NE.AND P2, PT, R28, R32, PT ;  /* 0x000000201c00720c */ /* 0x000fe40003f45270 */
[----:B------:R-:W-:Y:S02]  /*4350*/  IADD3 R46, P6, PT, R7, R46, RZ ;  /* 0x0000002e072e7210 */ /* 0x000fe40007fde0ff */
[----:B------:R-:W-:-:S02]  /*4360*/  SEL R16, R33, RZ, !P0 ;  /* 0x000000ff21107207 */ /* 0x000fc40004000000 */
[----:B------:R-:W-:Y:S01]  /*4370*/  ISETP.NE.AND P0, PT, R34, R26, PT ;  /* 0x0000001a2200720c */ /* 0x000fe20003f05270 */
[----:B------:R-:W-:Y:S01]  /*4380*/  IMAD.X R45, R40, 0x1, R45, P6 ;  /* 0x00000001282d7824 */ /* 0x000fe200030e062d */
[----:B------:R-:W-:Y:S01]  /*4390*/  IADD3 R44, P4, PT, R7, R44, RZ ;  /* 0x0000002c072c7210 */ /* 0x000fe20007f9e0ff */
[----:B------:R-:W-:-:S05]  /*43a0*/  IMAD.IADD R35, R35, 0x1, R16 ;  /* 0x0000000123237824 */ /* 0x000fca00078e0210 */
[----:B------:R-:W-:Y:S02]  /*43b0*/  SEL R16, R35, RZ, !P0 ;  /* 0x000000ff23107207 */ /* 0x000fe40004000000 */
[----:B------:R-:W-:-:S03]  /*43c0*/  ISETP.NE.AND P0, PT, R26, R24, PT ;  /* 0x000000181a00720c */ /* 0x000fc60003f05270 */
[----:B------:R-:W-:Y:S01]  /*43d0*/  IMAD.IADD R27, R27, 0x1, R16 ;  /* 0x000000011b1b7824 */ /* 0x000fe200078e0210 */
[----:B-1----:R-:W-:-:S04]  /*43e0*/  ULEA UR4, UR5, UR4, 0x18 ;  /* 0x0000000405047291 */ /* 0x002fc8000f8ec0ff */
[----:B------:R-:W-:Y:S02]  /*43f0*/  SEL R25, R27, RZ, !P0 ;  /* 0x000000ff1b197207 */ /* 0x000fe40004000000 */
[----:B------:R-:W-:-:S03]  /*4400*/  ISETP.NE.AND P0, PT, R24, R22, PT ;  /* 0x000000161800720c */ /* 0x000fc60003f05270 */
[----:B------:R-:W-:Y:S01]  /*4410*/  IMAD.IADD R25, R12, 0x1, R25 ;  /* 0x000000010c197824 */ /* 0x000fe200078e0219 */
[----:B------:R-:W1:Y:S04]  /*4420*/  LDS.64 R16, [UR4+0xc8] ;  /* 0x0000c804ff107984 */ /* 0x000e680008000a00 */
[----:B------:R-:W-:Y:S02]  /*4430*/  SEL R12, R25, RZ, !P0 ;  /* 0x000000ff190c7207 */ /* 0x000fe40004000000 */
[----:B------:R-:W-:-:S03]  /*4440*/  ISETP.NE.AND P0, PT, R22, R20, PT ;  /* 0x000000141600720c */ /* 0x000fc60003f05270 */
[----:B------:R-:W-:Y:S01]  /*4450*/  IMAD.IADD R23, R13, 0x1, R12 ;  /* 0x000000010d177824 */ /* 0x000fe200078e020c */
[----:B------:R-:W-:Y:S02]  /*4460*/  SEL R13, RZ, 0x1, !P3 ;  /* 0x00000001ff0d7807 */ /* 0x000fe40005800000 */
[----:B------:R-:W-:Y:S02]  /*4470*/  SEL R12, RZ, 0x1, !P2 ;  /* 0x00000001ff0c7807 */ /* 0x000fe40005000000 */
[----:B------:R-:W-:Y:S02]  /*4480*/  SEL R21, R23, RZ, !P0 ;  /* 0x000000ff17157207 */ /* 0x000fe40004000000 */
[----:B------:R-:W-:Y:S02]  /*4490*/  ISETP.NE.AND P0, PT, R20, R14, PT ;  /* 0x0000000e1400720c */ /* 0x000fe40003f05270 */
[----:B------:R-:W-:Y:S01]  /*44a0*/  ISETP.NE.AND P3, PT, R34, R26, PT ;  /* 0x0000001a2200720c */ /* 0x000fe20003f65270 */
[----:B------:R-:W-:Y:S01]  /*44b0*/  IMAD.IADD R21, R10, 0x1, R21 ;  /* 0x000000010a157824 */ /* 0x000fe200078e0215 */
[----:B------:R-:W-:-:S02]  /*44c0*/  IADD3 R18, P2, PT, R13, R12, RZ ;  /* 0x0000000c0d127210 */ /* 0x000fc40007f5e0ff */
[----:B------:R-:W-:Y:S02]  /*44d0*/  SEL R12, RZ, 0x1, !P1 ;  /* 0x00000001ff0c7807 */ /* 0x000fe40004800000 */
[----:B------:R-:W-:Y:S01]  /*44e0*/  SEL R10, R21, RZ, !P0 ;  /* 0x000000ff150a7207 */ /* 0x000fe20004000000 */
[----:B------:R-:W-:Y:S01]  /*44f0*/  IMAD.X R13, RZ, RZ, RZ, P2 ;  /* 0x000000ffff0d7224 */ /* 0x000fe200010e06ff */
[----:B------:R-:W-:Y:S02]  /*4500*/  ISETP.NE.AND P0, PT, R14, R8, PT ;  /* 0x000000080e00720c */ /* 0x000fe40003f05270 */
[----:B------:R-:W-:Y:S01]  /*4510*/  IADD3 R41, P2, PT, R7, R12, RZ ;  /* 0x0000000c07297210 */ /* 0x000fe20007f5e0ff */
[----:B0-----:R-:W-:Y:S01]  /*4520*/  IMAD.IADD R15, R11, 0x1, R10 ;  /* 0x000000010b0f7824 */ /* 0x001fe200078e020a */
[----:B------:R-:W-:Y:S02]  /*4530*/  SEL R11, RZ, 0x1, !P3 ;  /* 0x00000001ff0b7807 */ /* 0x000fe40005800000 */
[----:B------:R-:W-:Y:S01]  /*4540*/  SEL R31, RZ, 0x1, !P0 ;  /* 0x00000001ff1f7807 */ /* 0x000fe20004000000 */
[----:B------:R-:W-:Y:S01]  /*4550*/  IMAD.X R38, RZ, RZ, R40, P2 ;  /* 0x000000ffff267224 */ /* 0x000fe200010e0628 */
[----:B------:R-:W-:-:S02]  /*4560*/  SEL R10, R15, RZ, !P0 ;  /* 0x000000ff0f0a7207 */ /* 0x000fc40004000000 */
[----:B------:R-:W-:Y:S02]  /*4570*/  IADD3 R30, P3, PT, R18, R11, RZ ;  /* 0x0000000b121e7210 */ /* 0x000fe40007f7e0ff */
[----:B------:R-:W-:Y:S01]  /*4580*/  IADD3 R11, P0, PT, R7, R18, RZ ;  /* 0x00000012070b7210 */ /* 0x000fe20007f1e0ff */
[----:B------:R-:W-:Y:S01]  /*4590*/  IMAD.IADD R9, R9, 0x1, R10 ;  /* 0x0000000109097824 */ /* 0x000fe200078e020a */
[C---:B------:R-:W-:Y:S01]  /*45a0*/  IADD3 R10, P1, PT, R7.reuse, R30, RZ ;  /* 0x0000001e070a7210 */ /* 0x040fe20007f3e0ff */
[--C-:B------:R-:W-:Y:S01]  /*45b0*/  IMAD.X R19, RZ, RZ, R13.reuse, P3 ;  /* 0x000000ffff137224 */ /* 0x100fe200018e060d */
[C---:B------:R-:W-:Y:S01]  /*45c0*/  IADD3 R18, P5, PT, R7.reuse, R4, RZ ;  /* 0x0000000407127210 */ /* 0x040fe20007fbe0ff */
[----:B------:R-:W-:Y:S01]  /*45d0*/  IMAD.X R30, R40, 0x1, R13, P0 ;  /* 0x00000001281e7824 */ /* 0x000fe200000e060d */
[----:B-1----:R-:W-:Y:S01]  /*45e0*/  ISETP.GE.U32.AND P0, PT, R16, 0x101, PT ;  /* 0x000001011000780c */ /* 0x002fe20003f06070 */
[C---:B------:R-:W-:Y:S01]  /*45f0*/  IMAD.X R19, R40.reuse, 0x1, R19, P1 ;  /* 0x0000000128137824 */ /* 0x040fe200008e0613 */
[----:B------:R-:W-:Y:S01]  /*4600*/  IADD3 R13, P3, PT, R7, R2, RZ ;  /* 0x00000002070d7210 */ /* 0x000fe20007f7e0ff */
[----:B------:R-:W-:Y:S01]  /*4610*/  IMAD.X R36, R40, 0x1, R6, P5 ;  /* 0x0000000128247824 */ /* 0x000fe200028e0606 */
[----:B------:R-:W-:-:S02]  /*4620*/  ISETP.GE.AND.EX P0, PT, R17, RZ, PT, P0 ;  /* 0x000000ff1100720c */ /* 0x000fc40003f06300 */
[----:B------:R-:W-:Y:S01]  /*4630*/  IADD3 R12, P1, PT, R18, R31, RZ ;  /* 0x0000001f120c7210 */ /* 0x000fe20007f3e0ff */
[C---:B------:R-:W-:Y:S02]  /*4640*/  IMAD.X R31, R40.reuse, 0x1, R3, P4 ;  /* 0x00000001281f7824 */ /* 0x040fe400020e0603 */
[----:B------:R-:W-:Y:S02]  /*4650*/  IMAD.X R50, R40, 0x1, R5, P3 ;  /* 0x0000000128327824 */ /* 0x000fe400018e0605 */
[----:B------:R-:W-:-:S06]  /*4660*/  IMAD.X R37, RZ, RZ, R36, P1 ;  /* 0x000000ffff257224 */ /* 0x000fcc00008e0624 */
[----:B------:R-:W-:Y:S05]  /*4670*/  @!P0 BRA `(.L_x_746) ;  /* 0x0000000400a48947 */ /* 0x000fea0003800000 */
[----:B------:R-:W0:Y:S01]  /*4680*/  LDS.64 R2, [UR4+0xa8] ;  /* 0x0000a804ff027984 */ /* 0x000e220008000a00 */
[----:B------:R-:W-:Y:S01]  /*4690*/  BAR.SYNC.DEFER_BLOCKING 0x0 ;  /* 0x0000000000007b1d */ /* 0x000fe20000010000 */
[----:B------:R-:W-:Y:S02]  /*46a0*/  ISETP.NE.AND P1, PT, R28, R32, PT ;  /* 0x000000201c00720c */ /* 0x000fe40003f25270 */
[----:B------:R-:W-:Y:S02]  /*46b0*/  ISETP.NE.AND P2, PT, R32, R34, PT ;  /* 0x000000222000720c */ /* 0x000fe40003f45270 */
[----:B------:R-:W-:Y:S02]  /*46c0*/  ISETP.NE.AND P0, PT, R34, R26, PT ;  /* 0x0000001a2200720c */ /* 0x000fe40003f05270 */
[----:B------:R-:W-:Y:S02]  /*46d0*/  ISETP.NE.AND P6, PT, R26, R24, PT ;  /* 0x000000181a00720c */ /* 0x000fe40003fc5270 */
[----:B------:R-:W-:-:S02]  /*46e0*/  ISETP.NE.AND P3, PT, R20, R14, PT ;  /* 0x0000000e1400720c */ /* 0x000fc40003f65270 */
[----:B------:R-:W-:Y:S02]  /*46f0*/  ISETP.NE.AND P4, PT, R14, R8, PT ;  /* 0x000000080e00720c */ /* 0x000fe40003f85270 */
[----:B------:R-:W-:Y:S01]  /*4700*/  ISETP.NE.AND P5, PT, R8, R0, PT ;  /* 0x000000000800720c */ /* 0x000fe20003fa5270 */
[--C-:B0-----:R-:W-:Y:S02]  /*4710*/  @P1 IMAD.IADD R7, R7, 0x1, -R2.reuse ;  /* 0x0000000107071824 */ /* 0x101fe400078e0a02 */
[--C-:B------:R-:W-:Y:S02]  /*4720*/  @P2 IMAD.IADD R41, R41, 0x1, -R2.reuse ;  /* 0x0000000129292824 */ /* 0x100fe400078e0a02 */
[--C-:B------:R-:W-:Y:S01]  /*4730*/  @P0 IMAD.IADD R11, R11, 0x1, -R2.reuse ;  /* 0x000000010b0b0824 */ /* 0x100fe200078e0a02 */
[----:B------:R-:W-:Y:S01]  /*4740*/  @P1 LEA R7, R7, UR4, 0x3 ;  /* 0x0000000407071c11 */ /* 0x000fe2000f8e18ff */
[--C-:B------:R-:W-:Y:S01]  /*4750*/  @P6 IMAD.IADD R10, R10, 0x1, -R2.reuse ;  /* 0x000000010a0a6824 */ /* 0x100fe200078e0a02 */
[----:B------:R-:W-:Y:S01]  /*4760*/  @P2 LEA R41, R41, UR4, 0x3 ;  /* 0x0000000429292c11 */ /* 0x000fe2000f8e18ff */
[--C-:B------:R-:W-:Y:S01]  /*4770*/  @P3 IMAD.IADD R13, R13, 0x1, -R2.reuse ;  /* 0x000000010d0d3824 */ /* 0x100fe200078e0a02 */
[----:B------:R-:W-:Y:S01]  /*4780*/  @P0 LEA R11, R11, UR4, 0x3 ;  /* 0x000000040b0b0c11 */ /* 0x000fe2000f8e18ff */
[----:B------:R0:W-:Y:S01]  /*4790*/  @P1 STS.64 [R7], R28 ;  /* 0x0000001c07001388 */ /* 0x0001e20000000a00 */
[----:B------:R-:W-:Y:S01]  /*47a0*/  ISETP.NE.AND P1, PT, R24, R22, PT ;  /* 0x000000161800720c */ /* 0x000fe20003f25270 */
[--C-:B------:R-:W-:Y:S01]  /*47b0*/  @P4 IMAD.IADD R18, R18, 0x1, -R2.reuse ;  /* 0x0000000112124824 */ /* 0x100fe200078e0a02 */
[----:B------:R-:W-:Y:S01]  /*47c0*/  @P6 LEA R10, R10, UR4, 0x3 ;  /* 0x000000040a0a6c11 */ /* 0x000fe2000f8e18ff */
[----:B------:R0:W-:Y:S01]  /*47d0*/  @P2 STS.64 [R41], R32 ;  /* 0x0000002029002388 */ /* 0x0001e20000000a00 */
[----:B------:R-:W-:Y:S01]  /*47e0*/  ISETP.NE.AND P2, PT, R22, R20, PT ;  /* 0x000000141600720c */ /* 0x000fe20003f45270 */
[----:B------:R-:W-:Y:S01]  /*47f0*/  @P5 IMAD.IADD R12, R12, 0x1, -R2 ;  /* 0x000000010c0c5824 */ /* 0x000fe200078e0a02 */
[----:B------:R-:W-:Y:S01]  /*4800*/  @P3 LEA R13, R13, UR4, 0x3 ;  /* 0x000000040d0d3c11 */ /* 0x000fe2000f8e18ff */
[----:B------:R0:W-:Y:S01]  /*4810*/  @P0 STS.64 [R11], R34 ;  /* 0x000000220b000388 */ /* 0x0001e20000000a00 */
[----:B------:R-:W-:-:S02]  /*4820*/  @P4 LEA R18, R18, UR4, 0x3 ;  /* 0x0000000412124c11 */ /* 0x000fc4000f8e18ff */
[----:B------:R-:W-:Y:S01]  /*4830*/  @P5 LEA R12, R12, UR4, 0x3 ;  /* 0x000000040c0c5c11 */ /* 0x000fe2000f8e18ff */
[----:B------:R0:W-:Y:S01]  /*4840*/  @P6 STS.64 [R10], R26 ;  /* 0x0000001a0a006388 */ /* 0x0001e20000000a00 */
[----:B------:R-:W-:Y:S01]  /*4850*/  ISETP.GT.U32.AND P0, PT, R16, R39, PT ;  /* 0x000000271000720c */ /* 0x000fe20003f04070 */
[----:B------:R-:W-:-:S03]  /*4860*/  @P1 IMAD.IADD R46, R46, 0x1, -R2 ;  /* 0x000000012e2e1824 */ /* 0x000fc600078e0a02 */
[----:B------:R-:W-:Y:S01]  /*4870*/  ISETP.GT.U32.AND.EX P0, PT, R17, RZ, PT, P0 ;  /* 0x000000ff1100720c */ /* 0x000fe20003f04100 */
[----:B------:R-:W-:Y:S01]  /*4880*/  @P2 IMAD.IADD R44, R44, 0x1, -R2 ;  /* 0x000000012c2c2824 */ /* 0x000fe200078e0a02 */
[----:B------:R-:W-:-:S04]  /*4890*/  @P1 LEA R46, R46, UR4, 0x3 ;  /* 0x000000042e2e1c11 */ /* 0x000fc8000f8e18ff */
[----:B------:R-:W-:Y:S01]  /*48a0*/  @P2 LEA R44, R44, UR4, 0x3 ;  /* 0x000000042c2c2c11 */ /* 0x000fe2000f8e18ff */
[----:B------:R0:W-:Y:S04]  /*48b0*/  @P1 STS.64 [R46], R24 ;  /* 0x000000182e001388 */ /* 0x0001e80000000a00 */
[----:B------:R0:W-:Y:S04]  /*48c0*/  @P2 STS.64 [R44], R22 ;  /* 0x000000162c002388 */ /* 0x0001e80000000a00 */
[----:B------:R0:W-:Y:S04]  /*48d0*/  @P3 STS.64 [R13], R20 ;  /* 0x000000140d003388 */ /* 0x0001e80000000a00 */
[----:B------:R0:W-:Y:S04]  /*48e0*/  @P4 STS.64 [R18], R14 ;  /* 0x0000000e12004388 */ /* 0x0001e80000000a00 */
[----:B------:R0:W-:Y:S01]  /*48f0*/  @P5 STS.64 [R12], R8 ;  /* 0x000000080c005388 */ /* 0x0001e20000000a00 */
[----:B------:R-:W-:Y:S06]  /*4900*/  BAR.SYNC.DEFER_BLOCKING 0x0 ;  /* 0x0000000000007b1d */ /* 0x000fec0000010000 */
[----:B------:R-:W-:Y:S05]  /*4910*/  @!P0 EXIT ;  /* 0x000000000000894d */ /* 0x000fea0003800000 */
[----:B------:R-:W-:Y:S01]  /*4920*/  IMAD.MOV.U32 R19, RZ, RZ, R39 ;  /* 0x000000ffff137224 */ /* 0x000fe200078e0027 */
[----:B------:R-:W1:Y:S01]  /*4930*/  LDCU.64 UR10, c[0x0][0x3a8] ;  /* 0x00007500ff0a77ac */ /* 0x000e620008000a00 */
[----:B0-----:R-:W-:Y:S01]  /*4940*/  IMAD.MOV.U32 R21, RZ, RZ, RZ ;  /* 0x000000ffff157224 */ /* 0x001fe200078e00ff */
[----:B------:R-:W-:Y:S02]  /*4950*/  BSSY.RECONVERGENT B0, `(.L_x_747) ;  /* 0x0000024000007945 */ /* 0x000fe40003800200 */
[----:B------:R-:W-:-:S04]  /*4960*/  LOP3.LUT R5, RZ, R19, RZ, 0x33, !PT ;  /* 0x00000013ff057212 */ /* 0x000fc800078e33ff */
[----:B------:R-:W-:Y:S02]  /*4970*/  IADD3 R8, P0, PT, R16, R5, RZ ;  /* 0x0000000510087210 */ /* 0x000fe40007f1e0ff */
[----:B------:R-:W-:Y:S02]  /*4980*/  LOP3.LUT R5, RZ, R21, RZ, 0x33, !PT ;  /* 0x00000015ff057212 */ /* 0x000fe400078e33ff */
[----:B------:R-:W-:-:S03]  /*4990*/  LOP3.LUT R0, R8, 0x300, RZ, 0xc0, !PT ;  /* 0x0000030008007812 */ /* 0x000fc600078ec0ff */
[----:B------:R-:W-:Y:S01]  /*49a0*/  IMAD.X R5, R17, 0x1, R5, P0 ;  /* 0x0000000111057824 */ /* 0x000fe200000e0605 */
[----:B------:R-:W-:Y:S02]  /*49b0*/  ISETP.NE.U32.AND P1, PT, R0, 0x300, PT ;  /* 0x000003000000780c */ /* 0x000fe40003f25070 */
[----:B------:R-:W-:Y:S02]  /*49c0*/  ISETP.GE.U32.AND P0, PT, R8, 0x300, PT ;  /* 0x000003000800780c */ /* 0x000fe40003f06070 */
[----:B------:R-:W-:Y:S02]  /*49d0*/  ISETP.NE.AND.EX P1, PT, RZ, RZ, PT, P1 ;  /* 0x000000ffff00720c */ /* 0x000fe40003f25310 */
[----:B------:R-:W-:-:S11]  /*49e0*/  ISETP.GE.U32.AND.EX P0, PT, R5, RZ, PT, P0 ;  /* 0x000000ff0500720c */ /* 0x000fd60003f06100 */
[----:B-1----:R-:W-:Y:S05]  /*49f0*/  @!P1 BRA `(.L_x_748) ;  /* 0x0000000000649947 */ /* 0x002fea0003800000 */
[----:B------:R-:W0:Y:S01]  /*4a00*/  LDCU.64 UR6, c[0x0][0x3a8] ;  /* 0x00007500ff0677ac */ /* 0x000e220008000a00 */
[----:B------:R-:W-:Y:S01]  /*4a10*/  SHF.R.U64 R8, R8, 0x8, R5 ;  /* 0x0000000808087819 */ /* 0x000fe20000001205 */
[----:B------:R-:W-:Y:S01]  /*4a20*/  IMAD.MOV.U32 R11, RZ, RZ, RZ ;  /* 0x000000ffff0b7224 */ /* 0x000fe200078e00ff */
[----:B------:R-:W-:Y:S02]  /*4a30*/  IADD3 R9, P1, PT, R2, R19, RZ ;  /* 0x0000001302097210 */ /* 0x000fe40007f3e0ff */
[----:B------:R-:W-:Y:S01]  /*4a40*/  LEA R4, R39, UR4, 0x3 ;  /* 0x0000000427047c11 */ /* 0x000fe2000f8e18ff */
[----:B------:R-:W-:Y:S02]  /*4a50*/  VIADD R8, R8, 0x1 ;  /* 0x0000000108087836 */ /* 0x000fe40000000000 */
[----:B------:R-:W-:-:S03]  /*4a60*/  IMAD.X R0, R3, 0x1, R21, P1 ;  /* 0x0000000103007824 */ /* 0x000fc600008e0615 */
[----:B------:R-:W-:-:S04]  /*4a70*/  LOP3.LUT R8, R8, 0x3, RZ, 0xc0, !PT ;  /* 0x0000000308087812 */ /* 0x000fc800078ec0ff */
[C---:B------:R-:W-:Y:S02]  /*4a80*/  LEA R19, P2, R8.reuse, R19, 0x8 ;  /* 0x0000001308137211 */ /* 0x040fe400078440ff */
[C---:B0-----:R-:W-:Y:S02]  /*4a90*/  LEA R6, P1, R9.reuse, UR6, 0x2 ;  /* 0x0000000609067c11 */ /* 0x041fe4000f8210ff */
[----:B------:R-:W-:Y:S02]  /*4aa0*/  LEA.HI.X R21, R8, R21, R11, 0x8, P2 ;  /* 0x0000001508157211 */ /* 0x000fe400010f440b */
[----:B------:R-:W-:Y:S01]  /*4ab0*/  LEA.HI.X R9, R9, UR7, R0, 0x2, P1 ;  /* 0x0000000709097c11 */ /* 0x000fe200088f1400 */
[----:B------:R-:W-:-:S08]  /*4ac0*/  VIADD R0, R4, 0x4 ;  /* 0x0000000404007836 */ /* 0x000fd00000000000 */
.L_x_749:
        /* <DEDUP_REMOVED lines=12> */
.L_x_748:
[----:B------:R-:W-:Y:S05]  /*4b90*/  BSYNC.RECONVERGENT B0 ;  /* 0x0000000000007941 */ /* 0x000fea0003800200 */
.L_x_747:
[----:B------:R-:W-:Y:S05]  /*4ba0*/  @!P0 EXIT ;  /* 0x000000000000894d */ /* 0x000fea0003800000 */
.L_x_750:
[C---:B------:R-:W-:Y:S02]  /*4bb0*/  LEA R0, R19.reuse, UR4, 0x3 ;  /* 0x0000000413007c11 */ /* 0x040fe4000f8e18ff */
[----:B0---4-:R-:W-:Y:S01]  /*4bc0*/  IADD3 R5, P0, PT, R2, R19, RZ ;  /* 0x0000001302057210 */ /* 0x011fe20007f1e0ff */
[----:B------:R-:W-:Y:S02]  /*4bd0*/  VIADD R19, R19, 0x400 ;  /* 0x0000040013137836 */ /* 0x000fe40000000000 */
[----:B------:R-:W0:Y:S01]  /*4be0*/  LDS R9, [R0+0x4] ;  /* 0x0000040000097984 */ /* 0x000e220000000800 */
[----:B------:R-:W-:Y:S01]  /*4bf0*/  LEA R6, P1, R5, UR10, 0x2 ;  /* 0x0000000a05067c11 */ /* 0x000fe2000f8210ff */
[----:B------:R-:W-:Y:S02]  /*4c00*/  IMAD.X R8, R3, 0x1, R21, P0 ;  /* 0x0000000103087824 */ /* 0x000fe400000e0615 */
[----:B------:R-:W1:Y:S01]  /*4c10*/  LDS R11, [R0+0x804] ;  /* 0x00080400000b7984 */ /* 0x000e620000000800 */
[----:B------:R-:W-:Y:S01]  /*4c20*/  IMAD.X R4, RZ, RZ, R3, P0 ;  /* 0x000000ffff047224 */ /* 0x000fe200000e0603 */
[----:B------:R-:W-:Y:S01]  /*4c30*/  ISETP.GT.U32.AND P0, PT, R16, R19, PT ;  /* 0x000000131000720c */ /* 0x000fe20003f04070 */
[----:B------:R-:W-:Y:S01]  /*4c40*/  IMAD.MOV.U32 R21, RZ, RZ, RZ ;  /* 0x000000ffff157224 */ /* 0x000fe200078e00ff */
[----:B------:R-:W2:Y:S01]  /*4c50*/  LDS R13, [R0+0x1004] ;  /* 0x00100400000d7984 */ /* 0x000ea20000000800 */
[----:B------:R-:W-:-:S02]  /*4c60*/  LEA.HI.X R7, R5, UR11, R8, 0x2, P1 ;  /* 0x0000000b05077c11 */ /* 0x000fc400088f1408 */
[----:B------:R-:W-:Y:S01]  /*4c70*/  LEA.HI.X R5, R5, UR11, R4, 0x2, P1 ;  /* 0x0000000b05057c11 */ /* 0x000fe200088f1404 */
[----:B------:R-:W3:Y:S01]  /*4c80*/  LDS R15, [R0+0x1804] ;  /* 0x00180400000f7984 */ /* 0x000ee20000000800 */
[----:B------:R-:W-:Y:S01]  /*4c90*/  IMAD.MOV.U32 R4, RZ, RZ, R6 ;  /* 0x000000ffff047224 */ /* 0x000fe200078e0006 */
[----:B------:R-:W-:Y:S02]  /*4ca0*/  ISETP.GT.U32.AND.EX P0, PT, R17, RZ, PT, P0 ;  /* 0x000000ff1100720c */ /* 0x000fe40003f04100 */
[----:B0-----:R4:W-:Y:S04]  /*4cb0*/  STG.E desc[UR8][R6.64], R9 ;  /* 0x0000000906007986 */ /* 0x0019e8000c101908 */
[----:B-1----:R4:W-:Y:S04]  /*4cc0*/  STG.E desc[UR8][R4.64+0x400], R11 ;  /* 0x0004000b04007986 */ /* 0x0029e8000c101908 */
[----:B--2---:R4:W-:Y:S04]  /*4cd0*/  STG.E desc[UR8][R4.64+0x800], R13 ;  /* 0x0008000d04007986 */ /* 0x0049e8000c101908 */
[----:B---3--:R4:W-:Y:S01]  /*4ce0*/  STG.E desc[UR8][R4.64+0xc00], R15 ;  /* 0x000c000f04007986 */ /* 0x0089e2000c101908 */
[----:B------:R-:W-:Y:S05]  /*4cf0*/  @P0 BRA `(.L_x_750) ;  /* 0xfffffffc00ac0947 */ /* 0x000fea000383ffff */
[----:B------:R-:W-:Y:S05]  /*4d00*/  EXIT ;  /* 0x000000000000794d */ /* 0x000fea0003800000 */
.L_x_746:
[----:B------:R-:W-:Y:S02]  /*4d10*/  ISETP.NE.AND P1, PT, R28, R32, PT ;  /* 0x000000201c00720c */ /* 0x000fe40003f25270 */
[----:B------:R-:W-:Y:S02]  /*4d20*/  ISETP.NE.AND P5, PT, R32, R34, PT ;  /* 0x000000222000720c */ /* 0x000fe40003fa5270 */
[----:B------:R-:W-:Y:S02]  /*4d30*/  ISETP.NE.AND P4, PT, R34, R26, PT ;  /* 0x0000001a2200720c */ /* 0x000fe40003f85270 */
[----:B------:R-:W-:Y:S02]  /*4d40*/  ISETP.NE.AND P0, PT, R26, R24, PT ;  /* 0x000000181a00720c */ /* 0x000fe40003f05270 */
[----:B------:R-:W-:-:S05]  /*4d50*/  ISETP.NE.AND P3, PT, R24, R22, PT ;  /* 0x000000161800720c */ /* 0x000fca0003f65270 */
[----:B------:R-:W0:Y:S08]  /*4d60*/  @P1 LDC.64 R4, c[0x0][0x3a8] ;  /* 0x0000ea00ff041b82 */ /* 0x000e300000000a00 */
[----:B------:R-:W1:Y:S08]  /*4d70*/  @P5 LDC.64 R2, c[0x0][0x3a8] ;  /* 0x0000ea00ff025b82 */ /* 0x000e700000000a00 */
[----:B------:R-:W2:Y:S01]  /*4d80*/  @P0 LDC.64 R48, c[0x0][0x3a8] ;  /* 0x0000ea00ff300b82 */ /* 0x000ea20000000a00 */
[----:B0-----:R-:W-:-:S07]  /*4d90*/  @P1 LEA R6, P2, R7, R4, 0x2 ;  /* 0x0000000407061211 */ /* 0x001fce00078410ff */
[----:B------:R-:W0:Y:S01]  /*4da0*/  @P3 LDC.64 R42, c[0x0][0x3a8] ;  /* 0x0000ea00ff2a3b82 */ /* 0x000e220000000a00 */
[----:B------:R-:W-:Y:S02]  /*4db0*/  @P1 LEA.HI.X R7, R7, R5, R40, 0x2, P2 ;  /* 0x0000000507071211 */ /* 0x000fe400010f1428 */
[----:B------:R-:W-:Y:S02]  /*4dc0*/  ISETP.NE.AND P2, PT, R22, R20, PT ;  /* 0x000000141600720c */ /* 0x000fe40003f45270 */
[----:B-1----:R-:W-:-:S03]  /*4dd0*/  @P5 LEA R2, P6, R41, R2, 0x2 ;  /* 0x0000000229025211 */ /* 0x002fc600078c10ff */
[----:B------:R-:W1:Y:S01]  /*4de0*/  @P4 LDC.64 R4, c[0x0][0x3a8] ;  /* 0x0000ea00ff044b82 */ /* 0x000e620000000a00 */
[----:B------:R3:W-:Y:S01]  /*4df0*/  @P1 STG.E desc[UR8][R6.64], R29 ;  /* 0x0000001d06001986 */ /* 0x0007e2000c101908 */
[----:B------:R-:W-:Y:S02]  /*4e00*/  ISETP.NE.AND P1, PT, R20, R14, PT ;  /* 0x0000000e1400720c */ /* 0x000fe40003f25270 */
[----:B------:R-:W-:Y:S02]  /*4e10*/  @P5 LEA.HI.X R3, R41, R3, R38, 0x2, P6 ;  /* 0x0000000329035211 */ /* 0x000fe400030f1426 */
[----:B------:R-:W-:-:S03]  /*4e20*/  ISETP.NE.AND P6, PT, R14, R8, PT ;  /* 0x000000080e00720c */ /* 0x000fc60003fc5270 */
[----:B------:R3:W-:Y:S01]  /*4e30*/  @P5 STG.E desc[UR8][R2.64], R33 ;  /* 0x0000002102005986 */ /* 0x0007e2000c101908 */
[----:B------:R-:W4:Y:S08]  /*4e40*/  @P2 LDC.64 R40, c[0x0][0x3a8] ;  /* 0x0000ea00ff282b82 */ /* 0x000f300000000a00 */
[----:B------:R-:W5:Y:S01]  /*4e50*/  @P1 LDC.64 R38, c[0x0][0x3a8] ;  /* 0x0000ea00ff261b82 */ /* 0x000f620000000a00 */
[----:B-1----:R-:W-:-:S07]  /*4e60*/  @P4 LEA R4, P5, R11, R4, 0x2 ;  /* 0x000000040b044211 */ /* 0x002fce00078a10ff */
[----:B------:R-:W1:Y:S01]  /*4e70*/  @P6 LDC.64 R16, c[0x0][0x3a8] ;  /* 0x0000ea00ff106b82 */ /* 0x000e620000000a00 */
[----:B------:R-:W-:Y:S02]  /*4e80*/  @P4 LEA.HI.X R5, R11, R5, R30, 0x2, P5 ;  /* 0x000000050b054211 */ /* 0x000fe400028f141e */
[----:B--2---:R-:W-:-:S03]  /*4e90*/  @P0 LEA R48, P5, R10, R48, 0x2 ;  /* 0x000000300a300211 */ /* 0x004fc600078a10ff */
[----:B------:R3:W-:Y:S01]  /*4ea0*/  @P4 STG.E desc[UR8][R4.64], R35 ;  /* 0x0000002304004986 */ /* 0x0007e2000c101908 */
[----:B------:R-:W-:Y:S02]  /*4eb0*/  @P0 LEA.HI.X R49, R10, R49, R19, 0x2, P5 ;  /* 0x000000310a310211 */ /* 0x000fe400028f1413 */
[----:B0-----:R-:W-:-:S03]  /*4ec0*/  @P3 LEA R42, P4, R46, R42, 0x2 ;  /* 0x0000002a2e2a3211 */ /* 0x001fc600078810ff */
[----:B------:R3:W-:Y:S01]  /*4ed0*/  @P0 STG.E desc[UR8][R48.64], R27 ;  /* 0x0000001b30000986 */ /* 0x0007e2000c101908 */
[----:B----4-:R-:W-:Y:S02]  /*4ee0*/  @P2 LEA R40, P0, R44, R40, 0x2 ;  /* 0x000000282c282211 */ /* 0x010fe400078010ff */
[----:B------:R-:W-:Y:S02]  /*4ef0*/  @P3 LEA.HI.X R43, R46, R43, R45, 0x2, P4 ;  /* 0x0000002b2e2b3211 */ /* 0x000fe400020f142d */
[----:B------:R-:W-:Y:S02]  /*4f00*/  @P2 LEA.HI.X R41, R44, R41, R31, 0x2, P0 ;  /* 0x000000292c292211 */ /* 0x000fe400000f141f */
[----:B------:R-:W-:Y:S01]  /*4f10*/  ISETP.NE.AND P0, PT, R8, R0, PT ;  /* 0x000000000800720c */ /* 0x000fe20003f05270 */
[----:B------:R3:W-:Y:S01]  /*4f20*/  @P3 STG.E desc[UR8][R42.64], R25 ;  /* 0x000000192a003986 */ /* 0x0007e2000c101908 */
[C---:B-----5:R-:W-:Y:S02]  /*4f30*/  @P1 LEA R38, P5, R13.reuse, R38, 0x2 ;  /* 0x000000260d261211 */ /* 0x060fe400078a10ff */
[----:B-1----:R-:W-:Y:S01]  /*4f40*/  @P6 LEA R16, P4, R18, R16, 0x2 ;  /* 0x0000001012106211 */ /* 0x002fe200078810ff */
[----:B------:R3:W-:Y:S01]  /*4f50*/  @P2 STG.E desc[UR8][R40.64], R23 ;  /* 0x0000001728002986 */ /* 0x0007e2000c101908 */
[----:B------:R-:W-:-:S02]  /*4f60*/  @P1 LEA.HI.X R39, R13, R39, R50, 0x2, P5 ;  /* 0x000000270d271211 */ /* 0x000fc400028f1432 */
[----:B------:R-:W-:-:S03]  /*4f70*/  @P6 LEA.HI.X R17, R18, R17, R36, 0x2, P4 ;  /* 0x0000001112116211 */ /* 0x000fc600020f1424 */
[----:B------:R3:W-:Y:S04]  /*4f80*/  @P1 STG.E desc[UR8][R38.64], R21 ;  /* 0x0000001526001986 */ /* 0x0007e8000c101908 */
[----:B------:R3:W-:Y:S01]  /*4f90*/  @P6 STG.E desc[UR8][R16.64], R15 ;  /* 0x0000000f10006986 */ /* 0x0007e2000c101908 */
[----:B------:R-:W-:Y:S05]  /*4fa0*/  @!P0 EXIT ;  /* 0x000000000000894d */ /* 0x000fea0003800000 */
[----:B------:R-:W3:Y:S02]  /*4fb0*/  LDCU.64 UR4, c[0x0][0x3a8] ;  /* 0x00007500ff0477ac */ /* 0x000ee40008000a00 */
[----:B---3--:R-:W-:-:S04]  /*4fc0*/  LEA R2, P0, R12, UR4, 0x2 ;  /* 0x000000040c027c11 */ /* 0x008fc8000f8010ff */
[----:B------:R-:W-:-:S05]  /*4fd0*/  LEA.HI.X R3, R12, UR5, R37, 0x2, P0 ;  /* 0x000000050c037c11 */ /* 0x000fca00080f1425 */
[----:B------:R-:W-:Y:S01]  /*4fe0*/  STG.E desc[UR8][R2.64], R9 ;  /* 0x0000000902007986 */ /* 0x000fe2000c101908 */
[----:B------:R-:W-:Y:S05]  /*4ff0*/  EXIT ;  /* 0x000000000000794d */ /* 0x000fea0003800000 */
.L_x_703:
[----:B------:R-:W-:-:S04]  /*5000*/  ISETP.GE.U32.AND P0, PT, R7, 0x1, PT ;  /* 0x000000010700780c */ /* 0x000fc80003f06070 */
[----:B------:R-:W-:-:S13]  /*5010*/  ISETP.GE.AND.EX P0, PT, R6, RZ, PT, P0 ;  /* 0x000000ff0600720c */ /* 0x000fda0003f06300 */
[----:B------:R-:W-:Y:S05]  /*5020*/  @!P0 EXIT ;  /* 0x000000000000894d */ /* 0x000fea0003800000 */
[----:B------:R-:W-:-:S13]  /*5030*/  ISETP.NE.AND P0, PT, R47, RZ, PT ;  /* 0x000000ff2f00720c */ /* 0x000fda0003f05270 */
[----:B------:R-:W-:Y:S05]  /*5040*/  @P0 BRA `(.L_x_751) ;  /* 0x0000002000cc0947 */ /* 0x000fea0003800000 */
[----:B------:R-:W0:Y:S02]  /*5050*/  LDC.64 R2, c[0x0][0x380] ;  /* 0x0000e000ff027b82 */ /* 0x000e240000000a00 */
[----:B0-----:R-:W-:-:S05]  /*5060*/  IMAD.WIDE.U32 R2, RZ, 0x2400, R2 ;  /* 0x00002400ff027825 */ /* 0x001fca00078e0002 */
[----:B------:R0:W2:Y:S01]  /*5070*/  LDG.E.CONSTANT R4, desc[UR8][R2.64] ;  /* 0x0000000802047981 */ /* 0x0000a2000c1e9900 */
[----:B------:R-:W1:Y:S02]  /*5080*/  S2R R36, SR_TID.X ;  /* 0x0000000000247919 */ /* 0x000e640000002100 */
[C---:B-1----:R-:W-:Y:S02]  /*5090*/  LOP3.LUT R0, R36.reuse, 0x1f, RZ, 0xc0, !PT ;  /* 0x0000001f24007812 */ /* 0x042fe400078ec0ff */
[----:B------:R-:W-:-:S05]  /*50a0*/  LOP3.LUT R5, R36, 0x3e0, RZ, 0xc0, !PT ;  /* 0x000003e024057812 */ /* 0x000fca00078ec0ff */
[----:B------:R-:W-:-:S04]  /*50b0*/  IMAD R9, R5, 0x9, R0 ;  /* 0x0000000905097824 */ /* 0x000fc800078e0200 */
[C---:B------:R-:W-:Y:S01]  /*50c0*/  VIADD R0, R9.reuse, 0x20 ;  /* 0x0000002009007836 */ /* 0x040fe20000000000 */
[C---:B------:R-:W-:Y:S01]  /*50d0*/  ISETP.GE.AND P6, PT, R9.reuse, UR4, PT ;  /* 0x0000000409007c0c */ /* 0x040fe2000bfc6270 */
[C---:B------:R-:W-:Y:S01]  /*50e0*/  VIADD R5, R9.reuse, 0x40 ;  /* 0x0000004009057836 */ /* 0x040fe20000000000 */
[C---:B0-----:R-:W-:Y:S01]  /*50f0*/  LEA R2, P5, R9.reuse, R2, 0x2 ;  /* 0x0000000209027211 */ /* 0x041fe200078a10ff */
[C---:B------:R-:W-:Y:S01]  /*5100*/  VIADD R8, R9.reuse, 0x60 ;  /* 0x0000006009087836 */ /* 0x040fe20000000000 */
[----:B------:R-:W-:Y:S01]  /*5110*/  ISETP.GE.AND P1, PT, R0, UR4, PT ;  /* 0x0000000400007c0c */ /* 0x000fe2000bf26270 */
[----:B------:R-:W-:Y:S01]  /*5120*/  VIADD R0, R9, 0x80 ;  /* 0x0000008009007836 */ /* 0x000fe20000000000 */
[----:B------:R-:W-:Y:S01]  /*5130*/  ISETP.GE.AND P0, PT, R5, UR4, PT ;  /* 0x0000000405007c0c */ /* 0x000fe2000bf06270 */
[C---:B------:R-:W-:Y:S01]  /*5140*/  VIADD R5, R9.reuse, 0xa0 ;  /* 0x000000a009057836 */ /* 0x040fe20000000000 */
[----:B------:R-:W-:Y:S01]  /*5150*/  ISETP.GE.AND P2, PT, R8, UR4, PT ;  /* 0x0000000408007c0c */ /* 0x000fe2000bf46270 */
[----:B------:R-:W-:Y:S01]  /*5160*/  VIADD R8, R9, 0xc0 ;  /* 0x000000c009087836 */ /* 0x000fe20000000000 */
[----:B------:R-:W-:Y:S01]  /*5170*/  ISETP.GE.AND P3, PT, R0, UR4, PT ;  /* 0x0000000400007c0c */ /* 0x000fe2000bf66270 */
[----:B------:R-:W-:Y:S01]  /*5180*/  IMAD.X R3, RZ, RZ, R3, P5 ;  /* 0x000000ffff037224 */ /* 0x000fe200028e0603 */
[----:B------:R-:W-:Y:S01]  /*5190*/  ISETP.GE.AND P4, PT, R5, UR4, PT ;  /* 0x0000000405007c0c */ /* 0x000fe2000bf86270 */
[C---:B------:R-:W-:Y:S01]  /*51a0*/  VIADD R10, R9.reuse, 0xe0 ;  /* 0x000000e0090a7836 */ /* 0x040fe20000000000 */
[----:B------:R-:W-:Y:S01]  /*51b0*/  ISETP.GE.AND P5, PT, R8, UR4, PT ;  /* 0x0000000408007c0c */ /* 0x000fe2000bfa6270 */
[----:B------:R-:W-:-:S02]  /*51c0*/  VIADD R8, R9, 0x100 ;  /* 0x0000010009087836 */ /* 0x000fc40000000000 */
[----:B--2---:R-:W-:Y:S02]  /*51d0*/  IMAD.MOV.U32 R0, RZ, RZ, R4 ;  /* 0x000000ffff007224 */ /* 0x004fe400078e0004 */
[----:B------:R-:W2:Y:S02]  /*51e0*/  @!P6 LDG.E.CONSTANT R4, desc[UR8][R2.64] ;  /* 0x000000080204e981 */ /* 0x000ea4000c1e9900 */
[----:B------:R-:W-:Y:S01]  /*51f0*/  IMAD.MOV.U32 R5, RZ, RZ, R0 ;  /* 0x000000ffff057224 */ /* 0x000fe200078e0000 */
[----:B------:R-:W-:-:S05]  /*5200*/  ISETP.GE.AND P6, PT, R10, UR4, PT ;  /* 0x000000040a007c0c */ /* 0x000fca000bfc6270 */
[----:B------:R-:W3:Y:S01]  /*5210*/  @!P1 LDG.E.CONSTANT R5, desc[UR8][R2.64+0x80] ;  /* 0x0000800802059981 */ /* 0x000ee2000c1e9900 */
[----:B------:R-:W-:Y:S01]  /*5220*/  ISETP.GE.AND P1, PT, R8, UR4, PT ;  /* 0x0000000408007c0c */ /* 0x000fe2000bf26270 */
[--C-:B------:R-:W-:Y:S02]  /*5230*/  IMAD.MOV.U32 R8, RZ, RZ, R0.reuse ;  /* 0x000000ffff087224 */ /* 0x100fe400078e0000 */
[--C-:B------:R-:W-:Y:S02]  /*5240*/  IMAD.MOV.U32 R9, RZ, RZ, R0.reuse ;  /* 0x000000ffff097224 */ /* 0x100fe400078e0000 */
[--C-:B------:R-:W-:Y:S02]  /*5250*/  IMAD.MOV.U32 R10, RZ, RZ, R0.reuse ;  /* 0x000000ffff0a7224 */ /* 0x100fe400078e0000 */
[--C-:B------:R-:W-:Y:S01]  /*5260*/  IMAD.MOV.U32 R11, RZ, RZ, R0.reuse ;  /* 0x000000ffff0b7224 */ /* 0x100fe200078e0000 */
[----:B------:R-:W4:Y:S01]  /*5270*/  @!P0 LDG.E.CONSTANT R8, desc[UR8][R2.64+0x100] ;  /* 0x0001000802088981 */ /* 0x000f22000c1e9900 */
[----:B------:R-:W-:-:S02]  /*5280*/  IMAD.MOV.U32 R12, RZ, RZ, R0 ;  /* 0x000000ffff0c7224 */ /* 0x000fc400078e0000 */
[----:B------:R-:W-:Y:S01]  /*5290*/  IMAD.MOV.U32 R13, RZ, RZ, R0 ;  /* 0x000000ffff0d7224 */ /* 0x000fe200078e0000 */
[----:B------:R-:W5:Y:S04]  /*52a0*/  @!P2 LDG.E.CONSTANT R9, desc[UR8][R2.64+0x180] ;  /* 0x000180080209a981 */ /* 0x000f68000c1e9900 */
[----:B------:R-:W5:Y:S04]  /*52b0*/  @!P3 LDG.E.CONSTANT R10, desc[UR8][R2.64+0x200] ;  /* 0x00020008020ab981 */ /* 0x000f68000c1e9900 */
[----:B------:R-:W5:Y:S04]  /*52c0*/  @!P4 LDG.E.CONSTANT R11, desc[UR8][R2.64+0x280] ;  /* 0x00028008020bc981 */ /* 0x000f68000c1e9900 */
[----:B------:R-:W5:Y:S04]  /*52d0*/  @!P5 LDG.E.CONSTANT R12, desc[UR8][R2.64+0x300] ;  /* 0x00030008020cd981 */ /* 0x000f68000c1e9900 */
[----:B------:R-:W5:Y:S04]  /*52e0*/  @!P6 LDG.E.CONSTANT R13, desc[UR8][R2.64+0x380] ;  /* 0x00038008020de981 */ /* 0x000f68000c1e9900 */
[----:B------:R0:W5:Y:S01]  /*52f0*/  @!P1 LDG.E.CONSTANT R0, desc[UR8][R2.64+0x400] ;  /* 0x0004000802009981 */ /* 0x000162000c1e9900 */
[----:B------:R-:W1:Y:S01]  /*5300*/  S2R R40, SR_LANEID ;  /* 0x0000000000287919 */ /* 0x000e620000000000 */
[----:B------:R-:W1:Y:S01]  /*5310*/  S2UR UR5, SR_CgaCtaId ;  /* 0x00000000000579c3 */ /* 0x000e620000008800 */
[----:B------:R-:W-:Y:S01]  /*5320*/  SHF.R.U32.HI R14, RZ, 0x5, R36 ;  /* 0x00000005ff0e7819 */ /* 0x000fe20000011624 */
[----:B------:R-:W-:-:S06]  /*5330*/  UMOV UR4, 0x400 ;  /* 0x0000040000047882 */ /* 0x000fcc0000000000 */
[----:B0-----:R-:W0:Y:S01]  /*5340*/  LDC R2, c[0x0][0x390] ;  /* 0x0000e400ff027b82 */ /* 0x001e220000000800 */
[----:B-1----:R-:W-:Y:S01]  /*5350*/  ULEA UR4, UR5, UR4, 0x18 ;  /* 0x0000000405047291 */ /* 0x002fe2000f8ec0ff */
[----:B------:R-:W-:-:S05]  /*5360*/  IMAD R14, R14, 0x120, R40 ;  /* 0x000001200e0e7824 */ /* 0x000fca00078e0228 */
[----:B------:R-:W-:-:S05]  /*5370*/  LEA R15, R14, UR4, 0x2 ;  /* 0x000000040e0f7c11 */ /* 0x000fca000f8e10ff */
[----:B------:R-:W-:Y:S01]  /*5380*/  IMAD R3, R40, 0x20, R15 ;  /* 0x0000002028037824 */ /* 0x000fe200078e020f */
[----:B------:R-:W-:Y:S01]  /*5390*/  ISETP.NE.AND P6, PT, R36, RZ, PT ;  /* 0x000000ff2400720c */ /* 0x000fe20003fc5270 */
[----:B------:R-:W-:Y:S01]  /*53a0*/  IMAD.MOV.U32 R21, RZ, RZ, RZ ;  /* 0x000000ffff157224 */ /* 0x000fe200078e00ff */
[----:B--2---:R-:W-:Y:S04]  /*53b0*/  STS [R15], R4 ;  /* 0x000000040f007388 */ /* 0x004fe80000000800 */
[----:B---3--:R-:W-:Y:S04]  /*53c0*/  STS [R15+0x80], R5 ;  /* 0x000080050f007388 */ /* 0x008fe80000000800 */
[----:B----4-:R-:W-:Y:S04]  /*53d0*/  STS [R15+0x100], R8 ;  /* 0x000100080f007388 */ /* 0x010fe80000000800 */
[----:B-----5:R-:W-:Y:S04]  /*53e0*/  STS [R15+0x180], R9 ;  /* 0x000180090f007388 */ /* 0x020fe80000000800 */
[----:B------:R-:W-:Y:S04]  /*53f0*/  STS [R15+0x200], R10 ;  /* 0x0002000a0f007388 */ /* 0x000fe80000000800 */
[----:B------:R-:W-:Y:S04]  /*5400*/  STS [R15+0x280], R11 ;  /* 0x0002800b0f007388 */ /* 0x000fe80000000800 */
[----:B------:R1:W-:Y:S04]  /*5410*/  STS [R15+0x300], R12 ;  /* 0x0003000c0f007388 */ /* 0x0003e80000000800 */
[----:B------:R-:W-:Y:S04]  /*5420*/  STS [R15+0x380], R13 ;  /* 0x0003800d0f007388 */ /* 0x000fe80000000800 */
[----:B------:R-:W-:Y:S01]  /*5430*/  STS [R15+0x400], R0 ;  /* 0x000400000f007388 */ /* 0x000fe20000000800 */
[----:B------:R-:W-:-:S03]  /*5440*/  NOP ;  /* 0x0000000000007918 */ /* 0x000fc60000000000 */
[----:B------:R-:W2:Y:S04]  /*5450*/  LDS R5, [R3+0x20] ;  /* 0x0000200003057984 */ /* 0x000ea80000000800 */
[----:B------:R-:W-:Y:S04]  /*5460*/  LDS R20, [R3] ;  /* 0x0000000003147984 */ /* 0x000fe80000000800 */
[----:B------:R-:W-:Y:S04]  /*5470*/  LDS R22, [R3+0x4] ;  /* 0x0000040003167984 */ /* 0x000fe80000000800 */
[----:B------:R-:W-:Y:S04]  /*5480*/  LDS R24, [R3+0x8] ;  /* 0x0000080003187984 */ /* 0x000fe80000000800 */
[----:B------:R-:W-:Y:S04]  /*5490*/  LDS R26, [R3+0xc] ;  /* 0x00000c00031a7984 */ /* 0x000fe80000000800 */
[----:B------:R-:W-:Y:S04]  /*54a0*/  LDS R28, [R3+0x10] ;  /* 0x00001000031c7984 */ /* 0x000fe80000000800 */
[----:B------:R-:W-:Y:S04]  /*54b0*/  LDS R30, [R3+0x14] ;  /* 0x00001400031e7984 */ /* 0x000fe80000000800 */
[----:B------:R-:W-:Y:S04]  /*54c0*/  LDS R32, [R3+0x18] ;  /* 0x0000180003207984 */ /* 0x000fe80000000800 */
[----:B------:R-:W-:Y:S01]  /*54d0*/  LDS R34, [R3+0x1c] ;  /* 0x00001c0003227984 */ /* 0x000fe20000000800 */
[----:B------:R-:W-:Y:S01]  /*54e0*/  BAR.SYNC.DEFER_BLOCKING 0x0 ;  /* 0x0000000000007b1d */ /* 0x000fe20000010000 */
[----:B-1----:R-:W-:-:S05]  /*54f0*/  LEA R12, R36, UR4, 0x2 ;  /* 0x00000004240c7c11 */ /* 0x002fca000f8e10ff */
[----:B0-----:R-:W-:Y:S04]  /*5500*/  STS [R15], R2 ;  /* 0x000000020f007388 */ /* 0x001fe80000000800 */
[----:B------:R-:W-:Y:S04]  /*5510*/  STS [R15+0x80], R2 ;  /* 0x000080020f007388 */ /* 0x000fe80000000800 */
        /* <DEDUP_REMOVED lines=8> */
[----:B------:R-:W-:Y:S04]  /*55a0*/  LDS R39, [R3] ;  /* 0x0000000003277984 */ /* 0x000fe80000000800 */
[----:B------:R-:W-:Y:S04]  /*55b0*/  LDS R23, [R3+0x4] ;  /* 0x0000040003177984 */ /* 0x000fe80000000800 */
[----:B------:R-:W-:Y:S04]  /*55c0*/  LDS R25, [R3+0x8] ;  /* 0x0000080003197984 */ /* 0x000fe80000000800 */
[----:B------:R-:W-:Y:S04]  /*55d0*/  LDS R27, [R3+0xc] ;  /* 0x00000c00031b7984 */ /* 0x000fe80000000800 */
[----:B------:R-:W-:Y:S04]  /*55e0*/  LDS R29, [R3+0x10] ;  /* 0x00001000031d7984 */ /* 0x000fe80000000800 */
[----:B------:R-:W-:Y:S04]  /*55f0*/  LDS R31, [R3+0x14] ;  /* 0x00001400031f7984 */ /* 0x000fe80000000800 */
[----:B------:R-:W-:Y:S04]  /*5600*/  LDS R33, [R3+0x18] ;  /* 0x0000180003217984 */ /* 0x000fe80000000800 */
[----:B------:R-:W-:Y:S04]  /*5610*/  LDS R35, [R3+0x1c] ;  /* 0x00001c0003237984 */ /* 0x000fe80000000800 */
[----:B------:R1:W-:Y:S01]  /*5620*/  LDS R0, [R3+0x20] ;  /* 0x0000200003007984 */ /* 0x0003e20000000800 */
[----:B------:R-:W-:Y:S06]  /*5630*/  BAR.SYNC.DEFER_BLOCKING 0x0 ;  /* 0x0000000000007b1d */ /* 0x000fec0000010000 */
[----:B--2---:R-:W-:Y:S02]  /*5640*/  STS [R12+0x4d8], R5 ;  /* 0x0004d8050c007388 */ /* 0x004fe40000000800 */
[----:B------:R-:W-:Y:S06]  /*5650*/  BAR.SYNC.DEFER_BLOCKING 0x0 ;  /* 0x0000000000007b1d */ /* 0x000fec0000010000 */
[----:B------:R-:W2:Y:S01]  /*5660*/  @P6 LDS R18, [R12+0x4d4] ;  /* 0x0004d4000c126984 */ /* 0x000ea20000000800 */
[----:B0-----:R-:W-:-:S05]  /*5670*/  IMAD R2, R36, 0x9, RZ ;  /* 0x0000000924027824 */ /* 0x001fca00078e02ff */
[----:B------:R-:W-:Y:S01]  /*5680*/  ISETP.NE.U32.AND P0, PT, R7, R2, PT ;  /* 0x000000020700720c */ /* 0x000fe20003f05070 */
[----:B------:R-:W-:-:S03]  /*5690*/  VIADD R4, R2, 0x1 ;  /* 0x0000000102047836 */ /* 0x000fc60000000000 */
[----:B------:R-:W-:Y:S01]  /*56a0*/  ISETP.NE.AND.EX P0, PT, R6, RZ, PT, P0 ;  /* 0x000000ff0600720c */ /* 0x000fe20003f05300 */
[----:B-1----:R-:W-:Y:S01]  /*56b0*/  IMAD.MOV.U32 R3, RZ, RZ, 0x1 ;  /* 0x00000001ff037424 */ /* 0x002fe200078e00ff */
[----:B------:R-:W-:Y:S02]  /*56c0*/  ISETP.EQ.U32.AND P5, PT, R7, R4, PT ;  /* 0x000000040700720c */ /* 0x000fe40003fa2070 */
[----:B------:R-:W-:Y:S01]  /*56d0*/  SEL R38, RZ, 0x1, P0 ;  /* 0x00000001ff267807 */ /* 0x000fe20000000000 */
[C---:B------:R-:W-:Y:S01]  /*56e0*/  VIADD R4, R2.reuse, 0x4 ;  /* 0x0000000402047836 */ /* 0x040fe20000000000 */
[----:B------:R-:W-:Y:S01]  /*56f0*/  SEL R21, R21, RZ, P0 ;  /* 0x000000ff15157207 */ /* 0x000fe20000000000 */
[C---:B------:R-:W-:Y:S02]  /*5700*/  VIADD R8, R2.reuse, 0x2 ;  /* 0x0000000202087836 */ /* 0x040fe40000000000 */
[C---:B------:R-:W-:Y:S01]  /*5710*/  VIADD R10, R2.reuse, 0x3 ;  /* 0x00000003020a7836 */ /* 0x040fe20000000000 */
[----:B------:R-:W-:Y:S01]  /*5720*/  ISETP.EQ.U32.AND P3, PT, R7, R4, PT ;  /* 0x000000040700720c */ /* 0x000fe20003f62070 */
[----:B------:R-:W-:Y:S01]  /*5730*/  VIADD R4, R2, 0x5 ;  /* 0x0000000502047836 */ /* 0x000fe20000000000 */
[----:B------:R-:W-:-:S02]  /*5740*/  SEL R21, R21, RZ, P6 ;  /* 0x000000ff15157207 */ /* 0x000fc40003000000 */
[----:B------:R-:W-:Y:S02]  /*5750*/  ISETP.EQ.U32.AND P1, PT, R7, R8, PT ;  /* 0x000000080700720c */ /* 0x000fe40003f22070 */
[----:B--2---:R-:W-:-:S04]  /*5760*/  @P6 ISETP.NE.AND P2, PT, R18, R20, PT ;  /* 0x000000141200620c */ /* 0x004fc80003f45270 */
[----:B------:R-:W-:-:S04]  /*5770*/  @P6 SEL R3, RZ, 0x1, !P2 ;  /* 0x00000001ff036807 */ /* 0x000fc80005000000 */
[----:B------:R-:W-:Y:S02]  /*5780*/  @P6 SEL R38, R38, R3, !P0 ;  /* 0x0000000326266207 */ /* 0x000fe40004000000 */
[----:B------:R-:W-:Y:S02]  /*5790*/  ISETP.NE.AND P0, PT, R20, R22, PT ;  /* 0x000000161400720c */ /* 0x000fe40003f05270 */
[----:B------:R-:W-:Y:S02]  /*57a0*/  ISETP.NE.AND P6, PT, R22, R24, PT ;  /* 0x000000181600720c */ /* 0x000fe40003fc5270 */
[----:B------:R-:W-:Y:S02]  /*57b0*/  ISETP.EQ.OR.EX P5, PT, R6, RZ, P0, P5 ;  /* 0x000000ff0600720c */ /* 0x000fe400007a2750 */
[----:B------:R-:W-:Y:S02]  /*57c0*/  ISETP.EQ.U32.AND P4, PT, R7, R10, PT ;  /* 0x0000000a0700720c */ /* 0x000fe40003f82070 */
[----:B------:R-:W-:-:S02]  /*57d0*/  ISETP.NE.AND P0, PT, R24, R26, PT ;  /* 0x0000001a1800720c */ /* 0x000fc40003f05270 */
[----:B------:R-:W-:Y:S02]  /*57e0*/  P2R R8, PR, RZ, 0x20 ;  /* 0x00000020ff087803 */ /* 0x000fe40000000000 */
[----:B------:R-:W-:Y:S01]  /*57f0*/  ISETP.EQ.U32.AND P2, PT, R7, R4, PT ;  /* 0x000000040700720c */ /* 0x000fe20003f42070 */
[----:B------:R-:W-:Y:S01]  /*5800*/  VIADD R4, R2, 0x6 ;  /* 0x0000000602047836 */ /* 0x000fe20000000000 */
[----:B------:R-:W-:Y:S02]  /*5810*/  ISETP.EQ.OR.EX P5, PT, R6, RZ, P6, P1 ;  /* 0x000000ff0600720c */ /* 0x000fe400037a2710 */
[----:B------:R-:W-:Y:S02]  /*5820*/  ISETP.NE.AND P1, PT, R26, R28, PT ;  /* 0x0000001c1a00720c */ /* 0x000fe40003f25270 */
[----:B------:R-:W-:Y:S02]  /*5830*/  ISETP.EQ.OR.EX P4, PT, R6, RZ, P0, P4 ;  /* 0x000000ff0600720c */ /* 0x000fe40000782740 */
[----:B------:R-:W-:-:S02]  /*5840*/  ISETP.NE.AND P0, PT, R28, R30, PT ;  /* 0x0000001e1c00720c */ /* 0x000fc40003f05270 */
[----:B------:R-:W-:Y:S02]  /*5850*/  ISETP.EQ.OR.EX P3, PT, R6, RZ, P1, P3 ;  /* 0x000000ff0600720c */ /* 0x000fe40000f62730 */
[----:B------:R-:W-:Y:S01]  /*5860*/  ISETP.EQ.U32.AND P1, PT, R7, R4, PT ;  /* 0x000000040700720c */ /* 0x000fe20003f22070 */
[----:B------:R-:W-:Y:S01]  /*5870*/  VIADD R4, R2, 0x7 ;  /* 0x0000000702047836 */ /* 0x000fe20000000000 */
[----:B------:R-:W-:Y:S02]  /*5880*/  ISETP.EQ.OR.EX P2, PT, R6, RZ, P0, P2 ;  /* 0x000000ff0600720c */ /* 0x000fe40000742720 */
[----:B------:R-:W-:Y:S01]  /*5890*/  ISETP.NE.AND P0, PT, R30, R32, PT ;  /* 0x000000201e00720c */ /* 0x000fe20003f05270 */
[----:B------:R-:W-:Y:S01]  /*58a0*/  VIADD R2, R2, 0x8 ;  /* 0x0000000802027836 */ /* 0x000fe20000000000 */
[----:B------:R-:W-:Y:S02]  /*58b0*/  ISETP.NE.AND P6, PT, R32, R34, PT ;  /* 0x000000222000720c */ /* 0x000fe40003fc5270 */
[----:B------:R-:W-:-:S02]  /*58c0*/  ISETP.EQ.OR.EX P1, PT, R6, RZ, P0, P1 ;  /* 0x000000ff0600720c */ /* 0x000fc40000722710 */
[C---:B------:R-:W-:Y:S02]  /*58d0*/  ISETP.EQ.U32.AND P0, PT, R7.reuse, R4, PT ;  /* 0x000000040700720c */ /* 0x040fe40003f02070 */
[----:B------:R-:W-:Y:S02]  /*58e0*/  P2R R3, PR, RZ, 0x20 ;  /* 0x00000020ff037803 */ /* 0x000fe40000000000 */
[----:B------:R-:W-:Y:S02]  /*58f0*/  ISETP.EQ.OR.EX P0, PT, R6, RZ, P6, P0 ;  /* 0x000000ff0600720c */ /* 0x000fe40003702700 */
[----:B------:R-:W-:Y:S02]  /*5900*/  ISETP.EQ.U32.AND P6, PT, R7, R2, PT ;  /* 0x000000020700720c */ /* 0x000fe40003fc2070 */
[----:B------:R-:W-:-:S04]  /*5910*/  ISETP.NE.AND P5, PT, R34, R5, PT ;  /* 0x000000052200720c */ /* 0x000fc80003fa5270 */
[----:B------:R-:W-:Y:S02]  /*5920*/  ISETP.EQ.OR.EX P6, PT, R6, RZ, P5, P6 ;  /* 0x000000ff0600720c */ /* 0x000fe40002fc2760 */
[----:B------:R-:W-:-:S04]  /*5930*/  ISETP.NE.AND P5, PT, R8, RZ, PT ;  /* 0x000000ff0800720c */ /* 0x000fc80003fa5270 */
[----:B------:R-:W-:Y:S02]  /*5940*/  SEL R5, RZ, 0x1, !P5 ;  /* 0x00000001ff057807 */ /* 0x000fe40006800000 */
[----:B------:R-:W-:Y:S02]  /*5950*/  SEL R10, R39, RZ, !P5 ;  /* 0x000000ff270a7207 */ /* 0x000fe40006800000 */
[----:B------:R-:W-:Y:S02]  /*5960*/  P2R R4, PR, RZ, 0x40 ;  /* 0x00000040ff047803 */ /* 0x000fe40000000000 */
[----:B------:R-:W-:Y:S01]  /*5970*/  IADD3 R42, P6, PT, R5, R38, RZ ;  /* 0x00000026052a7210 */ /* 0x000fe20007fde0ff */
[----:B------:R-:W-:Y:S01]  /*5980*/  IMAD.IADD R10, R23, 0x1, R10 ;  /* 0x00000001170a7824 */ /* 0x000fe200078e020a */
[----:B------:R-:W-:Y:S02]  /*5990*/  P2R R9, PR, RZ, 0x20 ;  /* 0x00000020ff097803 */ /* 0x000fe40000000000 */
[C---:B------:R-:W-:Y:S01]  /*59a0*/  ISETP.NE.AND P5, PT, R3.reuse, RZ, PT ;  /* 0x000000ff0300720c */ /* 0x040fe20003fa5270 */
[----:B------:R-:W-:Y:S01]  /*59b0*/  IMAD.X R19, RZ, RZ, R21, P6 ;  /* 0x000000ffff137224 */ /* 0x000fe200030e0615 */
[----:B------:R-:W-:-:S02]  /*59c0*/  ISETP.NE.AND P6, PT, R3, RZ, PT ;  /* 0x000000ff0300720c */ /* 0x000fc40003fc5270 */
[----:B------:R-:W-:Y:S02]  /*59d0*/  SEL R10, R10, RZ, !P5 ;  /* 0x000000ff0a0a7207 */ /* 0x000fe40006800000 */
[----:B------:R-:W-:-:S03]  /*59e0*/  SEL R17, RZ, 0x1, !P6 ;  /* 0x00000001ff117807 */ /* 0x000fc60007000000 */
[----:B------:R-:W-:Y:S01]  /*59f0*/  IMAD.IADD R10, R25, 0x1, R10 ;  /* 0x00000001190a7824 */ /* 0x000fe200078e020a */
[----:B------:R-:W-:Y:S02]  /*5a00*/  IADD3 R17, P6, PT, R42, R17, RZ ;  /* 0x000000112a117210 */ /* 0x000fe40007fde0ff */
[----:B------:R-:W-:Y:S02]  /*5a10*/  SEL R2, RZ, 0x1, !P4 ;  /* 0x00000001ff027807 */ /* 0x000fe40006000000 */
[----:B------:R-:W-:Y:S01]  /*5a20*/  SEL R10, R10, RZ, !P4 ;  /* 0x000000ff0a0a7207 */ /* 0x000fe20006000000 */
[----:B------:R-:W-:Y:S01]  /*5a30*/  IMAD.X R16, RZ, RZ, R19, P6 ;  /* 0x000000ffff107224 */ /* 0x000fe200030e0613 */
[----:B------:R-:W-:Y:S02]  /*5a40*/  IADD3 R51, P6, PT, R17, R2, RZ ;  /* 0x0000000211337210 */ /* 0x000fe40007fde0ff */
[----:B------:R-:W-:Y:S01]  /*5a50*/  SEL R2, RZ, 0x1, !P3 ;  /* 0x00000001ff027807 */ /* 0x000fe20005800000 */
[----:B------:R-:W-:-:S02]  /*5a60*/  IMAD.IADD R10, R27, 0x1, R10 ;  /* 0x000000011b0a7824 */ /* 0x000fc400078e020a */
[----:B------:R-:W-:Y:S01]  /*5a70*/  IMAD.X R50, RZ, RZ, R16, P6 ;  /* 0x000000ffff327224 */ /* 0x000fe200030e0610 */
        /* <DEDUP_REMOVED lines=9> */
[----:B------:R-:W-:Y:S02]  /*5b10*/  SEL R10, R10, RZ, !P2 ;  /* 0x000000ff0a0a7207 */ /* 0x000fe40005000000 */
[----:B------:R-:W-:Y:S01]  /*5b20*/  SEL R2, RZ, 0x1, !P0 ;  /* 0x00000001ff027807 */ /* 0x000fe20004000000 */
[----:B------:R-:W-:Y:S02]  /*5b30*/  IMAD.X R44, RZ, RZ, R46, P6 ;  /* 0x000000ffff2c7224 */ /* 0x000fe400030e062e */
[----:B------:R-:W-:Y:S01]  /*5b40*/  IMAD.IADD R10, R31, 0x1, R10 ;  /* 0x000000011f0a7824 */ /* 0x000fe200078e020a */
[----:B------:R-:W-:-:S04]  /*5b50*/  IADD3 R43, P6, PT, R45, R2, RZ ;  /* 0x000000022d2b7210 */ /* 0x000fc80007fde0ff */
[----:B------:R-:W-:Y:S01]  /*5b60*/  SEL R10, R10, RZ, !P1 ;  /* 0x000000ff0a0a7207 */ /* 0x000fe20004800000 */
[----:B------:R-:W-:Y:S01]  /*5b70*/  IMAD.X R5, RZ, RZ, R44, P6 ;  /* 0x000000ffff057224 */ /* 0x000fe200030e062c */
[----:B------:R-:W-:-:S03]  /*5b80*/  ISETP.NE.AND P6, PT, R4, RZ, PT ;  /* 0x000000ff0400720c */ /* 0x000fc60003fc5270 */
[----:B------:R-:W-:Y:S01]  /*5b90*/  IMAD.IADD R10, R33, 0x1, R10 ;  /* 0x00000001210a7824 */ /* 0x000fe200078e020a */
[----:B------:R-:W-:-:S04]  /*5ba0*/  SEL R2, RZ, 0x1, !P6 ;  /* 0x00000001ff027807 */ /* 0x000fc80007000000 */
[----:B------:R-:W-:Y:S02]  /*5bb0*/  IADD3 R2, P6, PT, R43, R2, RZ ;  /* 0x000000022b027210 */ /* 0x000fe40007fde0ff */
[----:B------:R-:W-:-:S03]  /*5bc0*/  SEL R10, R10, RZ, !P0 ;  /* 0x000000ff0a0a7207 */ /* 0x000fc60004000000 */
[----:B------:R-:W-:Y:S01]  /*5bd0*/  IMAD.X R8, RZ, RZ, R5, P6 ;  /* 0x000000ffff087224 */ /* 0x000fe200030e0605 */
[----:B------:R-:W-:Y:S01]  /*5be0*/  ISETP.NE.AND P6, PT, R4, RZ, PT ;  /* 0x000000ff0400720c */ /* 0x000fe20003fc5270 */
[----:B------:R-:W-:Y:S01]  /*5bf0*/  IMAD.IADD R10, R35, 0x1, R10 ;  /* 0x00000001230a7824 */ /* 0x000fe200078e020a */
[----:B------:R0:W-:Y:S04]  /*5c00*/  STL [R1], R9 ;  /* 0x0000000901007387 */ /* 0x0001e80000100800 */
[----:B0-----:R-:W-:-:S05]  /*5c10*/  SEL R9, R10, RZ, !P6 ;  /* 0x000000ff0a097207 */ /* 0x001fca0007000000 */
[----:B------:R-:W-:-:S05]  /*5c20*/  IMAD.IADD R0, R0, 0x1, R9 ;  /* 0x0000000100007824 */ /* 0x000fca00078e0209 */
[----:B------:R-:W0:Y:S01]  /*5c30*/  SHFL.UP PT, R9, R0, 0x1, RZ ;  /* 0x0420000000097989 */ /* 0x000e2200000e00ff */
[----:B------:R-:W-:-:S04]  /*5c40*/  ISETP.NE.U32.AND P6, PT, R2, RZ, PT ;  /* 0x000000ff0200720c */ /* 0x000fc80003fc5070 */
[----:B------:R-:W-:Y:S01]  /*5c50*/  ISETP.NE.AND.EX P6, PT, R8, RZ, PT, P6 ;  /* 0x000000ff0800720c */ /* 0x000fe20003fc5360 */
[----:B------:R-:W1:Y:S03]  /*5c60*/  SHFL.UP PT, R10, R8, 0x1, RZ ;  /* 0x04200000080a7989 */ /* 0x000e6600000e00ff */
[----:B0-----:R-:W-:Y:S02]  /*5c70*/  SEL R11, R9, RZ, !P6 ;  /* 0x000000ff090b7207 */ /* 0x001fe40007000000 */
[----:B------:R-:W0:Y:S01]  /*5c80*/  SHFL.UP PT, R9, R2, 0x1, RZ ;  /* 0x0420000002097989 */ /* 0x000e2200000e00ff */
[----:B------:R-:W-:-:S04]  /*5c90*/  ISETP.GE.AND P6, PT, R40, 0x1, PT ;  /* 0x000000012800780c */ /* 0x000fc80003fc6270 */
[----:B------:R-:W-:-:S05]  /*5ca0*/  SEL R11, R11, RZ, P6 ;  /* 0x000000ff0b0b7207 */ /* 0x000fca0003000000 */
[----:B------:R-:W-:-:S05]  /*5cb0*/  IMAD.IADD R11, R0, 0x1, R11 ;  /* 0x00000001000b7824 */ /* 0x000fca00078e020b */
[----:B------:R-:W2:Y:S01]  /*5cc0*/  SHFL.UP PT, R0, R11, 0x2, RZ ;  /* 0x044000000b007989 */ /* 0x000ea200000e00ff */
[----:B-1----:R-:W-:Y:S02]  /*5cd0*/  SEL R15, R10, RZ, P6 ;  /* 0x000000ff0a0f7207 */ /* 0x002fe40003000000 */
[----:B0-----:R-:W-:-:S04]  /*5ce0*/  SEL R9, R9, RZ, P6 ;  /* 0x000000ff09097207 */ /* 0x001fc80003000000 */
[----:B------:R-:W-:-:S05]  /*5cf0*/  IADD3 R9, P6, PT, R9, R2, RZ ;  /* 0x0000000209097210 */ /* 0x000fca0007fde0ff */
[----:B------:R-:W-:Y:S01]  /*5d00*/  IMAD.X R15, R15, 0x1, R8, P6 ;  /* 0x000000010f0f7824 */ /* 0x000fe200030e0608 */
[----:B------:R-:W-:-:S04]  /*5d10*/  ISETP.NE.U32.AND P6, PT, R9, RZ, PT ;  /* 0x000000ff0900720c */ /* 0x000fc80003fc5070 */
[----:B------:R-:W-:-:S04]  /*5d20*/  ISETP.NE.AND.EX P6, PT, R15, RZ, PT, P6 ;  /* 0x000000ff0f00720c */ /* 0x000fc80003fc5360 */
[----:B--2---:R-:W-:Y:S02]  /*5d30*/  SEL R8, R0, RZ, !P6 ;  /* 0x000000ff00087207 */ /* 0x004fe40007000000 */
[----:B------:R-:W0:Y:S04]  /*5d40*/  SHFL.UP PT, R0, R9, 0x2, RZ ;  /* 0x0440000009007989 */ /* 0x000e2800000e00ff */
[----:B------:R-:W1:Y:S01]  /*5d50*/  SHFL.UP PT, R2, R15, 0x2, RZ ;  /* 0x044000000f027989 */ /* 0x000e6200000e00ff */
[----:B------:R-:W-:-:S04]  /*5d60*/  ISETP.GE.AND P6, PT, R40, 0x2, PT ;  /* 0x000000022800780c */ /* 0x000fc80003fc6270 */
[----:B------:R-:W-:-:S05]  /*5d70*/  SEL R8, R8, RZ, P6 ;  /* 0x000000ff08087207 */ /* 0x000fca0003000000 */
[----:B------:R-:W-:Y:S01]  /*5d80*/  IMAD.IADD R8, R11, 0x1, R8 ;  /* 0x000000010b087824 */ /* 0x000fe200078e0208 */
[----:B0-----:R-:W-:Y:S02]  /*5d90*/  SEL R0, R0, RZ, P6 ;  /* 0x000000ff00007207 */ /* 0x001fe40003000000 */
[----:B-1----:R-:W-:Y:S02]  /*5da0*/  SEL R2, R2, RZ, P6 ;  /* 0x000000ff02027207 */ /* 0x002fe40003000000 */
        /* <DEDUP_REMOVED lines=34> */
[----:B------:R-:W-:Y:S02]  /*5fd0*/  P2R R61, PR, RZ, 0x4 ;  /* 0x00000004ff3d7803 */ /* 0x000fe40000000000 */
[----:B------:R-:W-:-:S04]  /*5fe0*/  ISETP.GE.AND P2, PT, R40, 0x10, PT ;  /* 0x000000102800780c */ /* 0x000fc80003f46270 */
[----:B-1----:R-:W-:Y:S02]  /*5ff0*/  SEL R2, R2, RZ, P2 ;  /* 0x000000ff02027207 */ /* 0x002fe40001000000 */
[----:B0-----:R-:W-:-:S04]  /*6000*/  SEL R0, R0, RZ, P2 ;  /* 0x000000ff00007207 */ /* 0x001fc80001000000 */
[----:B------:R-:W-:-:S05]  /*6010*/  IADD3 R14, P6, PT, R0, R11, RZ ;  /* 0x0000000b000e7210 */ /* 0x000fca0007fde0ff */
[----:B------:R-:W-:Y:S01]  /*6020*/  IMAD.X R15, R2, 0x1, R13, P6 ;  /* 0x00000001020f7824 */ /* 0x000fe200030e060d */
[----:B------:R-:W-:Y:S02]  /*6030*/  ISETP.NE.AND P6, PT, R40, 0x1f, PT ;  /* 0x0000001f2800780c */ /* 0x000fe40003fc5270 */
[----:B------:R-:W-:Y:S02]  /*6040*/  SEL R9, R9, RZ, P2 ;  /* 0x000000ff09097207 */ /* 0x000fe40001000000 */
[----:B------:R-:W-:-:S03]  /*6050*/  SHF.R.U32.HI R40, RZ, 0x5, R36 ;  /* 0x00000005ff287819 */ /* 0x000fc60000011624 */
[----:B------:R-:W-:-:S06]  /*6060*/  IMAD.IADD R52, R8, 0x1, R9 ;  /* 0x0000000108347824 */ /* 0x000fcc00078e0209 */
        /* <DEDUP_REMOVED lines=15> */
[----:B--2---:R-:W-:-:S05]  /*6160*/  IADD3 R41, P6, PT, R12, R55, RZ ;  /* 0x000000370c297210 */ /* 0x004fca0007fde0ff */
[----:B------:R-:W-:Y:S02]  /*6170*/  IMAD.X R37, R13, 0x1, R56, P6 ;  /* 0x000000010d257824 */ /* 0x000fe400030e0638 */
[----:B---3--:R-:W-:Y:S01]  /*6180*/  IMAD.IADD R0, R57, 0x1, R0 ;  /* 0x0000000139007824 */ /* 0x008fe200078e0200 */
[----:B0-----:R-:W-:-:S05]  /*6190*/  IADD3 R36, P6, PT, R10, R41, RZ ;  /* 0x000000290a247210 */ /* 0x001fca0007fde0ff */
[----:B------:R-:W-:Y:S01]  /*61a0*/  IMAD.X R2, R11, 0x1, R37, P6 ;  /* 0x000000010b027824 */ /* 0x000fe200030e0625 */
[----:B------:R-:W-:-:S04]  /*61b0*/  ISETP.NE.AND P6, PT, R40, 0x2, PT ;  /* 0x000000022800780c */ /* 0x000fc80003fc5270 */
[----:B------:R-:W-:Y:S02]  /*61c0*/  SEL R55, R55, R8, !P6 ;  /* 0x0000000837377207 */ /* 0x000fe40007000000 */
[----:B------:R-:W-:Y:S02]  /*61d0*/  SEL R56, R56, R9, !P6 ;  /* 0x0000000938387207 */ /* 0x000fe40007000000 */
[----:B------:R-:W0:Y:S01]  /*61e0*/  LDS.64 R8, [UR4+0x40] ;  /* 0x00004004ff087984 */ /* 0x000e220008000a00 */
[----:B------:R-:W-:Y:S02]  /*61f0*/  SEL R54, R0, R54, !P6 ;  /* 0x0000003600367207 */ /* 0x000fe40007000000 */
[----:B------:R-:W-:Y:S02]  /*6200*/  ISETP.NE.U32.AND P6, PT, R12, RZ, PT ;  /* 0x000000ff0c00720c */ /* 0x000fe40003fc5070 */
[----:B------:R-:W1:Y:S02]  /*6210*/  LDS R12, [UR4+0x28] ;  /* 0x00002804ff0c7984 */ /* 0x000e640008000800 */
[----:B------:R-:W-:-:S04]  /*6220*/  ISETP.NE.AND.EX P6, PT, R13, RZ, PT, P6 ;  /* 0x000000ff0d00720c */ /* 0x000fc80003fc5360 */
[----:B------:R-:W-:Y:S02]  /*6230*/  SEL R57, R0, RZ, !P6 ;  /* 0x000000ff00397207 */ /* 0x000fe40007000000 */
[----:B0-----:R-:W-:-:S05]  /*6240*/  IADD3 R0, P6, PT, R8, R36, RZ ;  /* 0x0000002408007210 */ /* 0x001fca0007fde0ff */
[----:B------:R-:W-:Y:S01]  /*6250*/  IMAD.X R58, R9, 0x1, R2, P6 ;  /* 0x00000001093a7824 */ /* 0x000fe200030e0602 */
[----:B------:R-:W-:Y:S01]  /*6260*/  ISETP.NE.AND P6, PT, R40, 0x3, PT ;  /* 0x000000032800780c */ /* 0x000fe20003fc5270 */
[----:B-1----:R-:W-:-:S03]  /*6270*/  IMAD.IADD R57, R12, 0x1, R57 ;  /* 0x000000010c397824 */ /* 0x002fc600078e0239 */
[----:B------:R-:W-:Y:S02]  /*6280*/  SEL R13, R41, R55, !P6 ;  /* 0x00000037290d7207 */ /* 0x000fe40007000000 */
[----:B------:R-:W-:Y:S02]  /*6290*/  SEL R12, R37, R56, !P6 ;  /* 0x00000038250c7207 */ /* 0x000fe40007000000 */
[----:B------:R-:W-:Y:S01]  /*62a0*/  SEL R54, R57, R54, !P6 ;  /* 0x0000003639367207 */ /* 0x000fe20007000000 */
[----:B------:R-:W-:Y:S01]  /*62b0*/  LDS R37, [UR4+0x38] ;  /* 0x00003804ff257984 */ /* 0x000fe20008000800 */
[----:B------:R-:W-:-:S04]  /*62c0*/  ISETP.NE.U32.AND P6, PT, R10, RZ, PT ;  /* 0x000000ff0a00720c */ /* 0x000fc80003fc5070 */
[----:B------:R-:W-:Y:S02]  /*62d0*/  ISETP.NE.AND.EX P6, PT, R11, RZ, PT, P6 ;  /* 0x000000ff0b00720c */ /* 0x000fe40003fc5360 */
[----:B------:R-:W0:Y:S02]  /*62e0*/  LDS.64 R10, [UR4+0x50] ;  /* 0x00005004ff0a7984 */ /* 0x000e240008000a00 */
[----:B------:R-:W-:Y:S02]  /*62f0*/  SEL R55, R57, RZ, !P6 ;  /* 0x000000ff39377207 */ /* 0x000fe40007000000 */
[----:B0-----:R-:W-:-:S05]  /*6300*/  IADD3 R59, P6, PT, R10, R0, RZ ;  /* 0x000000000a3b7210 */ /* 0x001fca0007fde0ff */
[----:B------:R-:W-:Y:S01]  /*6310*/  IMAD.X R41, R11, 0x1, R58, P6 ;  /* 0x000000010b297824 */ /* 0x000fe200030e063a */
[----:B------:R-:W-:-:S04]  /*6320*/  ISETP.NE.AND P6, PT, R40, 0x4, PT ;  /* 0x000000042800780c */ /* 0x000fc80003fc5270 */
[----:B------:R-:W-:Y:S02]  /*6330*/  SEL R36, R36, R13, !P6 ;  /* 0x0000000d24247207 */ /* 0x000fe40007000000 */
[----:B------:R-:W-:Y:S02]  /*6340*/  SEL R2, R2, R12, !P6 ;  /* 0x0000000c02027207 */ /* 0x000fe40007000000 */
[----:B------:R-:W0:Y:S01]  /*6350*/  LDS.64 R12, [UR4+0x60] ;  /* 0x00006004ff0c7984 */ /* 0x000e220008000a00 */
[----:B------:R-:W-:Y:S01]  /*6360*/  IMAD.IADD R55, R37, 0x1, R55 ;  /* 0x0000000125377824 */ /* 0x000fe200078e0237 */
[----:B------:R-:W-:Y:S02]  /*6370*/  P2R R60, PR, RZ, 0x8 ;  /* 0x00000008ff3c7803 */ /* 0x000fe40000000000 */
[----:B------:R-:W-:Y:S02]  /*6380*/  ISETP.NE.AND P3, PT, R40, 0x5, PT ;  /* 0x000000052800780c */ /* 0x000fe40003f65270 */
[----:B------:R-:W-:-:S02]  /*6390*/  SEL R54, R55, R54, !P6 ;  /* 0x0000003637367207 */ /* 0x000fc40007000000 */
[----:B------:R-:W-:Y:S02]  /*63a0*/  P2R R53, PR, RZ, 0x10 ;  /* 0x00000010ff357803 */ /* 0x000fe40000000000 */
[----:B------:R-:W-:Y:S02]  /*63b0*/  SEL R58, R58, R2, !P3 ;  /* 0x000000023a3a7207 */ /* 0x000fe40005800000 */
[----:B------:R-:W-:-:S04]  /*63c0*/  ISETP.NE.AND P4, PT, R40, 0x6, PT ;  /* 0x000000062800780c */ /* 0x000fc80003f85270 */
[----:B------:R-:W-:Y:S02]  /*63d0*/  SEL R58, R41, R58, !P4 ;  /* 0x0000003a293a7207 */ /* 0x000fe40006000000 */
[----:B0-----:R-:W-:-:S05]  /*63e0*/  IADD3 R56, P6, PT, R12, R59, RZ ;  /* 0x0000003b0c387210 */ /* 0x001fca0007fde0ff */
[----:B------:R-:W-:Y:S02]  /*63f0*/  IMAD.X R57, R13, 0x1, R41, P6 ;  /* 0x000000010d397824 */ /* 0x000fe400030e0629 */
[----:B------:R-:W2:Y:S01]  /*6400*/  LDL.LU R41, [R1] ;  /* 0x0000000001297983 */ /* 0x000ea20000300800 */
[----:B------:R-:W-:-:S03]  /*6410*/  SEL R0, R0, R36, !P3 ;  /* 0x0000002400007207 */ /* 0x000fc60005800000 */
[----:B------:R-:W0:Y:S01]  /*6420*/  LDS.64 R36, [UR4+0x70] ;  /* 0x00007004ff247984 */ /* 0x000e220008000a00 */
[----:B------:R-:W-:-:S03]  /*6430*/  SEL R59, R59, R0, !P4 ;  /* 0x000000003b3b7207 */ /* 0x000fc60006000000 */
[----:B------:R-:W1:Y:S04]  /*6440*/  SHFL.UP PT, R14, R14, 0x1, RZ ;  /* 0x042000000e0e7989 */ /* 0x000e6800000e00ff */
[----:B------:R-:W3:Y:S01]  /*6450*/  SHFL.UP PT, R15, R15, 0x1, RZ ;  /* 0x042000000f0f7989 */ /* 0x000ee200000e00ff */
[----:B0-----:R-:W-:-:S05]  /*6460*/  IADD3 R2, P6, PT, R36, R56, RZ ;  /* 0x0000003824027210 */ /* 0x001fca0007fde0ff */
[----:B------:R-:W-:Y:S01]  /*6470*/  IMAD.X R0, R37, 0x1, R57, P6 ;  /* 0x0000000125007824 */ /* 0x000fe200030e0639 */
[----:B------:R-:W-:Y:S02]  /*6480*/  ISETP.NE.AND P6, PT, R40, 0x7, PT ;  /* 0x000000072800780c */ /* 0x000fe40003fc5270 */
[----:B------:R-:W0:Y:S02]  /*6490*/  S2R R40, SR_LANEID ;  /* 0x0000000000287919 */ /* 0x000e240000000000 */
[----:B------:R-:W-:Y:S02]  /*64a0*/  SEL R58, R57, R58, !P6 ;  /* 0x0000003a393a7207 */ /* 0x000fe40007000000 */
[----:B------:R-:W4:Y:S01]  /*64b0*/  S2R R57, SR_TID.X ;  /* 0x0000000000397919 */ /* 0x000f220000002100 */
[----:B------:R-:W-:Y:S02]  /*64c0*/  SEL R59, R56, R59, !P6 ;  /* 0x0000003b383b7207 */ /* 0x000fe40007000000 */
[----:B0-----:R-:W-:-:S02]  /*64d0*/  ISETP.NE.AND P5, PT, R40, RZ, PT ;  /* 0x000000ff2800720c */ /* 0x001fc40003fa5270 */
[----:B----4-:R-:W-:-:S04]  /*64e0*/  ISETP.GE.U32.AND P2, PT, R57, 0x20, PT ;  /* 0x000000203900780c */ /* 0x010fc80003f46070 */
[----:B------:R-:W-:Y:S02]  /*64f0*/  SEL R59, R59, RZ, P2 ;  /* 0x000000ff3b3b7207 */ /* 0x000fe40001000000 */
[----:B------:R-:W-:Y:S01]  /*6500*/  SEL R40, R58, RZ, P2 ;  /* 0x000000ff3a287207 */ /* 0x000fe20001000000 */
[----:B--2---:R-:W-:Y:S01]  /*6510*/  IMAD.MOV.U32 R56, RZ, RZ, R41 ;  /* 0x000000ffff387224 */ /* 0x004fe200078e0029 */
[----:B-1----:R-:W-:-:S03]  /*6520*/  SEL R41, R14, RZ, P5 ;  /* 0x000000ff0e297207 */ /* 0x002fc60002800000 */
[----:B------:R-:W-:Y:S01]  /*6530*/  IMAD.MOV.U32 R58, RZ, RZ, R56 ;  /* 0x000000ffff3a7224 */ /* 0x000fe200078e0038 */
[----:B---3--:R-:W-:Y:S02]  /*6540*/  SEL R56, R15, RZ, P5 ;  /* 0x000000ff0f387207 */ /* 0x008fe40002800000 */
[----:B------:R-:W-:-:S05]  /*6550*/  IADD3 R41, P2, PT, R41, R59, RZ ;  /* 0x0000003b29297210 */ /* 0x000fca0007f5e0ff */
[----:B------:R-:W-:Y:S01]  /*6560*/  IMAD.X R40, R56, 0x1, R40, P2 ;  /* 0x0000000138287824 */ /* 0x000fe200010e0628 */
[----:B------:R-:W-:Y:S02]  /*6570*/  ISETP.NE.U32.AND P2, PT, R8, RZ, PT ;  /* 0x000000ff0800720c */ /* 0x000fe40003f45070 */
[----:B------:R-:W0:Y:S02]  /*6580*/  LDS R8, [UR4+0x48] ;  /* 0x00004804ff087984 */ /* 0x000e240008000800 */
[----:B------:R-:W-:-:S04]  /*6590*/  ISETP.NE.AND.EX P2, PT, R9, RZ, PT, P2 ;  /* 0x000000ff0900720c */ /* 0x000fc80003f45320 */
[----:B------:R-:W-:-:S05]  /*65a0*/  SEL R55, R55, RZ, !P2 ;  /* 0x000000ff37377207 */ /* 0x000fca0005000000 */
[----:B0-----:R-:W-:Y:S02]  /*65b0*/  IMAD.IADD R55, R8, 0x1, R55 ;  /* 0x0000000108377824 */ /* 0x001fe400078e0237 */
[----:B------:R-:W0:Y:S03]  /*65c0*/  LDS R8, [UR4+0x58] ;  /* 0x00005804ff087984 */ /* 0x000e260008000800 */
[----:B------:R-:W-:Y:S02]  /*65d0*/  SEL R54, R55, R54, !P3 ;  /* 0x0000003637367207 */ /* 0x000fe40005800000 */
[----:B------:R-:W-:-:S04]  /*65e0*/  ISETP.NE.U32.AND P3, PT, R10, RZ, PT ;  /* 0x000000ff0a00720c */ /* 0x000fc80003f65070 */
[----:B------:R-:W-:-:S04]  /*65f0*/  ISETP.NE.AND.EX P3, PT, R11, RZ, PT, P3 ;  /* 0x000000ff0b00720c */ /* 0x000fc80003f65330 */
[----:B------:R-:W-:-:S05]  /*6600*/  SEL R55, R55, RZ, !P3 ;  /* 0x000000ff37377207 */ /* 0x000fca0005800000 */
[----:B0-----:R-:W-:-:S05]  /*6610*/  IMAD.IADD R55, R8, 0x1, R55 ;  /* 0x0000000108377824 */ /* 0x001fca00078e0237 */
[----:B------:R-:W-:Y:S02]  /*6620*/  SEL R9, R55, R54, !P4 ;  /* 0x0000003637097207 */ /* 0x000fe40006000000 */
[----:B------:R-:W0:Y:S01]  /*6630*/  LDS R54, [UR4+0x68] ;  /* 0x00006804ff367984 */ /* 0x000e220008000800 */
[----:B------:R-:W-:-:S04]  /*6640*/  ISETP.NE.U32.AND P4, PT, R12, RZ, PT ;  /* 0x000000ff0c00720c */ /* 0x000fc80003f85070 */
[----:B------:R-:W-:-:S04]  /*6650*/  ISETP.NE.AND.EX P4, PT, R13, RZ, PT, P4 ;  /* 0x000000ff0d00720c */ /* 0x000fc80003f85340 */
[----:B------:R-:W-:Y:S02]  /*6660*/  SEL R55, R55, RZ, !P4 ;  /* 0x000000ff37377207 */ /* 0x000fe40006000000 */
[----:B------:R-:W-:-:S03]  /*6670*/  ISETP.NE.AND P4, PT, R53, RZ, PT ;  /* 0x000000ff3500720c */ /* 0x000fc60003f85270 */
[----:B0-----:R-:W-:-:S05]  /*6680*/  IMAD.IADD R54, R54, 0x1, R55 ;  /* 0x0000000136367824 */ /* 0x001fca00078e0237 */
[----:B------:R-:W-:Y:S02]  /*6690*/  SEL R9, R54, R9, !P6 ;  /* 0x0000000936097207 */ /* 0x000fe40007000000 */
[----:B------:R-:W-:-:S05]  /*66a0*/  IADD3 R42, P6, PT, R41, R42, RZ ;  /* 0x0000002a292a7210 */ /* 0x000fca0007fde0ff */
[----:B------:R-:W-:Y:S01]  /*66b0*/  IMAD.X R53, R40, 0x1, R19, P6 ;  /* 0x0000000128357824 */ /* 0x000fe200030e0613 */
[----:B------:R-:W-:-:S04]  /*66c0*/  ISETP.GE.U32.AND P6, PT, R57, 0x20, PT ;  /* 0x000000203900780c */ /* 0x000fc80003fc6070 */
[----:B------:R-:W-:Y:S02]  /*66d0*/  SEL R19, R9, RZ, P6 ;  /* 0x000000ff09137207 */ /* 0x000fe40003000000 */
[----:B------:R-:W-:-:S04]  /*66e0*/  ISETP.NE.U32.AND P6, PT, R14, RZ, PT ;  /* 0x000000ff0e00720c */ /* 0x000fc80003fc5070 */
[----:B------:R-:W-:-:S04]  /*66f0*/  ISETP.NE.AND.EX P6, PT, R15, RZ, PT, P6 ;  /* 0x000000ff0f00720c */ /* 0x000fc80003fc5360 */
[----:B------:R-:W-:Y:S02]  /*6700*/  SEL R8, R19, RZ, !P6 ;  /* 0x000000ff13087207 */ /* 0x000fe40007000000 */
[C---:B------:R-:W-:Y:S01]  /*6710*/  IADD3 R17, P6, PT, R41.reuse, R17, RZ ;  /* 0x0000001129117210 */ /* 0x040fe20007fde0ff */
[----:B------:R0:W1:Y:S04]  /*6720*/  SHFL.UP PT, R9, R52, 0x1, RZ ;  /* 0x0420000034097989 */ /* 0x00006800000e00ff */
[----:B0-----:R-:W-:Y:S01]  /*6730*/  IMAD.X R52, R40, 0x1, R16, P6 ;  /* 0x0000000128347824 */ /* 0x001fe200030e0610 */
[----:B------:R-:W-:-:S05]  /*6740*/  IADD3 R16, P6, PT, R41, R51, RZ ;  /* 0x0000003329107210 */ /* 0x000fca0007fde0ff */
[----:B------:R-:W-:Y:S01]  /*6750*/  IMAD.X R15, R40, 0x1, R50, P6 ;  /* 0x00000001280f7824 */ /* 0x000fe200030e0632 */
[----:B------:R-:W-:-:S05]  /*6760*/  IADD3 R14, P6, PT, R41, R49, RZ ;  /* 0x00000031290e7210 */ /* 0x000fca0007fde0ff */
[----:B------:R-:W-:Y:S01]  /*6770*/  IMAD.X R13, R40, 0x1, R48, P6 ;  /* 0x00000001280d7824 */ /* 0x000fe200030e0630 */
[----:B------:R-:W-:-:S05]  /*6780*/  IADD3 R12, P6, PT, R41, R47, RZ ;  /* 0x0000002f290c7210 */ /* 0x000fca0007fde0ff */
[----:B------:R-:W-:Y:S01]  /*6790*/  IMAD.X R11, R40, 0x1, R46, P6 ;  /* 0x00000001280b7824 */ /* 0x000fe200030e062e */
[----:B------:R-:W-:Y:S01]  /*67a0*/  IADD3 R10, P6, PT, R41, R45, RZ ;  /* 0x0000002d290a7210 */ /* 0x000fe20007fde0ff */
[----:B-1----:R-:W-:-:S04]  /*67b0*/  @P5 IMAD.IADD R19, R9, 0x1, R8 ;  /* 0x0000000109135824 */ /* 0x002fc800078e0208 */
[----:B------:R-:W-:Y:S01]  /*67c0*/  IMAD.X R9, R40, 0x1, R44, P6 ;  /* 0x0000000128097824 */ /* 0x000fe200030e062c */
[----:B------:R-:W-:-:S05]  /*67d0*/  IADD3 R8, P6, PT, R41, R43, RZ ;  /* 0x0000002b29087210 */ /* 0x000fca0007fde0ff */
[----:B------:R-:W-:Y:S01]  /*67e0*/  IMAD.X R5, R40, 0x1, R5, P6 ;  /* 0x0000000128057824 */ /* 0x000fe200030e0605 */
[----:B------:R-:W-:-:S05]  /*67f0*/  IADD3 R44, P6, PT, R41, R38, RZ ;  /* 0x00000026292c7210 */ /* 0x000fca0007fde0ff */
[----:B------:R-:W-:Y:S01]  /*6800*/  IMAD.X R45, R40, 0x1, R21, P6 ;  /* 0x00000001282d7824 */ /* 0x000fe200030e0615 */
[----:B------:R-:W-:-:S04]  /*6810*/  ISETP.NE.U32.AND P6, PT, R36, RZ, PT ;  /* 0x000000ff2400720c */ /* 0x000fc80003fc5070 */
[----:B------:R-:W-:-:S04]  /*6820*/  ISETP.NE.AND.EX P6, PT, R37, RZ, PT, P6 ;  /* 0x000000ff2500720c */ /* 0x000fc80003fc5360 */
[----:B------:R-:W-:Y:S02]  /*6830*/  SEL R43, R54, RZ, !P6 ;  /* 0x000000ff362b7207 */ /* 0x000fe40007000000 */
[----:B------:R-:W-:-:S04]  /*6840*/  ISETP.NE.U32.AND P6, PT, R38, RZ, PT ;  /* 0x000000ff2600720c */ /* 0x000fc80003fc5070 */
[----:B------:R-:W-:-:S04]  /*6850*/  ISETP.NE.AND.EX P5, PT, R21, RZ, PT, P6 ;  /* 0x000000ff1500720c */ /* 0x000fc80003fa5360 */
[----:B------:R-:W-:Y:S02]  /*6860*/  SEL R36, R19, RZ, !P5 ;  /* 0x000000ff13247207 */ /* 0x000fe40006800000 */
[----:B------:R-:W-:Y:S02]  /*6870*/  P2R R37, PR, RZ, 0x20 ;  /* 0x00000020ff257803 */ /* 0x000fe40000000000 */
[----:B------:R-:W-:Y:S01]  /*6880*/  ISETP.NE.AND P5, PT, R58, RZ, PT ;  /* 0x000000ff3a00720c */ /* 0x000fe20003fa5270 */
[----:B------:R-:W-:-:S05]  /*6890*/  IMAD.IADD R21, R39, 0x1, R36 ;  /* 0x0000000127157824 */ /* 0x000fca00078e0224 */
[----:B------:R-:W-:Y:S02]  /*68a0*/  SEL R36, R21, RZ, !P5 ;  /* 0x000000ff15247207 */ /* 0x000fe40006800000 */
[----:B------:R-:W-:-:S03]  /*68b0*/  ISETP.NE.AND P6, PT, R3, RZ, PT ;  /* 0x000000ff0300720c */ /* 0x000fc60003fc5270 */
[----:B------:R-:W-:-:S05]  /*68c0*/  IMAD.IADD R23, R23, 0x1, R36 ;  /* 0x0000000117177824 */ /* 0x000fca00078e0224 */
[----:B------:R-:W-:-:S05]  /*68d0*/  SEL R36, R23, RZ, !P6 ;  /* 0x000000ff17247207 */ /* 0x000fca0007000000 */
[----:B------:R-:W-:Y:S01]  /*68e0*/  IMAD.IADD R25, R25, 0x1, R36 ;  /* 0x0000000119197824 */ /* 0x000fe200078e0224 */
[----:B------:R-:W-:Y:S01]  /*68f0*/  ISETP.NE.AND P3, PT, R60, RZ, PT ;  /* 0x000000ff3c00720c */ /* 0x000fe20003f65270 */
[----:B------:R-:W0:Y:S03]  /*6900*/  LDS R36, [UR4+0x78] ;  /* 0x00007804ff247984 */ /* 0x000e260008000800 */
[----:B------:R-:W-:-:S05]  /*6910*/  SEL R38, R25, RZ, !P4 ;  /* 0x000000ff19267207 */ /* 0x000fca0006000000 */
[----:B------:R-:W-:-:S05]  /*6920*/  IMAD.IADD R27, R27, 0x1, R38 ;  /* 0x000000011b1b7824 */ /* 0x000fca00078e0226 */
[----:B------:R-:W-:Y:S02]  /*6930*/  SEL R38, R27, RZ, !P3 ;  /* 0x000000ff1b267207 */ /* 0x000fe40005800000 */
[----:B------:R-:W-:-:S03]  /*6940*/  ISETP.NE.AND P2, PT, R61, RZ, PT ;  /* 0x000000ff3d00720c */ /* 0x000fc60003f45270 */
[----:B------:R-:W-:-:S05]  /*6950*/  IMAD.IADD R29, R29, 0x1, R38 ;  /* 0x000000011d1d7824 */ /* 0x000fca00078e0226 */
[----:B------:R-:W-:Y:S02]  /*6960*/  SEL R38, R29, RZ, !P2 ;  /* 0x000000ff1d267207 */ /* 0x000fe40005000000 */
[----:B------:R-:W-:-:S03]  /*6970*/  ISETP.GE.U32.AND P6, PT, R2, 0x101, PT ;  /* 0x000001010200780c */ /* 0x000fc60003fc6070 */
[----:B------:R-:W-:Y:S01]  /*6980*/  IMAD.IADD R31, R31, 0x1, R38 ;  /* 0x000000011f1f7824 */ /* 0x000fe200078e0226 */
[----:B------:R-:W-:-:S04]  /*6990*/  ISETP.GE.AND.EX P6, PT, R0, RZ, PT, P6 ;  /* 0x000000ff0000720c */ /* 0x000fc80003fc6360 */
[----:B------:R-:W-:-:S05]  /*69a0*/  SEL R38, R31, RZ, !P1 ;  /* 0x000000ff1f267207 */ /* 0x000fca0004800000 */
[----:B------:R-:W-:-:S05]  /*69b0*/  IMAD.IADD R33, R33, 0x1, R38 ;  /* 0x0000000121217824 */ /* 0x000fca00078e0226 */
[----:B------:R-:W-:Y:S01]  /*69c0*/  SEL R38, R33, RZ, !P0 ;  /* 0x000000ff21267207 */ /* 0x000fe20004000000 */
[----:B0-----:R-:W-:-:S04]  /*69d0*/  IMAD.IADD R43, R36, 0x1, R43 ;  /* 0x00000001242b7824 */ /* 0x001fc800078e022b */
[----:B------:R-:W-:Y:S01]  /*69e0*/  IMAD.IADD R35, R35, 0x1, R38 ;  /* 0x0000000123237824 */ /* 0x000fe200078e0226 */
[----:B------:R-:W-:Y:S06]  /*69f0*/  @!P6 BRA `(.L_x_752) ;  /* 0x000000040070e947 */ /* 0x000fec0003800000 */
[----:B------:R-:W-:Y:S01]  /*6a00*/  BAR.SYNC.DEFER_BLOCKING 0x0 ;  /* 0x0000000000007b1d */ /* 0x000fe20000010000 */
[----:B------:R-:W-:Y:S02]  /*6a10*/  P2R R5, PR, RZ, 0x1 ;  /* 0x00000001ff057803 */ /* 0x000fe40000000000 */
[----:B------:R-:W-:Y:S02]  /*6a20*/  ISETP.NE.AND P0, PT, R37, RZ, PT ;  /* 0x000000ff2500720c */ /* 0x000fe40003f05270 */
[----:B------:R-:W-:Y:S01]  /*6a30*/  @P5 LEA R44, R44, UR4, 0x3 ;  /* 0x000000042c2c5c11 */ /* 0x000fe2000f8e18ff */
[----:B------:R-:W0:Y:S01]  /*6a40*/  LDCU.64 UR10, c[0x0][0x3a8] ;  /* 0x00007500ff0a77ac */ /* 0x000e220008000a00 */
[----:B------:R-:W-:Y:S01]  /*6a50*/  @P4 LEA R17, R17, UR4, 0x3 ;  /* 0x0000000411114c11 */ /* 0x000fe2000f8e18ff */
[----:B------:R-:W-:Y:S01]  /*6a60*/  BSSY.RECONVERGENT B0, `(.L_x_753) ;  /* 0x0000054000007945 */ /* 0x000fe20003800200 */
[----:B------:R-:W-:Y:S02]  /*6a70*/  @P3 LEA R16, R16, UR4, 0x3 ;  /* 0x0000000410103c11 */ /* 0x000fe4000f8e18ff */
[----:B------:R-:W-:-:S02]  /*6a80*/  @P2 LEA R14, R14, UR4, 0x3 ;  /* 0x000000040e0e2c11 */ /* 0x000fc4000f8e18ff */
[----:B------:R-:W-:Y:S02]  /*6a90*/  @P1 LEA R12, R12, UR4, 0x3 ;  /* 0x000000040c0c1c11 */ /* 0x000fe4000f8e18ff */
[----:B------:R-:W-:Y:S02]  /*6aa0*/  ISETP.NE.AND P6, PT, R4, RZ, PT ;  /* 0x000000ff0400720c */ /* 0x000fe40003fc5270 */
[----:B------:R-:W-:-:S05]  /*6ab0*/  @P0 LEA R41, R41, UR4, 0x3 ;  /* 0x0000000429290c11 */ /* 0x000fca000f8e18ff */
[----:B------:R1:W-:Y:S01]  /*6ac0*/  @P0 STS.64 [R41], R18 ;  /* 0x0000001229000388 */ /* 0x0003e20000000a00 */
[----:B------:R-:W-:-:S03]  /*6ad0*/  ISETP.NE.AND P0, PT, R5, RZ, PT ;  /* 0x000000ff0500720c */ /* 0x000fc60003f05270 */
[----:B------:R1:W-:Y:S01]  /*6ae0*/  @P5 STS.64 [R44], R20 ;  /* 0x000000142c005388 */ /* 0x0003e20000000a00 */
[----:B------:R-:W-:Y:S02]  /*6af0*/  ISETP.NE.AND P5, PT, R3, RZ, PT ;  /* 0x000000ff0300720c */ /* 0x000fe40003fa5270 */
[----:B------:R-:W-:-:S07]  /*6b00*/  @P6 LEA R8, R8, UR4, 0x3 ;  /* 0x0000000408086c11 */ /* 0x000fce000f8e18ff */
[----:B------:R-:W-:-:S04]  /*6b10*/  @P0 LEA R10, R10, UR4, 0x3 ;  /* 0x000000040a0a0c11 */ /* 0x000fc8000f8e18ff */
[----:B------:R-:W-:-:S05]  /*6b20*/  @P5 LEA R42, R42, UR4, 0x3 ;  /* 0x000000042a2a5c11 */ /* 0x000fca000f8e18ff */
[----:B------:R1:W-:Y:S04]  /*6b30*/  @P5 STS.64 [R42], R22 ;  /* 0x000000162a005388 */ /* 0x0003e80000000a00 */
[----:B------:R1:W-:Y:S04]  /*6b40*/  @P4 STS.64 [R17], R24 ;  /* 0x0000001811004388 */ /* 0x0003e80000000a00 */
[----:B------:R1:W-:Y:S04]  /*6b50*/  @P3 STS.64 [R16], R26 ;  /* 0x0000001a10003388 */ /* 0x0003e80000000a00 */
[----:B------:R1:W-:Y:S04]  /*6b60*/  @P2 STS.64 [R14], R28 ;  /* 0x0000001c0e002388 */ /* 0x0003e80000000a00 */
[----:B------:R1:W-:Y:S04]  /*6b70*/  @P1 STS.64 [R12], R30 ;  /* 0x0000001e0c001388 */ /* 0x0003e80000000a00 */
[----:B------:R1:W-:Y:S01]  /*6b80*/  @P0 STS.64 [R10], R32 ;  /* 0x000000200a000388 */ /* 0x0003e20000000a00 */
[----:B------:R-:W-:-:S03]  /*6b90*/  ISETP.GT.U32.AND P0, PT, R2, R57, PT ;  /* 0x000000390200720c */ /* 0x000fc60003f04070 */
[----:B------:R1:W-:Y:S01]  /*6ba0*/  @P6 STS.64 [R8], R34 ;  /* 0x0000002208006388 */ /* 0x0003e20000000a00 */
[----:B------:R-:W-:Y:S01]  /*6bb0*/  BAR.SYNC.DEFER_BLOCKING 0x0 ;  /* 0x0000000000007b1d */ /* 0x000fe20000010000 */
[----:B------:R-:W-:-:S13]  /*6bc0*/  ISETP.GT.U32.AND.EX P0, PT, R0, RZ, PT, P0 ;  /* 0x000000ff0000720c */ /* 0x000fda0003f04100 */
[----:B01----:R-:W-:Y:S05]  /*6bd0*/  @!P0 BRA `(.L_x_754) ;  /* 0x0000000000f08947 */ /* 0x003fea0003800000 */
[----:B------:R-:W-:Y:S01]  /*6be0*/  IMAD.MOV.U32 R19, RZ, RZ, R57 ;  /* 0x000000ffff137224 */ /* 0x000fe200078e0039 */
[----:B------:R-:W-:Y:S01]  /*6bf0*/  BSSY.RECONVERGENT B1, `(.L_x_755) ;  /* 0x0000023000017945 */ /* 0x000fe20003800200 */
[----:B------:R-:W-:-:S03]  /*6c00*/  IMAD.MOV.U32 R12, RZ, RZ, RZ ;  /* 0x000000ffff0c7224 */ /* 0x000fc600078e00ff */
        /* <DEDUP_REMOVED lines=9> */
[----:B------:R-:W-:Y:S05]  /*6ca0*/  @!P1 BRA `(.L_x_756) ;  /* 0x00000000005c9947 */ /* 0x000fea0003800000 */
        /* <DEDUP_REMOVED lines=11> */
.L_x_757:
        /* <DEDUP_REMOVED lines=12> */
.L_x_756:
[----:B------:R-:W-:Y:S05]  /*6e20*/  BSYNC.RECONVERGENT B1 ;  /* 0x0000000000017941 */ /* 0x000fea0003800200 */
.L_x_755:
[----:B------:R-:W-:Y:S05]  /*6e30*/  @!P0 BRA `(.L_x_754) ;  /* 0x0000000000588947 */ /* 0x000fea0003800000 */
.L_x_758:
        /* <DEDUP_REMOVED lines=22> */
.L_x_754:
[----:B------:R-:W-:Y:S05]  /*6fa0*/  BSYNC.RECONVERGENT B0 ;  /* 0x0000000000007941 */ /* 0x000fea0003800200 */
.L_x_753:
[----:B------:R-:W-:Y:S05]  /*6fb0*/  BRA `(.L_x_759) ;  /* 0x0000000000b07947 */ /* 0x000fea0003800000 */
.L_x_752:
[----:B------:R-:W-:Y:S02]  /*6fc0*/  P2R R20, PR, RZ, 0x1 ;  /* 0x00000001ff147803 */ /* 0x000fe40000000000 */
[----:B------:R-:W-:Y:S02]  /*6fd0*/  ISETP.NE.AND P0, PT, R37, RZ, PT ;  /* 0x000000ff2500720c */ /* 0x000fe40003f05270 */
[----:B------:R-:W0:Y:S01]  /*6fe0*/  @P5 LDC.64 R36, c[0x0][0x3a8] ;  /* 0x0000ea00ff245b82 */ /* 0x000e220000000a00 */
[----:B------:R-:W-:Y:S02]  /*6ff0*/  P2R R18, PR, RZ, 0x2 ;  /* 0x00000002ff127803 */ /* 0x000fe40000000000 */
[----:B------:R-:W-:-:S08]  /*7000*/  ISETP.NE.AND P1, PT, R3, RZ, PT ;  /* 0x000000ff0300720c */ /* 0x000fd00003f25270 */
[----:B------:R-:W1:Y:S01]  /*7010*/  @P0 LDC.64 R38, c[0x0][0x3a8] ;  /* 0x0000ea00ff260b82 */ /* 0x000e620000000a00 */
[----:B0-----:R-:W-:-:S04]  /*7020*/  @P5 LEA R36, P6, R44, R36, 0x2 ;  /* 0x000000242c245211 */ /* 0x001fc800078c10ff */
[----:B------:R-:W-:Y:S02]  /*7030*/  @P5 LEA.HI.X R37, R44, R37, R45, 0x2, P6 ;  /* 0x000000252c255211 */ /* 0x000fe400030f142d */
[----:B-1----:R-:W-:-:S04]  /*7040*/  @P0 LEA R38, P6, R41, R38, 0x2 ;  /* 0x0000002629260211 */ /* 0x002fc800078c10ff */
[----:B------:R-:W-:Y:S02]  /*7050*/  @P0 LEA.HI.X R39, R41, R39, R40, 0x2, P6 ;  /* 0x0000002729270211 */ /* 0x000fe400030f1428 */
[----:B------:R-:W0:Y:S03]  /*7060*/  @P1 LDC.64 R40, c[0x0][0x3a8] ;  /* 0x0000ea00ff281b82 */ /* 0x000e260000000a00 */
[----:B------:R-:W-:Y:S01]  /*7070*/  @P0 STG.E desc[UR8][R38.64], R19 ;  /* 0x0000001326000986 */ /* 0x000fe2000c101908 */
[----:B------:R-:W-:-:S03]  /*7080*/  ISETP.NE.AND P0, PT, R20, RZ, PT ;  /* 0x000000ff1400720c */ /* 0x000fc60003f05270 */
[----:B------:R1:W-:Y:S01]  /*7090*/  @P5 STG.E desc[UR8][R36.64], R21 ;  /* 0x0000001524005986 */ /* 0x0003e2000c101908 */
[----:B------:R-:W-:-:S09]  /*70a0*/  ISETP.NE.AND P5, PT, R3, RZ, PT ;  /* 0x000000ff0300720c */ /* 0x000fd20003fa5270 */
[----:B------:R-:W2:Y:S01]  /*70b0*/  @P0 LDC.64 R44, c[0x0][0x3a8] ;  /* 0x0000ea00ff2c0b82 */ /* 0x000ea20000000a00 */
[----:B0-----:R-:W-:-:S07]  /*70c0*/  @P1 LEA R40, P6, R42, R40, 0x2 ;  /* 0x000000282a281211 */ /* 0x001fce00078c10ff */
[----:B-1----:R-:W0:Y:S01]  /*70d0*/  @P3 LDC.64 R20, c[0x0][0x3a8] ;  /* 0x0000ea00ff143b82 */ /* 0x002e220000000a00 */
[----:B------:R-:W-:Y:S02]  /*70e0*/  @P1 LEA.HI.X R41, R42, R41, R53, 0x2, P6 ;  /* 0x000000292a291211 */ /* 0x000fe400030f1435 */
[----:B------:R-:W-:Y:S02]  /*70f0*/  ISETP.NE.AND P1, PT, R18, RZ, PT ;  /* 0x000000ff1200720c */ /* 0x000fe40003f25270 */
[----:B------:R-:W-:-:S03]  /*7100*/  ISETP.NE.AND P6, PT, R4, RZ, PT ;  /* 0x000000ff0400720c */ /* 0x000fc60003fc5270 */
[----:B------:R-:W1:Y:S01]  /*7110*/  @P4 LDC.64 R18, c[0x0][0x3a8] ;  /* 0x0000ea00ff124b82 */ /* 0x000e620000000a00 */
[----:B------:R3:W-:Y:S07]  /*7120*/  @P5 STG.E desc[UR8][R40.64], R23 ;  /* 0x0000001728005986 */ /* 0x0007ee000c101908 */
[----:B------:R-:W4:Y:S08]  /*7130*/  @P2 LDC.64 R36, c[0x0][0x3a8] ;  /* 0x0000ea00ff242b82 */ /* 0x000f300000000a00 */
[----:B------:R-:W5:Y:S08]  /*7140*/  @P1 LDC.64 R38, c[0x0][0x3a8] ;  /* 0x0000ea00ff261b82 */ /* 0x000f700000000a00 */
[----:B------:R-:W3:Y:S01]  /*7150*/  @P6 LDC.64 R46, c[0x0][0x3a8] ;  /* 0x0000ea00ff2e6b82 */ /* 0x000ee20000000a00 */
[----:B-1----:R-:W-:-:S04]  /*7160*/  @P4 LEA R18, P5, R17, R18, 0x2 ;  /* 0x0000001211124211 */ /* 0x002fc800078a10ff */
[----:B------:R-:W-:Y:S02]  /*7170*/  @P4 LEA.HI.X R19, R17, R19, R52, 0x2, P5 ;  /* 0x0000001311134211 */ /* 0x000fe400028f1434 */
[----:B0-----:R-:W-:-:S03]  /*7180*/  @P3 LEA R48, P5, R16, R20, 0x2 ;  /* 0x0000001410303211 */ /* 0x001fc600078a10ff */
[----:B------:R1:W-:Y:S01]  /*7190*/  @P4 STG.E desc[UR8][R18.64], R25 ;  /* 0x0000001912004986 */ /* 0x0003e2000c101908 */
[----:B------:R-:W-:Y:S02]  /*71a0*/  @P3 LEA.HI.X R49, R16, R21, R15, 0x2, P5 ;  /* 0x0000001510313211 */ /* 0x000fe400028f140f */
[----:B----4-:R-:W-:-:S03]  /*71b0*/  @P2 LEA R36, P4, R14, R36, 0x2 ;  /* 0x000000240e242211 */ /* 0x010fc600078810ff */
[----:B------:R1:W-:Y:S01]  /*71c0*/  @P3 STG.E desc[UR8][R48.64], R27 ;  /* 0x0000001b30003986 */ /* 0x0003e2000c101908 */
[----:B------:R-:W-:Y:S02]  /*71d0*/  @P2 LEA.HI.X R37, R14, R37, R13, 0x2, P4 ;  /* 0x000000250e252211 */ /* 0x000fe400020f140d */
[----:B-----5:R-:W-:Y:S02]  /*71e0*/  @P1 LEA R38, P3, R12, R38, 0x2 ;  /* 0x000000260c261211 */ /* 0x020fe400078610ff */
[----:B--2---:R-:W-:Y:S01]  /*71f0*/  @P0 LEA R44, P4, R10, R44, 0x2 ;  /* 0x0000002c0a2c0211 */ /* 0x004fe200078810ff */
[----:B------:R1:W-:Y:S01]  /*7200*/  @P2 STG.E desc[UR8][R36.64], R29 ;  /* 0x0000001d24002986 */ /* 0x0003e2000c101908 */
[----:B------:R-:W-:Y:S02]  /*7210*/  @P1 LEA.HI.X R39, R12, R39, R11, 0x2, P3 ;  /* 0x000000270c271211 */ /* 0x000fe400018f140b */
[----:B---3--:R-:W-:Y:S02]  /*7220*/  @P6 LEA R46, P5, R8, R46, 0x2 ;  /* 0x0000002e082e6211 */ /* 0x008fe400078a10ff */
[----:B------:R-:W-:Y:S01]  /*7230*/  @P0 LEA.HI.X R45, R10, R45, R9, 0x2, P4 ;  /* 0x0000002d0a2d0211 */ /* 0x000fe200020f1409 */
[----:B------:R1:W-:Y:S01]  /*7240*/  @P1 STG.E desc[UR8][R38.64], R31 ;  /* 0x0000001f26001986 */ /* 0x0003e2000c101908 */
[----:B------:R-:W-:-:S03]  /*7250*/  @P6 LEA.HI.X R47, R8, R47, R5, 0x2, P5 ;  /* 0x0000002f082f6211 */ /* 0x000fc600028f1405 */
[----:B------:R1:W-:Y:S04]  /*7260*/  @P0 STG.E desc[UR8][R44.64], R33 ;  /* 0x000000212c000986 */ /* 0x0003e8000c101908 */
[----:B------:R1:W-:Y:S02]  /*7270*/  @P6 STG.E desc[UR8][R46.64], R35 ;  /* 0x000000232e006986 */ /* 0x0003e4000c101908 */
.L_x_759:
[----:B------:R-:W2:Y:S02]  /*7280*/  S2R R3, SR_TID.X ;  /* 0x0000000000037919 */ /* 0x000ea40000002100 */
[----:B--2---:R-:W-:-:S13]  /*7290*/  ISETP.NE.AND P0, PT, R3, 0xff, PT ;  /* 0x000000ff0300780c */ /* 0x004fda0003f05270 */
[----:B------:R-:W-:Y:S05]  /*72a0*/  @P0 EXIT ;  /* 0x000000000000094d */ /* 0x000fea0003800000 */
[----:B0---4-:R-:W0:Y:S01]  /*72b0*/  LDC.64 R4, c[0x0][0x3b0] ;  /* 0x0000ec00ff047b82 */ /* 0x011e220000000a00 */
[----:B------:R-:W-:-:S04]  /*72c0*/  ISETP.NE.U32.AND P0, PT, R7, 0x900, PT ;  /* 0x000009000700780c */ /* 0x000fc80003f05070 */
[----:B------:R-:W-:-:S13]  /*72d0*/  ISETP.NE.AND.EX P0, PT, R6, RZ, PT, P0 ;  /* 0x000000ff0600720c */ /* 0x000fda0003f05300 */
[----:B------:R-:W-:Y:S05]  /*72e0*/  @P0 BRA `(.L_x_760) ;  /* 0x0000000000180947 */ /* 0x000fea0003800000 */
[----:B------:R-:W2:Y:S02]  /*72f0*/  LDC.64 R6, c[0x0][0x3a8] ;  /* 0x0000ea00ff067b82 */ /* 0x000ea40000000a00 */
[----:B--2---:R-:W-:-:S04]  /*7300*/  LEA R6, P0, R2, R6, 0x2 ;  /* 0x0000000602067211 */ /* 0x004fc800078010ff */
[C---:B------:R-:W-:Y:S02]  /*7310*/  LEA.HI.X R7, R2.reuse, R7, R0, 0x2, P0 ;  /* 0x0000000702077211 */ /* 0x040fe400000f1400 */
[----:B------:R-:W-:-:S03]  /*7320*/  IADD3 R2, P0, PT, R2, 0x1, RZ ;  /* 0x0000000102027810 */ /* 0x000fc60007f1e0ff */
[----:B------:R2:W-:Y:S02]  /*7330*/  STG.E desc[UR8][R6.64], R43 ;  /* 0x0000002b06007986 */ /* 0x0005e4000c101908 */
[----:B------:R-:W-:-:S08]  /*7340*/  IMAD.X R0, RZ, RZ, R0, P0 ;  /* 0x000000ffff007224 */ /* 0x000fd000000e0600 */
.L_x_760:
[----:B------:R-:W-:-:S05]  /*7350*/  IMAD.MOV.U32 R3, RZ, RZ, R0 ;  /* 0x000000ffff037224 */ /* 0x000fca00078e0000 */
[----:B0-----:R-:W-:Y:S01]  /*7360*/  STG.E.64 desc[UR8][R4.64], R2 ;  /* 0x0000000204007986 */ /* 0x001fe2000c101b08 */
[----:B------:R-:W-:Y:S05]  /*7370*/  EXIT ;  /* 0x000000000000794d */ /* 0x000fea0003800000 */
.L_x_751:
[----:B------:R-:W0:Y:S02]  /*7380*/  LDC.64 R2, c[0x0][0x380] ;  /* 0x0000e000ff027b82 */ /* 0x000e240000000a00 */
[----:B0-----:R-:W-:-:S05]  /*7390*/  IMAD.WIDE.U32 R4, R47, 0x2400, R2 ;  /* 0x000024002f047825 */ /* 0x001fca00078e0002 */
[----:B------:R-:W2:Y:S01]  /*73a0*/  LDG.E.CONSTANT R9, desc[UR8][R4.64] ;  /* 0x0000000804097981 */ /* 0x000ea2000c1e9900 */
[----:B------:R-:W0:Y:S02]  /*73b0*/  S2R R16, SR_TID.X ;  /* 0x0000000000107919 */ /* 0x000e240000002100 */
[C---:B0-----:R-:W-:Y:S02]  /*73c0*/  LOP3.LUT R0, R16.reuse, 0x1f, RZ, 0xc0, !PT ;  /* 0x0000001f10007812 */ /* 0x041fe400078ec0ff */
[----:B------:R-:W-:-:S05]  /*73d0*/  LOP3.LUT R3, R16, 0x3e0, RZ, 0xc0, !PT ;  /* 0x000003e010037812 */ /* 0x000fca00078ec0ff */
[----:B------:R-:W-:-:S04]  /*73e0*/  IMAD R8, R3, 0x9, R0 ;  /* 0x0000000903087824 */ /* 0x000fc800078e0200 */
[C---:B------:R-:W-:Y:S01]  /*73f0*/  VIADD R0, R8.reuse, 0x20 ;  /* 0x0000002008007836 */ /* 0x040fe20000000000 */
[CC--:B------:R-:W-:Y:S01]  /*7400*/  ISETP.GE.U32.AND P6, PT, R8.reuse, R7.reuse, PT ;  /* 0x000000070800720c */ /* 0x0c0fe20003fc6070 */
[C---:B------:R-:W-:Y:S02]  /*7410*/  VIADD R2, R8.reuse, 0x40 ;  /* 0x0000004008027836 */ /* 0x040fe40000000000 */
[----:B------:R-:W-:Y:S01]  /*7420*/  VIADD R10, R8, 0x60 ;  /* 0x00000060080a7836 */ /* 0x000fe20000000000 */
[-C--:B------:R-:W-:Y:S01]  /*7430*/  ISETP.GE.U32.AND P1, PT, R0, R7.reuse, PT ;  /* 0x000000070000720c */ /* 0x080fe20003f26070 */
[----:B------:R-:W-:Y:S01]  /*7440*/  VIADD R0, R8, 0x80 ;  /* 0x0000008008007836 */ /* 0x000fe20000000000 */
[-C--:B------:R-:W-:Y:S01]  /*7450*/  ISETP.GE.U32.AND P0, PT, R2, R7.reuse, PT ;  /* 0x000000070200720c */ /* 0x080fe20003f06070 */
[----:B------:R-:W-:Y:S01]  /*7460*/  VIADD R12, R8, 0xc0 ;  /* 0x000000c0080c7836 */ /* 0x000fe20000000000 */
[----:B------:R-:W-:Y:S01]  /*7470*/  ISETP.GE.U32.AND P2, PT, R10, R7, PT ;  /* 0x000000070a00720c */ /* 0x000fe20003f46070 */
[C---:B------:R-:W-:Y:S01]  /*7480*/  VIADD R10, R8.reuse, 0xa0 ;  /* 0x000000a0080a7836 */ /* 0x040fe20000000000 */
[----:B------:R-:W-:-:S02]  /*7490*/  LEA R2, P5, R8, R4, 0x2 ;  /* 0x0000000408027211 */ /* 0x000fc400078a10ff */
[-C--:B------:R-:W-:Y:S02]  /*74a0*/  ISETP.GE.U32.AND P3, PT, R0, R7.reuse, PT ;  /* 0x000000070000720c */ /* 0x080fe40003f66070 */
[-C--:B------:R-:W-:Y:S01]  /*74b0*/  ISETP.GE.U32.AND P4, PT, R10, R7.reuse, PT ;  /* 0x000000070a00720c */ /* 0x080fe20003f86070 */
[----:B------:R-:W-:Y:S01]  /*74c0*/  IMAD.X R3, RZ, RZ, R5, P5 ;  /* 0x000000ffff037224 */ /* 0x000fe200028e0605 */
[-C--:B------:R-:W-:Y:S01]  /*74d0*/  ISETP.GE.U32.AND P5, PT, R12, R7.reuse, PT ;  /* 0x000000070c00720c */ /* 0x080fe20003fa6070 */
[C---:B------:R-:W-:Y:S02]  /*74e0*/  VIADD R12, R8.reuse, 0xe0 ;  /* 0x000000e0080c7836 */ /* 0x040fe40000000000 */
[----:B------:R-:W-:Y:S02]  /*74f0*/  VIADD R8, R8, 0x100 ;  /* 0x0000010008087836 */ /* 0x000fe40000000000 */
[----:B--2---:R-:W-:Y:S02]  /*7500*/  IMAD.MOV.U32 R0, RZ, RZ, R9 ;  /* 0x000000ffff007224 */ /* 0x004fe400078e0009 */
[----:B------:R-:W2:Y:S02]  /*7510*/  @!P6 LDG.E.CONSTANT R9, desc[UR8][R2.64] ;  /* 0x000000080209e981 */ /* 0x000ea4000c1e9900 */
[----:B------:R-:W-:Y:S01]  /*7520*/  IMAD.MOV.U32 R10, RZ, RZ, R0 ;  /* 0x000000ffff0a7224 */ /* 0x000fe200078e0000 */
[----:B------:R-:W-:-:S05]  /*7530*/  ISETP.GE.U32.AND P6, PT, R12, R7, PT ;  /* 0x000000070c00720c */ /* 0x000fca0003fc6070 */
[----:B------:R-:W3:Y:S01]  /*7540*/  @!P1 LDG.E.CONSTANT R10, desc[UR8][R2.64+0x80] ;  /* 0x00008008020a9981 */ /* 0x000ee2000c1e9900 */
[----:B------:R-:W-:Y:S01]  /*7550*/  ISETP.GE.U32.AND P1, PT, R8, R7, PT ;  /* 0x000000070800720c */ /* 0x000fe20003f26070 */
        /* <DEDUP_REMOVED lines=13> */
[----:B------:R-:W-:Y:S01]  /*7630*/  ISETP.NE.AND P0, PT, R16, RZ, PT ;  /* 0x000000ff1000720c */ /* 0x000fe20003f05270 */
[----:B------:R-:W-:Y:S01]  /*7640*/  IMAD.MOV.U32 R8, RZ, RZ, RZ ;  /* 0x000000ffff087224 */ /* 0x000fe200078e00ff */
[----:B------:R-:W1:Y:S01]  /*7650*/  S2R R35, SR_LANEID ;  /* 0x0000000000237919 */ /* 0x000e620000000000 */
[----:B------:R-:W1:Y:S01]  /*7660*/  S2UR UR5, SR_CgaCtaId ;  /* 0x00000000000579c3 */ /* 0x000e620000008800 */
[----:B------:R-:W-:Y:S01]  /*7670*/  SHF.R.U32.HI R36, RZ, 0x5, R16 ;  /* 0x00000005ff247819 */ /* 0x000fe20000011610 */
[----:B------:R-:W-:-:S06]  /*7680*/  UMOV UR4, 0x400 ;  /* 0x0000040000047882 */ /* 0x000fcc0000000000 */
[----:B0-----:R-:W0:Y:S02]  /*7690*/  LDC R3, c[0x0][0x390] ;  /* 0x0000e400ff037b82 */ /* 0x001e240000000800 */
[----:B------:R5:W5:Y:S01]  /*76a0*/  @!P0 LDG.E.CONSTANT R8, desc[UR8][R4.64+-0x4] ;  /* 0xfffffc0804088981 */ /* 0x000b62000c1e9900 */
[----:B-1----:R-:W-:Y:S01]  /*76b0*/  ULEA UR4, UR5, UR4, 0x18 ;  /* 0x0000000405047291 */ /* 0x002fe2000f8ec0ff */
[----:B------:R-:W-:-:S05]  /*76c0*/  IMAD R18, R36, 0x120, R35 ;  /* 0x0000012024127824 */ /* 0x000fca00078e0223 */
[----:B------:R-:W-:-:S05]  /*76d0*/  LEA R18, R18, UR4, 0x2 ;  /* 0x0000000412127c11 */ /* 0x000fca000f8e10ff */
[----:B------:R-:W-:Y:S01]  /*76e0*/  IMAD R2, R35, 0x20, R18 ;  /* 0x0000002023027824 */ /* 0x000fe200078e0212 */
[----:B------:R-:W-:Y:S01]  /*76f0*/  ISETP.NE.AND P0, PT, R16, RZ, PT ;  /* 0x000000ff1000720c */ /* 0x000fe20003f05270 */
[----:B--2---:R-:W-:Y:S04]  /*7700*/  STS [R18], R9 ;  /* 0x0000000912007388 */ /* 0x004fe80000000800 */
[----:B---3--:R-:W-:Y:S04]  /*7710*/  STS [R18+0x80], R10 ;  /* 0x0000800a12007388 */ /* 0x008fe80000000800 */
[----:B----4-:R-:W-:Y:S04]  /*7720*/  STS [R18+0x100], R11 ;  /* 0x0001000b12007388 */ /* 0x010fe80000000800 */
[----:B-----5:R-:W-:Y:S04]  /*7730*/  STS [R18+0x180], R12 ;  /* 0x0001800c12007388 */ /* 0x020fe80000000800 */
[----:B------:R-:W-:Y:S04]  /*7740*/  STS [R18+0x200], R13 ;  /* 0x0002000d12007388 */ /* 0x000fe80000000800 */
[----:B------:R-:W-:Y:S04]  /*7750*/  STS [R18+0x280], R14 ;  /* 0x0002800e12007388 */ /* 0x000fe80000000800 */
[----:B------:R-:W-:Y:S04]  /*7760*/  STS [R18+0x300], R15 ;  /* 0x0003000f12007388 */ /* 0x000fe80000000800 */
[----:B------:R-:W-:Y:S04]  /*7770*/  STS [R18+0x380], R17 ;  /* 0x0003801112007388 */ /* 0x000fe80000000800 */
[----:B------:R1:W-:Y:S01]  /*7780*/  STS [R18+0x400], R0 ;  /* 0x0004000012007388 */ /* 0x0003e20000000800 */
[----:B------:R-:W-:-:S03]  /*7790*/  NOP ;  /* 0x0000000000007918 */ /* 0x000fc60000000000 */
[----:B------:R-:W2:Y:S04]  /*77a0*/  LDS R5, [R2+0x20] ;  /* 0x0000200002057984 */ /* 0x000ea80000000800 */
[----:B------:R-:W-:Y:S04]  /*77b0*/  LDS R20, [R2] ;  /* 0x0000000002147984 */ /* 0x000fe80000000800 */
[----:B------:R-:W3:Y:S04]  /*77c0*/  LDS R22, [R2+0x4] ;  /* 0x0000040002167984 */ /* 0x000ee80000000800 */
[----:B------:R-:W4:Y:S04]  /*77d0*/  LDS R24, [R2+0x8] ;  /* 0x0000080002187984 */ /* 0x000f280000000800 */
        /* <DEDUP_REMOVED lines=27> */
[----:B--2---:R-:W-:Y:S02]  /*7990*/  STS [R0+0x4d8], R5 ;  /* 0x0004d80500007388 */ /* 0x004fe40000000800 */
[----:B------:R-:W-:Y:S06]  /*79a0*/  BAR.SYNC.DEFER_BLOCKING 0x0 ;  /* 0x0000000000007b1d */ /* 0x000fec0000010000 */
[----:B------:R0:W1:Y:S01]  /*79b0*/  @P0 LDS R8, [R0+0x4d4] ;  /* 0x0004d40000080984 */ /* 0x0000620000000800 */
[----:B------:R-:W-:-:S04]  /*79c0*/  IMAD R12, R16, 0x9, RZ ;  /* 0x00000009100c7824 */ /* 0x000fc800078e02ff */
[C---:B------:R-:W-:Y:S02]  /*79d0*/  VIADD R10, R12.reuse, 0x1 ;  /* 0x000000010c0a7836 */ /* 0x040fe40000000000 */
[----:B------:R-:W-:Y:S01]  /*79e0*/  VIADD R14, R12, 0x2 ;  /* 0x000000020c0e7836 */ /* 0x000fe20000000000 */
[C---:B------:R-:W-:Y:S02]  /*79f0*/  ISETP.EQ.U32.AND P2, PT, R7.reuse, R12, PT ;  /* 0x0000000c0700720c */ /* 0x040fe40003f42070 */
[C---:B------:R-:W-:Y:S02]  /*7a00*/  ISETP.EQ.U32.AND P5, PT, R7.reuse, R10, PT ;  /* 0x0000000a0700720c */ /* 0x040fe40003fa2070 */
[----:B------:R-:W-:Y:S02]  /*7a10*/  ISETP.EQ.U32.AND P1, PT, R7, R14, PT ;  /* 0x0000000e0700720c */ /* 0x000fe40003f22070 */
[----:B---3--:R-:W-:Y:S02]  /*7a20*/  ISETP.NE.AND P0, PT, R20, R22, PT ;  /* 0x000000161400720c */ /* 0x008fe40003f05270 */
[----:B----4-:R-:W-:-:S02]  /*7a30*/  ISETP.NE.AND P4, PT, R22, R24, PT ;  /* 0x000000181600720c */ /* 0x010fc40003f85270 */
[C---:B------:R-:W-:Y:S02]  /*7a40*/  ISETP.EQ.OR.EX P0, PT, R6.reuse, RZ, P0, P5 ;  /* 0x000000ff0600720c */ /* 0x040fe40000702750 */
[----:B------:R-:W-:Y:S02]  /*7a50*/  ISETP.EQ.OR.EX P1, PT, R6, RZ, P4, P1 ;  /* 0x000000ff0600720c */ /* 0x000fe40002722710 */
[----:B------:R-:W-:Y:S02]  /*7a60*/  SEL R9, RZ, 0x1, !P0 ;  /* 0x00000001ff097807 */ /* 0x000fe40004000000 */
[----:B0-----:R-:W-:Y:S01]  /*7a70*/  SEL R0, RZ, 0x1, !P1 ;  /* 0x00000001ff007807 */ /* 0x001fe20004800000 */
[----:B------:R-:W-:Y:S01]  /*7a80*/  VIADD R10, R12, 0x3 ;  /* 0x000000030c0a7836 */ /* 0x000fe20000000000 */
[----:B-1----:R-:W-:-:S04]  /*7a90*/  ISETP.NE.AND P3, PT, R8, R20, PT ;  /* 0x000000140800720c */ /* 0x002fc80003f65270 */
[----:B------:R-:W-:-:S04]  /*7aa0*/  ISETP.EQ.OR.EX P6, PT, R6, RZ, P3, P2 ;  /* 0x000000ff0600720c */ /* 0x000fc80001fc2720 */
[----:B------:R-:W-:-:S04]  /*7ab0*/  SEL R2, RZ, 0x1, !P6 ;  /* 0x00000001ff027807 */ /* 0x000fc80007000000 */
[----:B------:R-:W-:Y:S01]  /*7ac0*/  IADD3 R0, P2, P4, R0, R9, R2 ;  /* 0x0000000900007210 */ /* 0x000fe20007c5e002 */
[----:B------:R-:W-:Y:S01]  /*7ad0*/  VIADD R2, R12, 0x4 ;  /* 0x000000040c027836 */ /* 0x000fe20000000000 */
[C---:B------:R-:W-:Y:S02]  /*7ae0*/  ISETP.EQ.U32.AND P3, PT, R7.reuse, R10, PT ;  /* 0x0000000a0700720c */ /* 0x040fe40003f62070 */
[----:B------:R-:W-:Y:S02]  /*7af0*/  IADD3.X R9, PT, PT, RZ, RZ, RZ, P2, P4 ;  /* 0x000000ffff097210 */ /* 0x000fe400017e84ff */
[----:B------:R-:W-:Y:S01]  /*7b00*/  ISETP.NE.AND P4, PT, R24, R26, PT ;  /* 0x0000001a1800720c */ /* 0x000fe20003f85270 */
[----:B------:R-:W-:Y:S01]  /*7b10*/  VIADD R10, R12, 0x5 ;  /* 0x000000050c0a7836 */ /* 0x000fe20000000000 */
[----:B------:R-:W-:Y:S02]  /*7b20*/  ISETP.EQ.U32.AND P2, PT, R7, R2, PT ;  /* 0x000000020700720c */ /* 0x000fe40003f42070 */
[----:B------:R-:W-:-:S02]  /*7b30*/  ISETP.EQ.OR.EX P5, PT, R6, RZ, P4, P3 ;  /* 0x000000ff0600720c */ /* 0x000fc400027a2730 */
[----:B------:R-:W-:Y:S02]  /*7b40*/  ISETP.NE.AND P3, PT, R26, R28, PT ;  /* 0x0000001c1a00720c */ /* 0x000fe40003f65270 */
[----:B------:R-:W-:Y:S02]  /*7b50*/  ISETP.NE.AND P4, PT, R28, R30, PT ;  /* 0x0000001e1c00720c */ /* 0x000fe40003f85270 */
[C---:B------:R-:W-:Y:S02]  /*7b60*/  ISETP.EQ.OR.EX P2, PT, R6.reuse, RZ, P3, P2 ;  /* 0x000000ff0600720c */ /* 0x040fe40001f42720 */
[----:B------:R-:W-:Y:S02]  /*7b70*/  ISETP.EQ.U32.AND P3, PT, R7, R10, PT ;  /* 0x0000000a0700720c */ /* 0x000fe40003f62070 */
[----:B------:R-:W-:Y:S02]  /*7b80*/  SEL R11, RZ, 0x1, !P5 ;  /* 0x00000001ff0b7807 */ /* 0x000fe40006800000 */
[----:B------:R-:W-:-:S02]  /*7b90*/  ISETP.EQ.OR.EX P3, PT, R6, RZ, P4, P3 ;  /* 0x000000ff0600720c */ /* 0x000fc40002762730 */
[----:B------:R-:W-:Y:S02]  /*7ba0*/  IADD3 R11, P4, PT, R0, R11, RZ ;  /* 0x0000000b000b7210 */ /* 0x000fe40007f9e0ff */
[----:B------:R-:W-:-:S03]  /*7bb0*/  SEL R0, RZ, 0x1, !P2 ;  /* 0x00000001ff007807 */ /* 0x000fc60005000000 */
[----:B------:R-:W-:Y:S01]  /*7bc0*/  IMAD.X R17, RZ, RZ, R9, P4 ;  /* 0x000000ffff117224 */ /* 0x000fe200020e0609 */
[----:B------:R-:W-:Y:S02]  /*7bd0*/  SEL R9, RZ, 0x1, !P3 ;  /* 0x00000001ff097807 */ /* 0x000fe40005800000 */
[----:B------:R-:W-:Y:S02]  /*7be0*/  P2R R2, PR, RZ, 0x20 ;  /* 0x00000020ff027803 */ /* 0x000fe40000000000 */
[----:B------:R-:W-:Y:S01]  /*7bf0*/  IADD3 R9, P4, P5, R9, R11, R0 ;  /* 0x0000000b09097210 */ /* 0x000fe20007d9e000 */
[----:B------:R-:W-:-:S03]  /*7c00*/  VIADD R0, R12, 0x6 ;  /* 0x000000060c007836 */ /* 0x000fc60000000000 */
[----:B------:R-:W-:Y:S02]  /*7c10*/  IADD3.X R17, PT, PT, RZ, R17, RZ, P4, P5 ;  /* 0x00000011ff117210 */ /* 0x000fe400027ea4ff */
[C---:B------:R-:W-:Y:S01]  /*7c20*/  ISETP.EQ.U32.AND P4, PT, R7.reuse, R0, PT ;  /* 0x000000000700720c */ /* 0x040fe20003f82070 */
[----:B------:R-:W-:Y:S01]  /*7c30*/  VIADD R0, R12, 0x7 ;  /* 0x000000070c007836 */ /* 0x000fe20000000000 */
[----:B------:R-:W-:Y:S02]  /*7c40*/  ISETP.NE.AND P5, PT, R30, R32, PT ;  /* 0x000000201e00720c */ /* 0x000fe40003fa5270 */
[----:B------:R-:W-:Y:S02]  /*7c50*/  P2R R3, PR, RZ, 0x40 ;  /* 0x00000040ff037803 */ /* 0x000fe40000000000 */
[----:B------:R-:W-:Y:S02]  /*7c60*/  ISETP.EQ.OR.EX P4, PT, R6, RZ, P5, P4 ;  /* 0x000000ff0600720c */ /* 0x000fe40002f82740 */
[----:B------:R-:W-:-:S02]  /*7c70*/  ISETP.EQ.U32.AND P5, PT, R7, R0, PT ;  /* 0x000000000700720c */ /* 0x000fc40003fa2070 */
[----:B------:R-:W-:-:S04]  /*7c80*/  ISETP.NE.AND P6, PT, R32, R34, PT ;  /* 0x000000222000720c */ /* 0x000fc80003fc5270 */
[----:B------:R-:W-:Y:S02]  /*7c90*/  ISETP.EQ.OR.EX P5, PT, R6, RZ, P6, P5 ;  /* 0x000000ff0600720c */ /* 0x000fe400037a2750 */
[----:B------:R-:W-:Y:S02]  /*7ca0*/  SEL R11, RZ, 0x1, !P4 ;  /* 0x00000001ff0b7807 */ /* 0x000fe40006000000 */
[----:B------:R-:W-:Y:S02]  /*7cb0*/  SEL R10, RZ, 0x1, !P5 ;  /* 0x00000001ff0a7807 */ /* 0x000fe40006800000 */
[----:B------:R-:W-:Y:S02]  /*7cc0*/  P2R R0, PR, RZ, 0x20 ;  /* 0x00000020ff007803 */ /* 0x000fe40000000000 */
[----:B------:R-:W-:Y:S02]  /*7cd0*/  IADD3 R9, P5, P6, R10, R9, R11 ;  /* 0x000000090a097210 */ /* 0x000fe40007ebe00b */
[----:B------:R-:W-:-:S05]  /*7ce0*/  SEL R10, R21, RZ, !P0 ;  /* 0x000000ff150a7207 */ /* 0x000fca0004000000 */
[----:B------:R-:W-:-:S05]  /*7cf0*/  IMAD.IADD R10, R23, 0x1, R10 ;  /* 0x00000001170a7824 */ /* 0x000fca00078e020a */
[----:B------:R-:W-:Y:S02]  /*7d00*/  SEL R10, R10, RZ, !P1 ;  /* 0x000000ff0a0a7207 */ /* 0x000fe40004800000 */
[----:B------:R-:W-:Y:S02]  /*7d10*/  P2R R13, PR, RZ, 0x4 ;  /* 0x00000004ff0d7803 */ /* 0x000fe40000000000 */
[----:B------:R-:W-:Y:S01]  /*7d20*/  ISETP.NE.AND P2, PT, R2, RZ, PT ;  /* 0x000000ff0200720c */ /* 0x000fe20003f45270 */
[----:B------:R-:W-:-:S05]  /*7d30*/  IMAD.IADD R10, R25, 0x1, R10 ;  /* 0x00000001190a7824 */ /* 0x000fca00078e020a */
[----:B------:R-:W-:Y:S02]  /*7d40*/  SEL R10, R10, RZ, !P2 ;  /* 0x000000ff0a0a7207 */ /* 0x000fe40005000000 */
[----:B------:R-:W-:-:S03]  /*7d50*/  ISETP.NE.AND P2, PT, R13, RZ, PT ;  /* 0x000000ff0d00720c */ /* 0x000fc60003f45270 */
[----:B------:R-:W-:Y:S02]  /*7d60*/  IMAD.IADD R10, R27, 0x1, R10 ;  /* 0x000000011b0a7824 */ /* 0x000fe400078e020a */
[----:B------:R-:W-:-:S03]  /*7d70*/  VIADD R12, R12, 0x8 ;  /* 0x000000080c0c7836 */ /* 0x000fc60000000000 */
[----:B------:R-:W-:Y:S02]  /*7d80*/  SEL R10, R10, RZ, !P2 ;  /* 0x000000ff0a0a7207 */ /* 0x000fe40005000000 */
[----:B------:R-:W-:-:S03]  /*7d90*/  IADD3.X R17, PT, PT, RZ, R17, RZ, P5, P6 ;  /* 0x00000011ff117210 */ /* 0x000fc60002fec4ff */
[----:B------:R-:W-:Y:S01]  /*7da0*/  IMAD.IADD R10, R29, 0x1, R10 ;  /* 0x000000011d0a7824 */ /* 0x000fe200078e020a */
[----:B------:R-:W-:Y:S02]  /*7db0*/  ISETP.EQ.U32.AND P5, PT, R7, R12, PT ;  /* 0x0000000c0700720c */ /* 0x000fe40003fa2070 */
[----:B------:R-:W-:Y:S02]  /*7dc0*/  ISETP.NE.AND P6, PT, R34, R5, PT ;  /* 0x000000052200720c */ /* 0x000fe40003fc5270 */
[----:B------:R-:W-:Y:S02]  /*7dd0*/  SEL R10, R10, RZ, !P3 ;  /* 0x000000ff0a0a7207 */ /* 0x000fe40005800000 */
[----:B------:R-:W-:-:S03]  /*7de0*/  ISETP.EQ.OR.EX P6, PT, R6, RZ, P6, P5 ;  /* 0x000000ff0600720c */ /* 0x000fc600037c2750 */
[----:B------:R-:W-:Y:S01]  /*7df0*/  IMAD.IADD R10, R31, 0x1, R10 ;  /* 0x000000011f0a7824 */ /* 0x000fe200078e020a */
[----:B------:R-:W-:-:S04]  /*7e00*/  SEL R14, RZ, 0x1, !P6 ;  /* 0x00000001ff0e7807 */ /* 0x000fc80007000000 */
[----:B------:R-:W-:Y:S02]  /*7e10*/  IADD3 R14, P5, PT, R9, R14, RZ ;  /* 0x0000000e090e7210 */ /* 0x000fe40007fbe0ff */
[----:B------:R-:W-:-:S03]  /*7e20*/  SEL R10, R10, RZ, !P4 ;  /* 0x000000ff0a0a7207 */ /* 0x000fc60006000000 */
[----:B------:R-:W-:Y:S01]  /*7e30*/  IMAD.X R18, RZ, RZ, R17, P5 ;  /* 0x000000ffff127224 */ /* 0x000fe200028e0611 */
[----:B------:R-:W-:Y:S01]  /*7e40*/  ISETP.NE.AND P5, PT, R0, RZ, PT ;  /* 0x000000ff0000720c */ /* 0x000fe20003fa5270 */
[----:B------:R-:W-:-:S05]  /*7e50*/  IMAD.IADD R10, R33, 0x1, R10 ;  /* 0x00000001210a7824 */ /* 0x000fca00078e020a */
[----:B------:R-:W-:-:S05]  /*7e60*/  SEL R5, R10, RZ, !P5 ;  /* 0x000000ff0a057207 */ /* 0x000fca0006800000 */
[----:B------:R-:W-:-:S05]  /*7e70*/  IMAD.IADD R5, R42, 0x1, R5 ;  /* 0x000000012a057824 */ /* 0x000fca00078e0205 */
[----:B------:R-:W-:-:S05]  /*7e80*/  SEL R5, R5, RZ, !P6 ;  /* 0x000000ff05057207 */ /* 0x000fca0007000000 */
[----:B------:R-:W-:-:S05]  /*7e90*/  IMAD.IADD R4, R4, 0x1, R5 ;  /* 0x0000000104047824 */ /* 0x000fca00078e0205 */
[----:B------:R-:W0:Y:S01]  /*7ea0*/  SHFL.UP PT, R5, R4, 0x1, RZ ;  /* 0x0420000004057989 */ /* 0x000e2200000e00ff */
[----:B------:R-:W-:-:S04]  /*7eb0*/  ISETP.NE.U32.AND P5, PT, R14, RZ, PT ;  /* 0x000000ff0e00720c */ /* 0x000fc80003fa5070 */
[----:B------:R-:W-:-:S04]  /*7ec0*/  ISETP.NE.AND.EX P5, PT, R18, RZ, PT, P5 ;  /* 0x000000ff1200720c */ /* 0x000fc80003fa5350 */
[----:B0-----:R-:W-:Y:S02]  /*7ed0*/  SEL R10, R5, RZ, !P5 ;  /* 0x000000ff050a7207 */ /* 0x001fe40006800000 */
[----:B------:R-:W0:Y:S01]  /*7ee0*/  SHFL.UP PT, R5, R14, 0x1, RZ ;  /* 0x042000000e057989 */ /* 0x000e2200000e00ff */
[----:B------:R-:W-:-:S03]  /*7ef0*/  ISETP.GE.AND P5, PT, R35, 0x1, PT ;  /* 0x000000012300780c */ /* 0x000fc60003fa6270 */
[----:B------:R-:W1:Y:S01]  /*7f00*/  SHFL.UP PT, R9, R18, 0x1, RZ ;  /* 0x0420000012097989 */ /* 0x000e6200000e00ff */
[----:B0-----:R-:W-:Y:S02]  /*7f10*/  SEL R11, R5, RZ, P5 ;  /* 0x000000ff050b7207 */ /* 0x001fe40002800000 */
[----:B------:R-:W-:-:S05]  /*7f20*/  SEL R5, R10, RZ, P5 ;  /* 0x000000ff0a057207 */ /* 0x000fca0002800000 */
[----:B------:R-:W-:-:S05]  /*7f30*/  IMAD.IADD R5, R4, 0x1, R5 ;  /* 0x0000000104057824 */ /* 0x000fca00078e0205 */
[----:B------:R-:W0:Y:S01]  /*7f40*/  SHFL.UP PT, R4, R5, 0x2, RZ ;  /* 0x0440000005047989 */ /* 0x000e2200000e00ff */
[----:B-1----:R-:W-:Y:S02]  /*7f50*/  SEL R9, R9, RZ, P5 ;  /* 0x000000ff09097207 */ /* 0x002fe40002800000 */
[----:B------:R-:W-:-:S05]  /*7f60*/  IADD3 R11, P5, PT, R11, R14, RZ ;  /* 0x0000000e0b0b7210 */ /* 0x000fca0007fbe0ff */
[----:B------:R-:W-:Y:S01]  /*7f70*/  IMAD.X R12, R9, 0x1, R18, P5 ;  /* 0x00000001090c7824 */ /* 0x000fe200028e0612 */
[----:B------:R-:W-:-:S04]  /*7f80*/  ISETP.NE.U32.AND P5, PT, R11, RZ, PT ;  /* 0x000000ff0b00720c */ /* 0x000fc80003fa5070 */
[----:B------:R-:W-:Y:S01]  /*7f90*/  ISETP.NE.AND.EX P5, PT, R12, RZ, PT, P5 ;  /* 0x000000ff0c00720c */ /* 0x000fe20003fa5350 */
[----:B------:R-:W1:Y:S03]  /*7fa0*/  SHFL.UP PT, R9, R12, 0x2, RZ ;  /* 0x044000000c097989 */ /* 0x000e6600000e00ff */
[----:B0-----:R-:W-:Y:S02]  /*7fb0*/  SEL R10, R4, RZ, !P5 ;  /* 0x000000ff040a7207 */ /* 0x001fe40006800000 */
[----:B------:R-:W0:Y:S01]  /*7fc0*/  SHFL.UP PT, R4, R11, 0x2, RZ ;  /* 0x044000000b047989 */ /* 0x000e2200000e00ff */
[----:B------:R-:W-:-:S04]  /*7fd0*/  ISETP.GE.AND P5, PT, R35, 0x2, PT ;  /* 0x000000022300780c */ /* 0x000fc80003fa6270 */
[----:B------:R-:W-:-:S05]  /*7fe0*/  SEL R10, R10, RZ, P5 ;  /* 0x000000ff0a0a7207 */ /* 0x000fca0002800000 */
[----:B------:R-:W-:Y:S01]  /*7ff0*/  IMAD.IADD R10, R5, 0x1, R10 ;  /* 0x00000001050a7824 */ /* 0x000fe200078e020a */
[----:B-1----:R-:W-:Y:S02]  /*8000*/  SEL R9, R9, RZ, P5 ;  /* 0x000000ff09097207 */ /* 0x002fe40002800000 */
        /* <DEDUP_REMOVED lines=42> */
[----:B------:R-:W-:-:S05]  /*82b0*/  SEL R12, R12, RZ, P6 ;  /* 0x000000ff0c0c7207 */ /* 0x000fca0003000000 */
        /* <DEDUP_REMOVED lines=8> */
[----:B------:R-:W-:Y:S04]  /*8340*/  LDS.64 R14, [UR4+0x30] ;  /* 0x00003004ff0e7984 */ /* 0x000fe80008000a00 */
[----:B------:R-:W2:Y:S04]  /*8350*/  LDS R38, [UR4+0x18] ;  /* 0x00001804ff267984 */ /* 0x000ea80008000800 */
[----:B------:R-:W-:Y:S01]  /*8360*/  LDS R44, [UR4+0x38] ;  /* 0x00003804ff2c7984 */ /* 0x000fe20008000800 */
[----:B0-----:R-:W-:-:S05]  /*8370*/  IADD3 R45, P5, PT, R4, R12, RZ ;  /* 0x0000000c042d7210 */ /* 0x001fca0007fbe0ff */
[----:B------:R-:W-:Y:S01]  /*8380*/  IMAD.X R49, R5, 0x1, R13, P5 ;  /* 0x0000000105317824 */ /* 0x000fe200028e060d */
[----:B------:R-:W-:-:S04]  /*8390*/  ISETP.NE.U32.AND P5, PT, R12, RZ, PT ;  /* 0x000000ff0c00720c */ /* 0x000fc80003fa5070 */
[----:B------:R-:W-:Y:S02]  /*83a0*/  ISETP.NE.AND.EX P5, PT, R13, RZ, PT, P5 ;  /* 0x000000ff0d00720c */ /* 0x000fe40003fa5350 */
[----:B------:R-:W0:Y:S02]  /*83b0*/  LDS.64 R12, [UR4+0x20] ;  /* 0x00002004ff0c7984 */ /* 0x000e240008000a00 */
[----:B-1----:R-:W-:-:S05]  /*83c0*/  SEL R39, R18, RZ, !P5 ;  /* 0x000000ff12277207 */ /* 0x002fca0006800000 */
[----:B--2---:R-:W-:Y:S02]  /*83d0*/  IMAD.IADD R39, R38, 0x1, R39 ;  /* 0x0000000126277824 */ /* 0x004fe400078e0227 */
[----:B------:R-:W1:Y:S01]  /*83e0*/  LDS R38, [UR4+0x28] ;  /* 0x00002804ff267984 */ /* 0x000e620008000800 */
[----:B0-----:R-:W-:-:S05]  /*83f0*/  IADD3 R55, P5, PT, R12, R45, RZ ;  /* 0x0000002d0c377210 */ /* 0x001fca0007fbe0ff */
[----:B------:R-:W-:Y:S01]  /*8400*/  IMAD.X R19, R13, 0x1, R49, P5 ;  /* 0x000000010d137824 */ /* 0x000fe200028e0631 */
[----:B------:R-:W-:-:S05]  /*8410*/  IADD3 R37, P5, PT, R14, R55, RZ ;  /* 0x000000370e257210 */ /* 0x000fca0007fbe0ff */
[----:B------:R-:W-:Y:S01]  /*8420*/  IMAD.X R41, R15, 0x1, R19, P5 ;  /* 0x000000010f297824 */ /* 0x000fe200028e0613 */
[----:B------:R-:W-:-:S04]  /*8430*/  ISETP.NE.AND P5, PT, R36, 0x2, PT ;  /* 0x000000022400780c */ /* 0x000fc80003fa5270 */
[----:B------:R-:W-:Y:S02]  /*8440*/  SEL R46, R45, R4, !P5 ;  /* 0x000000042d2e7207 */ /* 0x000fe40006800000 */
[----:B------:R-:W-:Y:S02]  /*8450*/  SEL R48, R49, R5, !P5 ;  /* 0x0000000531307207 */ /* 0x000fe40006800000 */
[----:B------:R-:W-:Y:S01]  /*8460*/  SEL R18, R39, R18, !P5 ;  /* 0x0000001227127207 */ /* 0x000fe20006800000 */
[----:B------:R-:W0:Y:S01]  /*8470*/  LDS.64 R4, [UR4+0x40] ;  /* 0x00004004ff047984 */ /* 0x000e220008000a00 */
[----:B------:R-:W-:-:S04]  /*8480*/  ISETP.NE.U32.AND P5, PT, R12, RZ, PT ;  /* 0x000000ff0c00720c */ /* 0x000fc80003fa5070 */
[----:B------:R-:W-:Y:S02]  /*8490*/  ISETP.NE.AND.EX P5, PT, R13, RZ, PT, P5 ;  /* 0x000000ff0d00720c */ /* 0x000fe40003fa5350 */
[----:B------:R-:W2:Y:S02]  /*84a0*/  LDS.64 R12, [UR4+0x50] ;  /* 0x00005004ff0c7984 */ /* 0x000ea40008000a00 */
[----:B------:R-:W-:-:S05]  /*84b0*/  SEL R39, R39, RZ, !P5 ;  /* 0x000000ff27277207 */ /* 0x000fca0006800000 */
[----:B-1----:R-:W-:Y:S01]  /*84c0*/  IMAD.IADD R39, R38, 0x1, R39 ;  /* 0x0000000126277824 */ /* 0x002fe200078e0227 */
[----:B0-----:R-:W-:-:S05]  /*84d0*/  IADD3 R53, P5, PT, R4, R37, RZ ;  /* 0x0000002504357210 */ /* 0x001fca0007fbe0ff */
[----:B------:R-:W-:Y:S01]  /*84e0*/  IMAD.X R51, R5, 0x1, R41, P5 ;  /* 0x0000000105337824 */ /* 0x000fe200028e0629 */
[----:B--2---:R-:W-:-:S05]  /*84f0*/  IADD3 R49, P5, PT, R12, R53, RZ ;  /* 0x000000350c317210 */ /* 0x004fca0007fbe0ff */
[----:B------:R-:W-:Y:S01]  /*8500*/  IMAD.X R45, R13, 0x1, R51, P5 ;  /* 0x000000010d2d7824 */ /* 0x000fe200028e0633 */
[----:B------:R-:W-:-:S04]  /*8510*/  ISETP.NE.AND P5, PT, R36, 0x3, PT ;  /* 0x000000032400780c */ /* 0x000fc80003fa5270 */
[----:B------:R-:W-:Y:S02]  /*8520*/  SEL R46, R55, R46, !P5 ;  /* 0x0000002e372e7207 */ /* 0x000fe40006800000 */
[----:B------:R-:W-:Y:S02]  /*8530*/  SEL R48, R19, R48, !P5 ;  /* 0x0000003013307207 */ /* 0x000fe40006800000 */
[----:B------:R-:W-:Y:S02]  /*8540*/  SEL R38, R39, R18, !P5 ;  /* 0x0000001227267207 */ /* 0x000fe40006800000 */
[----:B------:R-:W-:Y:S01]  /*8550*/  ISETP.NE.U32.AND P5, PT, R14, RZ, PT ;  /* 0x000000ff0e00720c */ /* 0x000fe20003fa5070 */
[----:B------:R-:W-:Y:S03]  /*8560*/  LDS.64 R18, [UR4+0x70] ;  /* 0x00007004ff127984 */ /* 0x000fe60008000a00 */
[----:B------:R-:W-:-:S02]  /*8570*/  ISETP.NE.AND.EX P5, PT, R15, RZ, PT, P5 ;  /* 0x000000ff0f00720c */ /* 0x000fc40003fa5350 */
[----:B------:R-:W0:Y:S02]  /*8580*/  LDS.64 R14, [UR4+0x60] ;  /* 0x00006004ff0e7984 */ /* 0x000e240008000a00 */
[----:B------:R-:W-:-:S05]  /*8590*/  SEL R59, R39, RZ, !P5 ;  /* 0x000000ff273b7207 */ /* 0x000fca0006800000 */
[----:B------:R-:W-:Y:S01]  /*85a0*/  IMAD.IADD R59, R44, 0x1, R59 ;  /* 0x000000012c3b7824 */ /* 0x000fe200078e023b */
[----:B0-----:R-:W-:-:S05]  /*85b0*/  IADD3 R57, P5, PT, R14, R49, RZ ;  /* 0x000000310e397210 */ /* 0x001fca0007fbe0ff */
[----:B------:R-:W-:Y:S01]  /*85c0*/  IMAD.X R55, R15, 0x1, R45, P5 ;  /* 0x000000010f377824 */ /* 0x000fe200028e062d */
[----:B------:R-:W-:-:S05]  /*85d0*/  IADD3 R40, P5, PT, R18, R57, RZ ;  /* 0x0000003912287210 */ /* 0x000fca0007fbe0ff */
[----:B------:R-:W-:Y:S01]  /*85e0*/  IMAD.X R39, R19, 0x1, R55, P5 ;  /* 0x0000000113277824 */ /* 0x000fe200028e0637 */
[----:B------:R-:W-:-:S04]  /*85f0*/  ISETP.NE.AND P5, PT, R36, 0x4, PT ;  /* 0x000000042400780c */ /* 0x000fc80003fa5270 */
[----:B------:R-:W-:Y:S02]  /*8600*/  SEL R44, R37, R46, !P5 ;  /* 0x0000002e252c7207 */ /* 0x000fe40006800000 */
[----:B------:R-:W-:Y:S02]  /*8610*/  SEL R46, R41, R48, !P5 ;  /* 0x00000030292e7207 */ /* 0x000fe40006800000 */
[----:B------:R-:W-:Y:S02]  /*8620*/  SEL R38, R59, R38, !P5 ;  /* 0x000000263b267207 */ /* 0x000fe40006800000 */
[----:B------:R-:W-:Y:S02]  /*8630*/  ISETP.NE.U32.AND P5, PT, R4, RZ, PT ;  /* 0x000000ff0400720c */ /* 0x000fe40003fa5070 */
[----:B------:R-:W0:Y:S02]  /*8640*/  LDS R4, [UR4+0x48] ;  /* 0x00004804ff047984 */ /* 0x000e240008000800 */
[----:B------:R-:W-:-:S04]  /*8650*/  ISETP.NE.AND.EX P5, PT, R5, RZ, PT, P5 ;  /* 0x000000ff0500720c */ /* 0x000fc80003fa5350 */
[----:B------:R-:W-:Y:S02]  /*8660*/  SEL R59, R59, RZ, !P5 ;  /* 0x000000ff3b3b7207 */ /* 0x000fe40006800000 */
[----:B------:R-:W-:-:S04]  /*8670*/  ISETP.NE.AND P5, PT, R36, 0x5, PT ;  /* 0x000000052400780c */ /* 0x000fc80003fa5270 */
[----:B------:R-:W-:Y:S01]  /*8680*/  SEL R44, R53, R44, !P5 ;  /* 0x0000002c352c7207 */ /* 0x000fe20006800000 */
[----:B0-----:R-:W-:Y:S02]  /*8690*/  IMAD.IADD R59, R4, 0x1, R59 ;  /* 0x00000001043b7824 */ /* 0x001fe400078e023b */
[----:B------:R-:W0:Y:S01]  /*86a0*/  LDS R4, [UR4+0x58] ;  /* 0x00005804ff047984 */ /* 0x000e220008000800 */
[----:B------:R-:W-:Y:S02]  /*86b0*/  SEL R46, R51, R46, !P5 ;  /* 0x0000002e332e7207 */ /* 0x000fe40006800000 */
[----:B------:R-:W-:Y:S02]  /*86c0*/  SEL R38, R59, R38, !P5 ;  /* 0x000000263b267207 */ /* 0x000fe40006800000 */
[----:B------:R-:W-:-:S04]  /*86d0*/  ISETP.NE.U32.AND P5, PT, R12, RZ, PT ;  /* 0x000000ff0c00720c */ /* 0x000fc80003fa5070 */
[----:B------:R-:W-:-:S04]  /*86e0*/  ISETP.NE.AND.EX P5, PT, R13, RZ, PT, P5 ;  /* 0x000000ff0d00720c */ /* 0x000fc80003fa5350 */
[----:B------:R-:W-:Y:S02]  /*86f0*/  SEL R59, R59, RZ, !P5 ;  /* 0x000000ff3b3b7207 */ /* 0x000fe40006800000 */
[----:B------:R-:W-:-:S04]  /*8700*/  ISETP.NE.AND P5, PT, R36, 0x6, PT ;  /* 0x000000062400780c */ /* 0x000fc80003fa5270 */
[----:B------:R-:W-:Y:S02]  /*8710*/  SEL R12, R49, R44, !P5 ;  /* 0x0000002c310c7207 */ /* 0x000fe40006800000 */
[----:B------:R-:W-:Y:S01]  /*8720*/  SEL R44, R45, R46, !P5 ;  /* 0x0000002e2d2c7207 */ /* 0x000fe20006800000 */
[----:B0-----:R-:W-:Y:S02]  /*8730*/  IMAD.IADD R59, R4, 0x1, R59 ;  /* 0x00000001043b7824 */ /* 0x001fe400078e023b */
[----:B------:R-:W0:Y:S03]  /*8740*/  LDS R4, [UR4+0x68] ;  /* 0x00006804ff047984 */ /* 0x000e260008000800 */
[----:B------:R-:W-:Y:S02]  /*8750*/  SEL R38, R59, R38, !P5 ;  /* 0x000000263b267207 */ /* 0x000fe40006800000 */
[----:B------:R-:W-:-:S04]  /*8760*/  ISETP.NE.U32.AND P5, PT, R14, RZ, PT ;  /* 0x000000ff0e00720c */ /* 0x000fc80003fa5070 */
[----:B------:R-:W-:-:S04]  /*8770*/  ISETP.NE.AND.EX P5, PT, R15, RZ, PT, P5 ;  /* 0x000000ff0f00720c */ /* 0x000fc80003fa5350 */
[----:B------:R-:W-:Y:S02]  /*8780*/  SEL R59, R59, RZ, !P5 ;  /* 0x000000ff3b3b7207 */ /* 0x000fe40006800000 */
[----:B------:R-:W-:-:S04]  /*8790*/  ISETP.NE.AND P5, PT, R36, 0x7, PT ;  /* 0x000000072400780c */ /* 0x000fc80003fa5270 */
[----:B------:R-:W-:Y:S02]  /*87a0*/  SEL R55, R55, R44, !P5 ;  /* 0x0000002c37377207 */ /* 0x000fe40006800000 */
[----:B------:R-:W1:Y:S01]  /*87b0*/  LDS R44, [UR4+0x78] ;  /* 0x00007804ff2c7984 */ /* 0x000e620008000800 */
[----:B------:R-:W-:Y:S01]  /*87c0*/  SEL R12, R57, R12, !P5 ;  /* 0x0000000c390c7207 */ /* 0x000fe20006800000 */
[----:B0-----:R-:W-:-:S05]  /*87d0*/  IMAD.IADD R59, R4, 0x1, R59 ;  /* 0x00000001043b7824 */ /* 0x001fca00078e023b */
[----:B------:R-:W-:Y:S02]  /*87e0*/  SEL R38, R59, R38, !P5 ;  /* 0x000000263b267207 */ /* 0x000fe40006800000 */
[----:B------:R-:W-:-:S04]  /*87f0*/  ISETP.NE.U32.AND P5, PT, R18, RZ, PT ;  /* 0x000000ff1200720c */ /* 0x000fc80003fa5070 */
[----:B------:R-:W-:-:S04]  /*8800*/  ISETP.NE.AND.EX P5, PT, R19, RZ, PT, P5 ;  /* 0x000000ff1300720c */ /* 0x000fc80003fa5350 */
[----:B------:R-:W-:Y:S02]  /*8810*/  SEL R59, R59, RZ, !P5 ;  /* 0x000000ff3b3b7207 */ /* 0x000fe40006800000 */
[----:B------:R-:W-:Y:S01]  /*8820*/  ISETP.GE.U32.AND P5, PT, R16, 0x20, PT ;  /* 0x000000201000780c */ /* 0x000fe20003fa6070 */
[----:B------:R0:W2:Y:S04]  /*8830*/  SHFL.UP PT, R5, R10, 0x1, RZ ;  /* 0x042000000a057989 */ /* 0x0000a800000e00ff */
[----:B------:R0:W3:Y:S01]  /*8840*/  SHFL.UP PT, R4, R11, 0x1, RZ ;  /* 0x042000000b047989 */ /* 0x0000e200000e00ff */
[----:B-1----:R-:W-:-:S03]  /*8850*/  IMAD.IADD R44, R44, 0x1, R59 ;  /* 0x000000012c2c7824 */ /* 0x002fc600078e023b */
[----:B------:R-:W1:Y:S04]  /*8860*/  SHFL.UP PT, R9, R9, 0x1, RZ ;  /* 0x0420000009097989 */ /* 0x000e6800000e00ff */
[----:B0-----:R-:W-:Y:S05]  /*8870*/  @!P5 BRA `(.L_x_761) ;  /* 0x00000000002cd947 */ /* 0x001fea0003800000 */
[----:B--2---:R-:W-:-:S04]  /*8880*/  ISETP.NE.U32.AND P5, PT, R5, RZ, PT ;  /* 0x000000ff0500720c */ /* 0x004fc80003fa5070 */
[----:B---3--:R-:W-:-:S04]  /*8890*/  ISETP.NE.AND.EX P5, PT, R4, RZ, PT, P5 ;  /* 0x000000ff0400720c */ /* 0x008fc80003fa5350 */
[----:B------:R-:W-:Y:S02]  /*88a0*/  SEL R10, R38, RZ, !P5 ;  /* 0x000000ff260a7207 */ /* 0x000fe40006800000 */
[----:B------:R-:W-:-:S04]  /*88b0*/  ISETP.NE.AND P5, PT, R35, RZ, PT ;  /* 0x000000ff2300720c */ /* 0x000fc80003fa5270 */
[----:B------:R-:W-:Y:S02]  /*88c0*/  SEL R5, R5, RZ, P5 ;  /* 0x000000ff05057207 */ /* 0x000fe40002800000 */
[----:B------:R-:W-:-:S07]  /*88d0*/  SEL R4, R4, RZ, P5 ;  /* 0x000000ff04047207 */ /* 0x000fce0002800000 */
[----:B-1----:R-:W-:Y:S01]  /*88e0*/  @P5 IMAD.IADD R38, R9, 0x1, R10 ;  /* 0x0000000109265824 */ /* 0x002fe200078e020a */
[----:B------:R-:W-:-:S03]  /*88f0*/  IADD3 R5, P5, PT, R5, R12, RZ ;  /* 0x0000000c05057210 */ /* 0x000fc60007fbe0ff */
[----:B------:R-:W-:Y:S02]  /*8900*/  IMAD.MOV.U32 R9, RZ, RZ, R38 ;  /* 0x000000ffff097224 */ /* 0x000fe400078e0026 */
[----:B------:R-:W-:Y:S01]  /*8910*/  IMAD.X R4, R4, 0x1, R55, P5 ;  /* 0x0000000104047824 */ /* 0x000fe200028e0637 */
[----:B------:R-:W-:Y:S07]  /*8920*/  BRA `(.L_x_762) ;  /* 0x0000001000387947 */ /* 0x000fee0003800000 */
.L_x_761:
[----:B------:R-:W0:Y:S01]  /*8930*/  LDC.64 R10, c[0x0][0x3b8] ;  /* 0x0000ee00ff0a7b82 */ /* 0x000e220000000a00 */
[----:B------:R-:W-:Y:S01]  /*8940*/  ISETP.NE.AND P5, PT, R16, RZ, PT ;  /* 0x000000ff1000720c */ /* 0x000fe20003fa5270 */
[----:B------:R-:W4:Y:S01]  /*8950*/  LDCU UR5, c[0x0][0x370] ;  /* 0x00006e00ff0577ac */ /* 0x000f220008000800 */
[----:B------:R-:W-:-:S11]  /*8960*/  LOP3.LUT R52, RZ, R16, RZ, 0x33, !PT ;  /* 0x00000010ff347212 */ /* 0x000fd600078e33ff */
[----:B------:R-:W-:Y:S01]  /*8970*/  @!P5 IMAD.MOV.U32 R14, RZ, RZ, R40 ;  /* 0x000000ffff0ed224 */ /* 0x000fe200078e0028 */
[----:B------:R0:W-:Y:S01]  /*8980*/  @!P5 STS [UR4+0xd0], R44 ;  /* 0x0000d02cff00d988 */ /* 0x0001e20008000804 */
[----:B------:R-:W-:Y:S02]  /*8990*/  @!P5 IMAD.MOV.U32 R15, RZ, RZ, R39 ;  /* 0x000000ffff0fd224 */ /* 0x000fe400078e0027 */
[----:B------:R-:W-:Y:S02]  /*89a0*/  @!P5 IMAD.MOV.U32 R12, RZ, RZ, R44 ;  /* 0x000000ffff0cd224 */ /* 0x000fe400078e002c */
[----:B------:R-:W-:Y:S01]  /*89b0*/  @!P5 IMAD.MOV.U32 R13, RZ, RZ, 0x64 ;  /* 0x00000064ff0dd424 */ /* 0x000fe200078e00ff */
[----:B------:R0:W-:Y:S01]  /*89c0*/  @!P5 STS.64 [UR4+0xc8], R14 ;  /* 0x0000c80eff00d988 */ /* 0x0001e20008000a04 */
[----:B----4-:R-:W-:Y:S01]  /*89d0*/  UISETP.GT.U32.AND UP0, UPT, UR5, 0x1f3, UPT ;  /* 0x000001f30500788c */ /* 0x010fe2000bf04070 */
[----:B0-----:R-:W-:-:S05]  /*89e0*/  IMAD.WIDE.U32 R10, R47, 0x10, R10 ;  /* 0x000000102f0a7825 */ /* 0x001fca00078e000a */
[----:B------:R0:W-:Y:S03]  /*89f0*/  @!P5 ST.E.128.STRONG.GPU desc[UR8][R10.64+0x200], R12 ;  /* 0x0002000c0a00d985 */ /* 0x0001e6000c10fd08 */
[----:B------:R-:W-:Y:S05]  /*8a00*/  BRA.U UP0, `(.L_x_763) ;  /* 0x0000000100087547 */ /* 0x000fea000b800000 */
[----:B------:R4:W-:Y:S06]  /*8a10*/  MEMBAR.SC.CTA ;  /* 0x0000000000007992 */ /* 0x0009ec0000000000 */
[----:B----4-:R-:W-:Y:S05]  /*8a20*/  BRA `(.L_x_764) ;  /* 0x0000000000087947 */ /* 0x010fea0003800000 */
.L_x_763:
[----:B------:R-:W-:Y:S05]  /*8a30*/  NANOSLEEP 0x1c2 ;  /* 0x000001c20000795d */ /* 0x000fea0003800000 */
[----:B------:R-:W-:Y:S01]  /*8a40*/  NOP ;  /* 0x0000000000007918 */ /* 0x000fe20000000000 */
.L_x_764:
[----:B------:R-:W-:-:S07]  /*8a50*/  IMAD.WIDE R18, R52, 0x10, R10 ;  /* 0x0000001034127825 */ /* 0x000fce00078e020a */
.L_x_766:
[----:B0-----:R-:W4:Y:S01]  /*8a60*/  LD.E.128.STRONG.GPU R12, desc[UR8][R18.64+0x200] ;  /* 0x00020008120c7980 */ /* 0x001f22000c10fd00 */
[----:B------:R-:W-:Y:S05]  /*8a70*/  YIELD ;  /* 0x0000000000007946 */ /* 0x000fea0003800000 */
[----:B------:R-:W-:Y:S01]  /*8a80*/  UMOV UR5, 0xffffffff ;  /* 0xffffffff00057882 */ /* 0x000fe20000000000 */
[----:B----4-:R-:W-:Y:S02]  /*8a90*/  ISETP.NE.AND P5, PT, R13, 0x63, PT ;  /* 0x000000630d00780c */ /* 0x010fe40003fa5270 */
[----:B------:R-:W-:Y:S11]  /*8aa0*/  BRA.DIV UR5, `(.L_x_765) ;  /* 0x0000003205fc7947 */ /* 0x000ff6000b800000 */
[----:B------:R-:W-:-:S13]  /*8ab0*/  VOTE.ANY P5, !P5 ;  /* 0x0000000000ff7806 */ /* 0x000fda00068a0100 */
.L_x_902:
[----:B------:R-:W-:Y:S05]  /*8ac0*/  @P5 BRA `(.L_x_766) ;  /* 0xfffffffc00e45947 */ /* 0x000fea000383ffff */
[----:B------:R-:W-:Y:S01]  /*8ad0*/  UMOV UR5, 0xffffffff ;  /* 0xffffffff00057882 */ /* 0x000fe20000000000 */
[----:B------:R-:W-:Y:S01]  /*8ae0*/  IMAD.MOV.U32 R46, RZ, RZ, R14 ;  /* 0x000000ffff2e7224 */ /* 0x000fe200078e000e */
[----:B------:R-:W-:Y:S01]  /*8af0*/  ISETP.NE.AND P5, PT, R13, 0x65, PT ;  /* 0x000000650d00780c */ /* 0x000fe20003fa5270 */
[----:B------:R-:W-:Y:S02]  /*8b00*/  IMAD.MOV.U32 R49, RZ, RZ, R15 ;  /* 0x000000ffff317224 */ /* 0x000fe400078e000f */
[----:B------:R-:W-:Y:S01]  /*8b10*/  IMAD.MOV.U32 R45, RZ, RZ, R12 ;  /* 0x000000ffff2d7224 */ /* 0x000fe200078e000c */
[----:B------:R-:W-:Y:S09]  /*8b20*/  BRA.DIV UR5, `(.L_x_767) ;  /* 0x0000003205fc7947 */ /* 0x000ff2000b800000 */
[----:B------:R-:W0:Y:S01]  /*8b30*/  S2R R51, SR_GEMASK ;  /* 0x0000000000337919 */ /* 0x000e220000003c00 */
[----:B------:R-:W-:-:S04]  /*8b40*/  VOTE.ANY R41, PT, !P5 ;  /* 0x0000000000297806 */ /* 0x000fc800068e0100 */
[----:B0-----:R-:W-:-:S05]  /*8b50*/  LOP3.LUT R41, R41, 0x80000000, R51, 0xec, !PT ;  /* 0x8000000029297812 */ /* 0x001fca00078eec33 */
[----:B------:R-:W-:-:S05]  /*8b60*/  VIADD R12, R41, 0xffffffff ;  /* 0xffffffff290c7836 */ /* 0x000fca0000000000 */
[----:B------:R-:W-:-:S04]  /*8b70*/  LOP3.LUT R12, R41, R12, RZ, 0xc, !PT ;  /* 0x0000000c290c7212 */ /* 0x000fc800078e0cff */
[----:B------:R-:W0:Y:S02]  /*8b80*/  POPC R16, R12 ;  /* 0x0000000c00107309 */ /* 0x000e240000000000 */
[----:B0-----:R0:W4:Y:S04]  /*8b90*/  SHFL.DOWN PT, R15, R46, 0x1, R16 ;  /* 0x082000002e0f7989 */ /* 0x00112800000e0010 */
[----:B------:R0:W0:Y:S04]  /*8ba0*/  SHFL.DOWN PT, R14, R49, 0x1, R16 ;  /* 0x08200000310e7989 */ /* 0x00002800000e0010 */
[----:B------:R0:W0:Y:S02]  /*8bb0*/  SHFL.DOWN PT, R38, R45, 0x1, R16 ;  /* 0x082000002d267989 */ /* 0x00002400000e0010 */
.L_x_908:
[----:B------:R-:W-:Y:S01]  /*8bc0*/  ISETP.GE.AND P5, PT, R35, R16, PT ;  /* 0x000000102300720c */ /* 0x000fe20003fa6270 */
[----:B------:R-:W-:-:S12]  /*8bd0*/  UMOV UR5, 0xffffffff ;  /* 0xffffffff00057882 */ /* 0x000fd80000000000 */
[----:B----4-:R-:W-:-:S05]  /*8be0*/  @!P5 IADD3 R15, P6, PT, R15, R46, RZ ;  /* 0x0000002e0f0fd210 */ /* 0x010fca0007fde0ff */
[----:B0-----:R-:W-:Y:S01]  /*8bf0*/  @!P5 IMAD.X R14, R14, 0x1, R49, P6 ;  /* 0x000000010e0ed824 */ /* 0x001fe200030e0631 */
[----:B------:R-:W-:Y:S01]  /*8c00*/  @!P5 ISETP.NE.U32.AND P6, PT, R46, RZ, PT ;  /* 0x000000ff2e00d20c */ /* 0x000fe20003fc5070 */
[----:B------:R-:W-:-:S03]  /*8c10*/  @!P5 IMAD.MOV.U32 R46, RZ, RZ, R15 ;  /* 0x000000ffff2ed224 */ /* 0x000fc600078e000f */
[----:B------:R-:W-:Y:S01]  /*8c20*/  @!P5 ISETP.NE.AND.EX P6, PT, R49, RZ, PT, P6 ;  /* 0x000000ff3100d20c */ /* 0x000fe20003fc5360 */
[----:B------:R-:W-:-:S03]  /*8c30*/  @!P5 IMAD.MOV.U32 R49, RZ, RZ, R14 ;  /* 0x000000ffff31d224 */ /* 0x000fc600078e000e */
[----:B------:R-:W-:-:S05]  /*8c40*/  @!P5 SEL R38, R38, RZ, !P6 ;  /* 0x000000ff2626d207 */ /* 0x000fca0007000000 */
[----:B------:R-:W-:Y:S01]  /*8c50*/  @!P5 IMAD.IADD R45, R45, 0x1, R38 ;  /* 0x000000012d2dd824 */ /* 0x000fe200078e0226 */
[----:B------:R-:W-:Y:S06]  /*8c60*/  BRA.DIV UR5, `(.L_x_768) ;  /* 0x0000003605207947 */ /* 0x000fec000b800000 */
.L_x_911:
[----:B------:R-:W-:-:S03]  /*8c70*/  UMOV UR5, 0xffffffff ;  /* 0xffffffff00057882 */ /* 0x000fc60000000000 */
[----:B------:R-:W-:Y:S05]  /*8c80*/  BRA.DIV UR5, `(.L_x_769) ;  /* 0x0000003605387947 */ /* 0x000fea000b800000 */
[----:B------:R0:W4:Y:S04]  /*8c90*/  SHFL.DOWN PT, R15, R46, 0x2, R16 ;  /* 0x084000002e0f7989 */ /* 0x00012800000e0010 */
[----:B------:R0:W0:Y:S04]  /*8ca0*/  SHFL.DOWN PT, R12, R49, 0x2, R16 ;  /* 0x08400000310c7989 */ /* 0x00002800000e0010 */
[----:B------:R0:W0:Y:S02]  /*8cb0*/  SHFL.DOWN PT, R38, R45, 0x2, R16 ;  /* 0x084000002d267989 */ /* 0x00002400000e0010 */
.L_x_916:
[----:B------:R-:W-:Y:S01]  /*8cc0*/  VIADD R50, R35, 0x2 ;  /* 0x0000000223327836 */ /* 0x000fe20000000000 */
[----:B------:R-:W-:-:S04]  /*8cd0*/  UMOV UR5, 0xffffffff ;  /* 0xffffffff00057882 */ /* 0x000fc80000000000 */
[----:B------:R-:W-:-:S13]  /*8ce0*/  ISETP.GT.AND P5, PT, R50, R16, PT ;  /* 0x000000103200720c */ /* 0x000fda0003fa4270 */
        /* <DEDUP_REMOVED lines=9> */
.L_x_919:
[----:B------:R-:W-:-:S03]  /*8d80*/  UMOV UR5, 0xffffffff ;  /* 0xffffffff00057882 */ /* 0x000fc60000000000 */
[----:B------:R-:W-:Y:S05]  /*8d90*/  BRA.DIV UR5, `(.L_x_771) ;  /* 0x0000003605687947 */ /* 0x000fea000b800000 */
[----:B------:R0:W4:Y:S04]  /*8da0*/  SHFL.DOWN PT, R15, R46, 0x4, R16 ;  /* 0x088000002e0f7989 */ /* 0x00012800000e0010 */
[----:B------:R0:W0:Y:S04]  /*8db0*/  SHFL.DOWN PT, R12, R49, 0x4, R16 ;  /* 0x08800000310c7989 */ /* 0x00002800000e0010 */
[----:B------:R0:W0:Y:S02]  /*8dc0*/  SHFL.DOWN PT, R38, R45, 0x4, R16 ;  /* 0x088000002d267989 */ /* 0x00002400000e0010 */
.L_x_924:
        /* <DEDUP_REMOVED lines=12> */
.L_x_927:
[----:B------:R-:W-:-:S03]  /*8e90*/  UMOV UR5, 0xffffffff ;  /* 0xffffffff00057882 */ /* 0x000fc60000000000 */
[----:B------:R-:W-:Y:S05]  /*8ea0*/  BRA.DIV UR5, `(.L_x_773) ;  /* 0x0000003605987947 */ /* 0x000fea000b800000 */
[----:B------:R0:W4:Y:S04]  /*8eb0*/  SHFL.DOWN PT, R15, R46, 0x8, R16 ;  /* 0x090000002e0f7989 */ /* 0x00012800000e0010 */
[----:B------:R0:W0:Y:S04]  /*8ec0*/  SHFL.DOWN PT, R12, R49, 0x8, R16 ;  /* 0x09000000310c7989 */ /* 0x00002800000e0010 */
[----:B------:R0:W0:Y:S02]  /*8ed0*/  SHFL.DOWN PT, R38, R45, 0x8, R16 ;  /* 0x090000002d267989 */ /* 0x00002400000e0010 */
.L_x_932:
        /* <DEDUP_REMOVED lines=12> */
.L_x_935:
[----:B------:R-:W-:-:S03]  /*8fa0*/  UMOV UR5, 0xffffffff ;  /* 0xffffffff00057882 */ /* 0x000fc60000000000 */
[----:B------:R-:W-:Y:S05]  /*8fb0*/  BRA.DIV UR5, `(.L_x_775) ;  /* 0x0000003605c87947 */ /* 0x000fea000b800000 */
[----:B------:R0:W4:Y:S04]  /*8fc0*/  SHFL.DOWN PT, R15, R46, 0x10, R16 ;  /* 0x0a0000002e0f7989 */ /* 0x00012800000e0010 */
[----:B------:R0:W0:Y:S04]  /*8fd0*/  SHFL.DOWN PT, R12, R49, 0x10, R16 ;  /* 0x0a000000310c7989 */ /* 0x00002800000e0010 */
[----:B------:R0:W0:Y:S02]  /*8fe0*/  SHFL.DOWN PT, R38, R45, 0x10, R16 ;  /* 0x0a0000002d267989 */ /* 0x00002400000e0010 */
.L_x_940:
[----:B------:R-:W-:Y:S01]  /*8ff0*/  VIADD R19, R35, 0x10 ;  /* 0x0000001023137836 */ /* 0x000fe20000000000 */
[----:B------:R-:W5:Y:S01]  /*9000*/  LDC.64 R36, c[0x0][0x3b8] ;  /* 0x0000ee00ff247b82 */ /* 0x000f620000000a00 */
[----:B------:R-:W-:Y:S01]  /*9010*/  UMOV UR5, 0xffffffff ;  /* 0xffffffff00057882 */ /* 0x000fe20000000000 */
[----:B------:R-:W-:Y:S02]  /*9020*/  IMAD.IADD R47, R52, 0x1, R47 ;  /* 0x00000001342f7824 */ /* 0x000fe400078e022f */
        /* <DEDUP_REMOVED lines=9> */
[----:B-----5:R-:W-:-:S05]  /*90c0*/  IADD3 R36, P5, PT, R36, 0x200, RZ ;  /* 0x0000020024247810 */ /* 0x020fca0007fbe0ff */
[----:B------:R-:W-:Y:S01]  /*90d0*/  IMAD.X R37, RZ, RZ, R37, P5 ;  /* 0x000000ffff257224 */ /* 0x000fe200028e0625 */
[----:B------:R-:W-:Y:S07]  /*90e0*/  BRA.DIV UR5, `(.L_x_776) ;  /* 0x0000003605d07947 */ /* 0x000fee000b800000 */
.L_x_943:
[----:B------:R-:W-:Y:S01]  /*90f0*/  UMOV UR5, 0xffffffff ;  /* 0xffffffff00057882 */ /* 0x000fe20000000000 */
[----:B------:R-:W-:Y:S02]  /*9100*/  ISETP.NE.AND P5, PT, R13, 0x65, PT ;  /* 0x000000650d00780c */ /* 0x000fe40003fa5270 */
[----:B------:R-:W-:Y:S11]  /*9110*/  BRA.DIV UR5, `(.L_x_777) ;  /* 0x0000003605e47947 */ /* 0x000ff6000b800000 */
[----:B------:R-:W-:-:S13]  /*9120*/  VOTE.ALL P5, P5 ;  /* 0x0000000000ff7806 */ /* 0x000fda00028a0000 */
.L_x_946:
[----:B------:R-:W-:Y:S05]  /*9130*/  @!P5 BRA `(.L_x_778) ;  /* 0x0000000400b8d947 */ /* 0x000fea0003800000 */
.L_x_792:
[----:B------:R-:W-:-:S07]  /*9140*/  IMAD.WIDE R18, R47, 0x10, R36 ;  /* 0x000000102f127825 */ /* 0x000fce00078e0224 */
.L_x_780:
[----:B------:R-:W4:Y:S01]  /*9150*/  LD.E.128.STRONG.GPU R12, desc[UR8][R18.64+-0x200] ;  /* 0xfffe0008120c7980 */ /* 0x000f22000c10fd00 */
[----:B------:R-:W-:Y:S05]  /*9160*/  YIELD ;  /* 0x0000000000007946 */ /* 0x000fea0003800000 */
[----:B------:R-:W-:Y:S01]  /*9170*/  UMOV UR5, 0xffffffff ;  /* 0xffffffff00057882 */ /* 0x000fe20000000000 */
[----:B----4-:R-:W-:Y:S02]  /*9180*/  ISETP.NE.AND P5, PT, R13, 0x63, PT ;  /* 0x000000630d00780c */ /* 0x010fe40003fa5270 */
[----:B------:R-:W-:Y:S11]  /*9190*/  BRA.DIV UR5, `(.L_x_779) ;  /* 0x0000003605e07947 */ /* 0x000ff6000b800000 */
[----:B------:R-:W-:-:S13]  /*91a0*/  VOTE.ANY P5, !P5 ;  /* 0x0000000000ff7806 */ /* 0x000fda00068a0100 */
.L_x_949:
[----:B------:R-:W-:Y:S05]  /*91b0*/  @P5 BRA `(.L_x_780) ;  /* 0xfffffffc00e45947 */ /* 0x000fea000383ffff */
[----:B------:R-:W-:Y:S01]  /*91c0*/  UMOV UR5, 0xffffffff ;  /* 0xffffffff00057882 */ /* 0x000fe20000000000 */
[----:B------:R-:W-:Y:S02]  /*91d0*/  ISETP.NE.AND P5, PT, R13, 0x65, PT ;  /* 0x000000650d00780c */ /* 0x000fe40003fa5270 */
[----:B------:R-:W-:Y:S11]  /*91e0*/  BRA.DIV UR5, `(.L_x_781) ;  /* 0x0000003605ec7947 */ /* 0x000ff6000b800000 */
[----:B------:R-:W-:-:S04]  /*91f0*/  VOTE.ANY R41, PT, !P5 ;  /* 0x0000000000297806 */ /* 0x000fc800068e0100 */
[----:B------:R-:W-:-:S05]  /*9200*/  LOP3.LUT R41, R41, 0x80000000, R51, 0xec, !PT ;  /* 0x8000000029297812 */ /* 0x000fca00078eec33 */
[----:B------:R-:W-:-:S05]  /*9210*/  VIADD R16, R41, 0xffffffff ;  /* 0xffffffff29107836 */ /* 0x000fca0000000000 */
[----:B------:R-:W-:-:S06]  /*9220*/  LOP3.LUT R16, R41, R16, RZ, 0xc, !PT ;  /* 0x0000001029107212 */ /* 0x000fcc00078e0cff */
[----:B------:R-:W0:Y:S02]  /*9230*/  POPC R16, R16 ;  /* 0x0000001000107309 */ /* 0x000e240000000000 */
[----:B0-----:R0:W4:Y:S04]  /*9240*/  SHFL.DOWN PT, R53, R14, 0x1, R16 ;  /* 0x082000000e357989 */ /* 0x00112800000e0010 */
[----:B------:R0:W0:Y:S04]  /*9250*/  SHFL.DOWN PT, R52, R15, 0x1, R16 ;  /* 0x082000000f347989 */ /* 0x00002800000e0010 */
[----:B------:R0:W0:Y:S02]  /*9260*/  SHFL.DOWN PT, R38, R12, 0x1, R16 ;  /* 0x082000000c267989 */ /* 0x00002400000e0010 */
.L_x_955:
        /* <DEDUP_REMOVED lines=11> */
.L_x_958:
[----:B------:R-:W-:-:S03]  /*9320*/  UMOV UR5, 0xffffffff ;  /* 0xffffffff00057882 */ /* 0x000fc60000000000 */
[----:B------:R-:W-:Y:S05]  /*9330*/  BRA.DIV UR5, `(.L_x_783) ;  /* 0x0000003a05287947 */ /* 0x000fea000b800000 */
[----:B------:R0:W4:Y:S04]  /*9340*/  SHFL.DOWN PT, R53, R14, 0x2, R16 ;  /* 0x084000000e357989 */ /* 0x00012800000e0010 */
[----:B------:R0:W0:Y:S04]  /*9350*/  SHFL.DOWN PT, R52, R15, 0x2, R16 ;  /* 0x084000000f347989 */ /* 0x00002800000e0010 */
[----:B------:R0:W0:Y:S02]  /*9360*/  SHFL.DOWN PT, R38, R12, 0x2, R16 ;  /* 0x084000000c267989 */ /* 0x00002400000e0010 */
.L_x_963:
[----:B------:R-:W-:Y:S01]  /*9370*/  ISETP.GT.AND P5, PT, R50, R16, PT ;  /* 0x000000103200720c */ /* 0x000fe20003fa4270 */
        /* <DEDUP_REMOVED lines=10> */
.L_x_966:
[----:B------:R-:W-:-:S03]  /*9420*/  UMOV UR5, 0xffffffff ;  /* 0xffffffff00057882 */ /* 0x000fc60000000000 */
[----:B------:R-:W-:Y:S05]  /*9430*/  BRA.DIV UR5, `(.L_x_785) ;  /* 0x0000003a055c7947 */ /* 0x000fea000b800000 */
[----:B------:R0:W4:Y:S04]  /*9440*/  SHFL.DOWN PT, R53, R14, 0x4, R16 ;  /* 0x088000000e357989 */ /* 0x00012800000e0010 */
[----:B------:R0:W0:Y:S04]  /*9450*/  SHFL.DOWN PT, R52, R15, 0x4, R16 ;  /* 0x088000000f347989 */ /* 0x00002800000e0010 */
[----:B------:R0:W0:Y:S02]  /*9460*/  SHFL.DOWN PT, R38, R12, 0x4, R16 ;  /* 0x088000000c267989 */ /* 0x00002400000e0010 */
.L_x_971:
        /* <DEDUP_REMOVED lines=11> */
.L_x_974:
[----:B------:R-:W-:-:S03]  /*9520*/  UMOV UR5, 0xffffffff ;  /* 0xffffffff00057882 */ /* 0x000fc60000000000 */
[----:B------:R-:W-:Y:S05]  /*9530*/  BRA.DIV UR5, `(.L_x_787) ;  /* 0x0000003a05907947 */ /* 0x000fea000b800000 */
[----:B------:R0:W4:Y:S01]  /*9540*/  SHFL.DOWN PT, R53, R14, 0x8, R16 ;  /* 0x090000000e357989 */ /* 0x00012200000e0010 */
[----:B------:R-:W-:-:S03]  /*9550*/  VIADD R55, R35, 0x8 ;  /* 0x0000000823377836 */ /* 0x000fc60000000000 */
[----:B------:R0:W0:Y:S04]  /*9560*/  SHFL.DOWN PT, R52, R15, 0x8, R16 ;  /* 0x090000000f347989 */ /* 0x00002800000e0010 */
[----:B------:R0:W0:Y:S02]  /*9570*/  SHFL.DOWN PT, R38, R12, 0x8, R16 ;  /* 0x090000000c267989 */ /* 0x00002400000e0010 */
.L_x_979:
        /* <DEDUP_REMOVED lines=11> */
.L_x_982:
[----:B------:R-:W-:Y:S01]  /*9630*/  UMOV UR5, 0xffffffff ;  /* 0xffffffff00057882 */ /* 0x000fe20000000000 */
[----:B------:R-:W-:Y:S02]  /*9640*/  VIADD R55, R35, 0x10 ;  /* 0x0000001023377836 */ /* 0x000fe40000000000 */
[----:B------:R-:W-:Y:S05]  /*9650*/  BRA.DIV UR5, `(.L_x_789) ;  /* 0x0000003a05c07947 */ /* 0x000fea000b800000 */
[----:B------:R0:W4:Y:S04]  /*9660*/  SHFL.DOWN PT, R53, R14, 0x10, R16 ;  /* 0x0a0000000e357989 */ /* 0x00012800000e0010 */
[----:B------:R0:W0:Y:S04]  /*9670*/  SHFL.DOWN PT, R52, R15, 0x10, R16 ;  /* 0x0a0000000f347989 */ /* 0x00002800000e0010 */
[----:B------:R0:W0:Y:S02]  /*9680*/  SHFL.DOWN PT, R38, R12, 0x10, R16 ;  /* 0x0a0000000c267989 */ /* 0x00002400000e0010 */
.L_x_987:
        /* <DEDUP_REMOVED lines=10> */
[----:B------:R-:W-:-:S05]  /*9730*/  IADD3 R14, P5, PT, R46, R14, RZ ;  /* 0x0000000e2e0e7210 */ /* 0x000fca0007fbe0ff */
[----:B------:R-:W-:Y:S01]  /*9740*/  IMAD.X R15, R49, 0x1, R15, P5 ;  /* 0x00000001310f7824 */ /* 0x000fe200028e060f */
[----:B------:R-:W-:-:S04]  /*9750*/  ISETP.NE.U32.AND P5, PT, R46, RZ, PT ;  /* 0x000000ff2e00720c */ /* 0x000fc80003fa5070 */
[----:B------:R-:W-:-:S04]  /*9760*/  ISETP.NE.AND.EX P5, PT, R49, RZ, PT, P5 ;  /* 0x000000ff3100720c */ /* 0x000fc80003fa5350 */
[----:B------:R-:W-:Y:S01]  /*9770*/  SEL R12, R12, RZ, !P5 ;  /* 0x000000ff0c0c7207 */ /* 0x000fe20006800000 */
[----:B------:R-:W-:Y:S08]  /*9780*/  BRA.DIV UR5, `(.L_x_790) ;  /* 0x0000003a05c87947 */ /* 0x000ff0000b800000 */
.L_x_990:
[----:B------:R-:W-:Y:S01]  /*9790*/  UMOV UR5, 0xffffffff ;  /* 0xffffffff00057882 */ /* 0x000fe20000000000 */
[----:B------:R-:W-:Y:S01]  /*97a0*/  IMAD.IADD R45, R12, 0x1, R45 ;  /* 0x000000010c2d7824 */ /* 0x000fe200078e022d */
[----:B------:R-:W-:Y:S01]  /*97b0*/  ISETP.NE.AND P5, PT, R13, 0x65, PT ;  /* 0x000000650d00780c */ /* 0x000fe20003fa5270 */
[----:B------:R-:W-:Y:S02]  /*97c0*/  VIADD R47, R47, 0xffffffe0 ;  /* 0xffffffe02f2f7836 */ /* 0x000fe40000000000 */
[----:B------:R-:W-:Y:S02]  /*97d0*/  IMAD.MOV.U32 R46, RZ, RZ, R14 ;  /* 0x000000ffff2e7224 */ /* 0x000fe400078e000e */
[----:B------:R-:W-:Y:S01]  /*97e0*/  IMAD.MOV.U32 R49, RZ, RZ, R15 ;  /* 0x000000ffff317224 */ /* 0x000fe200078e000f */
[----:B------:R-:W-:Y:S07]  /*97f0*/  BRA.DIV UR5, `(.L_x_791) ;  /* 0x0000003a05cc7947 */ /* 0x000fee000b800000 */
[----:B------:R-:W-:-:S13]  /*9800*/  VOTE.ALL P5, P5 ;  /* 0x0000000000ff7806 */ /* 0x000fda00028a0000 */
.L_x_993:
[----:B------:R-:W-:Y:S05]  /*9810*/  @P5 BRA `(.L_x_792) ;  /* 0xfffffff800485947 */ /* 0x000fea000383ffff */
.L_x_778:
[----:B------:R-:W0:Y:S01]  /*9820*/  S2R R12, SR_TID.X ;  /* 0x00000000000c7919 */ /* 0x000e220000002100 */
[----:B------:R-:W-:Y:S01]  /*9830*/  BSSY.RECONVERGENT B0, `(.L_x_793) ;  /* 0x0000014000007945 */ /* 0x000fe20003800200 */
[----:B------:R-:W-:Y:S02]  /*9840*/  IMAD.MOV.U32 R18, RZ, RZ, R46 ;  /* 0x000000ffff127224 */ /* 0x000fe400078e002e */
[----:B------:R-:W-:Y:S01]  /*9850*/  IMAD.MOV.U32 R19, RZ, RZ, R49 ;  /* 0x000000ffff137224 */ /* 0x000fe200078e0031 */
[----:B0-----:R-:W-:-:S13]  /*9860*/  ISETP.NE.AND P5, PT, R12, RZ, PT ;  /* 0x000000ff0c00720c */ /* 0x001fda0003fa5270 */
[----:B------:R-:W-:Y:S05]  /*9870*/  @P5 BRA `(.L_x_794) ;  /* 0x00000000003c5947 */ /* 0x000fea0003800000 */
[----:B------:R-:W0:Y:S01]  /*9880*/  S2UR UR6, SR_CgaCtaId ;  /* 0x00000000000679c3 */ /* 0x000e220000008800 */
[----:B------:R-:W-:Y:S01]  /*9890*/  IADD3 R14, P5, PT, R18, R40, RZ ;  /* 0x00000028120e7210 */ /* 0x000fe20007fbe0ff */
[----:B------:R-:W-:-:S04]  /*98a0*/  UMOV UR5, 0x400 ;  /* 0x0000040000057882 */ /* 0x000fc80000000000 */
[----:B------:R-:W-:Y:S01]  /*98b0*/  IMAD.X R15, R19, 0x1, R39, P5 ;  /* 0x00000001130f7824 */ /* 0x000fe200028e0627 */
[----:B------:R-:W-:-:S04]  /*98c0*/  ISETP.NE.U32.AND P5, PT, R40, RZ, PT ;  /* 0x000000ff2800720c */ /* 0x000fc80003fa5070 */
[----:B------:R-:W-:-:S04]  /*98d0*/  ISETP.NE.AND.EX P5, PT, R39, RZ, PT, P5 ;  /* 0x000000ff2700720c */ /* 0x000fc80003fa5350 */
[----:B------:R-:W-:-:S05]  /*98e0*/  SEL R13, R45, RZ, !P5 ;  /* 0x000000ff2d0d7207 */ /* 0x000fca0006800000 */
[----:B------:R-:W-:Y:S02]  /*98f0*/  IMAD.IADD R12, R44, 0x1, R13 ;  /* 0x000000012c0c7824 */ /* 0x000fe400078e020d */
[----:B------:R-:W-:Y:S01]  /*9900*/  IMAD.MOV.U32 R13, RZ, RZ, 0x65 ;  /* 0x00000065ff0d7424 */ /* 0x000fe200078e00ff */
[----:B0-----:R-:W-:-:S04]  /*9910*/  ULEA UR5, UR6, UR5, 0x18 ;  /* 0x0000000506057291 */ /* 0x001fc8000f8ec0ff */
[----:B------:R0:W-:Y:S05]  /*9920*/  ST.E.128.STRONG.GPU desc[UR8][R10.64+0x200], R12 ;  /* 0x0002000c0a007985 */ /* 0x0001ea000c10fd08 */
[----:B------:R0:W-:Y:S04]  /*9930*/  STS.64 [UR5+0xb8], R14 ;  /* 0x0000b80eff007988 */ /* 0x0001e80008000a05 */
[----:B------:R0:W-:Y:S04]  /*9940*/  STS [UR5+0xc0], R12 ;  /* 0x0000c00cff007988 */ /* 0x0001e80008000805 */
[----:B------:R0:W-:Y:S04]  /*9950*/  STS.64 [UR5+0xa8], R18 ;  /* 0x0000a812ff007988 */ /* 0x0001e80008000a05 */
[----:B------:R0:W-:Y:S02]  /*9960*/  STS [UR5+0xb0], R45 ;  /* 0x0000b02dff007988 */ /* 0x0001e40008000805 */
.L_x_794:
[----:B------:R-:W-:Y:S05]  /*9970*/  BSYNC.RECONVERGENT B0 ;  /* 0x0000000000007941 */ /* 0x000fea0003800200 */
.L_x_793:
[----:B------:R-:W-:-:S13]  /*9980*/  ISETP.NE.AND P5, PT, R35, RZ, PT ;  /* 0x000000ff2300720c */ /* 0x000fda0003fa5270 */
[----:B0-----:R-:W0:Y:S01]  /*9990*/  @!P5 S2R R11, SR_CgaCtaId ;  /* 0x00000000000bd919 */ /* 0x001e220000008800 */
[----:B------:R-:W-:Y:S01]  /*99a0*/  @!P5 MOV R10, 0x400 ;  /* 0x00000400000ad802 */ /* 0x000fe20000000f00 */
[----:B--2---:R-:W-:Y:S02]  /*99b0*/  @!P5 IMAD.MOV.U32 R5, RZ, RZ, R18 ;  /* 0x000000ffff05d224 */ /* 0x004fe400078e0012 */
[----:B---3--:R-:W-:Y:S02]  /*99c0*/  @!P5 IMAD.MOV.U32 R4, RZ, RZ, R19 ;  /* 0x000000ffff04d224 */ /* 0x008fe400078e0013 */
[----:B-1----:R-:W-:Y:S01]  /*99d0*/  @!P5 IMAD.MOV.U32 R9, RZ, RZ, R45 ;  /* 0x000000ffff09d224 */ /* 0x002fe200078e002d */
[----:B0-----:R-:W-:-:S05]  /*99e0*/  @!P5 LEA R10, R11, R10, 0x18 ;  /* 0x0000000a0b0ad211 */ /* 0x001fca00078ec0ff */
[----:B------:R0:W-:Y:S04]  /*99f0*/  @!P5 STS.64 [R10+0x88], R18 ;  /* 0x000088120a00d388 */ /* 0x0001e80000000a00 */
[----:B------:R0:W-:Y:S02]  /*9a00*/  @!P5 STS [R10+0x90], R45 ;  /* 0x0000902d0a00d388 */ /* 0x0001e40000000800 */
.L_x_762:
[----:B------:R-:W1:Y:S01]  /*9a10*/  S2R R49, SR_TID.X ;  /* 0x0000000000317919 */ /* 0x000e620000002100 */
[----:B------:R-:W-:Y:S01]  /*9a20*/  ISETP.NE.AND P5, PT, R3, RZ, PT ;  /* 0x000000ff0300720c */ /* 0x000fe20003fa5270 */
[----:B------:R-:W-:Y:S05]  /*9a30*/  WARPSYNC.ALL ;  /* 0x0000000000007948 */ /* 0x000fea0003800000 */
[----:B0-----:R-:W-:Y:S01]  /*9a40*/  SEL R10, RZ, 0x1, !P5 ;  /* 0x00000001ff0a7807 */ /* 0x001fe20006800000 */
[----:B------:R-:W-:Y:S01]  /*9a50*/  BAR.SYNC.DEFER_BLOCKING 0x0 ;  /* 0x0000000000007b1d */ /* 0x000fe20000010000 */
[----:B------:R-:W-:Y:S02]  /*9a60*/  SEL R11, RZ, 0x1, !P0 ;  /* 0x00000001ff0b7807 */ /* 0x000fe40004000000 */
[----:B------:R-:W-:-:S02]  /*9a70*/  SEL R12, RZ, 0x1, !P1 ;  /* 0x00000001ff0c7807 */ /* 0x000fc40004800000 */
[----:B------:R-:W-:Y:S01]  /*9a80*/  SEL R13, RZ, 0x1, !P0 ;  /* 0x00000001ff0d7807 */ /* 0x000fe20004000000 */
[----:B------:R-:W-:Y:S01]  /*9a90*/  BSSY.RECONVERGENT B0, `(.L_x_795) ;  /* 0x0000012000007945 */ /* 0x000fe20003800200 */
[----:B------:R-:W-:-:S04]  /*9aa0*/  IADD3 R15, P5, P6, R12, R11, R10 ;  /* 0x0000000b0c0f7210 */ /* 0x000fc80007ebe00a */
[----:B------:R-:W-:Y:S02]  /*9ab0*/  IADD3.X R14, PT, PT, RZ, RZ, RZ, P5, P6 ;  /* 0x000000ffff0e7210 */ /* 0x000fe40002fec4ff */
[----:B------:R-:W-:-:S04]  /*9ac0*/  ISETP.NE.AND P6, PT, R3, RZ, PT ;  /* 0x000000ff0300720c */ /* 0x000fc80003fc5270 */
[----:B------:R-:W-:Y:S02]  /*9ad0*/  SEL R46, RZ, 0x1, !P6 ;  /* 0x00000001ff2e7807 */ /* 0x000fe40007000000 */
[----:B-1----:R-:W-:-:S13]  /*9ae0*/  ISETP.NE.AND P5, PT, R49, RZ, PT ;  /* 0x000000ff3100720c */ /* 0x002fda0003fa5270 */
[----:B------:R-:W-:Y:S05]  /*9af0*/  @!P5 BRA `(.L_x_796) ;  /* 0x00000000002cd947 */ /* 0x000fea0003800000 */
[----:B------:R-:W0:Y:S01]  /*9b00*/  S2UR UR6, SR_CgaCtaId ;  /* 0x00000000000679c3 */ /* 0x000e220000008800 */
[----:B------:R-:W-:Y:S01]  /*9b10*/  UMOV UR5, 0x400 ;  /* 0x0000040000057882 */ /* 0x000fe20000000000 */
[----:B------:R-:W-:-:S04]  /*9b20*/  ISETP.NE.U32.AND P5, PT, R5, RZ, PT ;  /* 0x000000ff0500720c */ /* 0x000fc80003fa5070 */
[----:B------:R-:W-:Y:S01]  /*9b30*/  ISETP.NE.AND.EX P5, PT, R4, RZ, PT, P5 ;  /* 0x000000ff0400720c */ /* 0x000fe20003fa5350 */
[----:B0-----:R-:W-:-:S09]  /*9b40*/  ULEA UR5, UR6, UR5, 0x18 ;  /* 0x0000000506057291 */ /* 0x001fd2000f8ec0ff */
[----:B------:R-:W0:Y:S02]  /*9b50*/  LDS R10, [UR5+0x90] ;  /* 0x00009005ff0a7984 */ /* 0x000e240008000800 */
[----:B0-----:R-:W-:Y:S02]  /*9b60*/  SEL R12, R10, RZ, !P5 ;  /* 0x000000ff0a0c7207 */ /* 0x001fe40006800000 */
[----:B------:R-:W0:Y:S03]  /*9b70*/  LDS.64 R10, [UR5+0x88] ;  /* 0x00008805ff0a7984 */ /* 0x000e260008000a00 */
[----:B------:R-:W-:Y:S01]  /*9b80*/  IMAD.IADD R9, R9, 0x1, R12 ;  /* 0x0000000109097824 */ /* 0x000fe200078e020c */
[----:B0-----:R-:W-:-:S05]  /*9b90*/  IADD3 R5, P5, PT, R10, R5, RZ ;  /* 0x000000050a057210 */ /* 0x001fca0007fbe0ff */
[----:B------:R-:W-:-:S08]  /*9ba0*/  IMAD.X R4, R11, 0x1, R4, P5 ;  /* 0x000000010b047824 */ /* 0x000fd000028e0604 */
.L_x_796:
[----:B------:R-:W-:Y:S05]  /*9bb0*/  BSYNC.RECONVERGENT B0 ;  /* 0x0000000000007941 */ /* 0x000fea0003800200 */
.L_x_795:
[----:B------:R-:W-:Y:S01]  /*9bc0*/  IADD3 R10, P5, P6, R5, R13, R46 ;  /* 0x0000000d050a7210 */ /* 0x000fe20007ebe02e */
[----:B------:R-:W0:Y:S01]  /*9bd0*/  S2UR UR5, SR_CgaCtaId ;  /* 0x00000000000579c3 */ /* 0x000e220000008800 */
[----:B------:R-:W-:Y:S01]  /*9be0*/  SEL R18, RZ, 0x1, !P3 ;  /* 0x00000001ff127807 */ /* 0x000fe20005800000 */
[----:B------:R-:W-:Y:S01]  /*9bf0*/  UMOV UR4, 0x400 ;  /* 0x0000040000047882 */ /* 0x000fe20000000000 */
[----:B------:R-:W-:Y:S02]  /*9c00*/  IADD3.X R11, PT, PT, R4, RZ, RZ, P5, P6 ;  /* 0x000000ff040b7210 */ /* 0x000fe40002fec4ff */
[----:B------:R-:W-:Y:S02]  /*9c10*/  ISETP.NE.AND P5, PT, R2, RZ, PT ;  /* 0x000000ff0200720c */ /* 0x000fe40003fa5270 */
[----:B------:R-:W-:Y:S02]  /*9c20*/  ISETP.NE.AND P6, PT, R0, RZ, PT ;  /* 0x000000ff0000720c */ /* 0x000fe40003fc5270 */
[----:B------:R-:W-:-:S02]  /*9c30*/  SEL R12, RZ, 0x1, !P5 ;  /* 0x00000001ff0c7807 */ /* 0x000fc40006800000 */
[----:B------:R-:W-:Y:S02]  /*9c40*/  P2R R19, PR, RZ, 0x1 ;  /* 0x00000001ff137803 */ /* 0x000fe40000000000 */
[----:B------:R-:W-:Y:S02]  /*9c50*/  IADD3 R16, P5, PT, R15, R12, RZ ;  /* 0x0000000c0f107210 */ /* 0x000fe40007fbe0ff */
[----:B------:R-:W-:Y:S02]  /*9c60*/  SEL R15, RZ, 0x1, !P3 ;  /* 0x00000001ff0f7807 */ /* 0x000fe40005800000 */
[----:B------:R-:W-:Y:S01]  /*9c70*/  ISETP.NE.AND P0, PT, R3, RZ, PT ;  /* 0x000000ff0300720c */ /* 0x000fe20003f05270 */
[----:B------:R-:W-:Y:S01]  /*9c80*/  IMAD.X R13, RZ, RZ, R14, P5 ;  /* 0x000000ffff0d7224 */ /* 0x000fe200028e060e */
[----:B------:R-:W-:Y:S02]  /*9c90*/  SEL R14, RZ, 0x1, !P2 ;  /* 0x00000001ff0e7807 */ /* 0x000fe40005000000 */
[----:B------:R-:W-:-:S02]  /*9ca0*/  IADD3 R12, P5, PT, R5, R16, RZ ;  /* 0x00000010050c7210 */ /* 0x000fc40007fbe0ff */
[----:B------:R-:W-:Y:S01]  /*9cb0*/  IADD3 R16, PT, PT, R15, R16, R14 ;  /* 0x000000100f107210 */ /* 0x000fe20007ffe00e */
[----:B0-----:R-:W-:Y:S01]  /*9cc0*/  ULEA UR4, UR5, UR4, 0x18 ;  /* 0x0000000405047291 */ /* 0x001fe2000f8ec0ff */
[----:B------:R-:W-:Y:S01]  /*9cd0*/  SEL R14, RZ, 0x1, !P4 ;  /* 0x00000001ff0e7807 */ /* 0x000fe20006000000 */
[----:B------:R-:W-:Y:S01]  /*9ce0*/  IMAD.X R13, R4, 0x1, R13, P5 ;  /* 0x00000001040d7824 */ /* 0x000fe200028e060d */
[----:B------:R-:W-:-:S04]  /*9cf0*/  SEL R15, RZ, 0x1, !P6 ;  /* 0x00000001ff0f7807 */ /* 0x000fc80007000000 */
[----:B------:R-:W-:Y:S02]  /*9d00*/  IADD3 R14, PT, PT, R15, R16, R14 ;  /* 0x000000100f0e7210 */ /* 0x000fe40007ffe00e */
[----:B------:R-:W-:Y:S02]  /*9d10*/  LDS R45, [UR4+0xc0] ;  /* 0x0000c004ff2d7984 */ /* 0x000fe40008000800 */
[----:B------:R-:W-:-:S05]  /*9d20*/  IADD3 R14, P5, PT, R5, R14, RZ ;  /* 0x0000000e050e7210 */ /* 0x000fca0007fbe0ff */
[----:B------:R-:W-:Y:S01]  /*9d30*/  IMAD.X R15, R4, 0x1, R17, P5 ;  /* 0x00000001040f7824 */ /* 0x000fe200028e0611 */
[----:B------:R-:W-:Y:S02]  /*9d40*/  IADD3 R46, P5, PT, R5, R46, RZ ;  /* 0x0000002e052e7210 */ /* 0x000fe40007fbe0ff */
[----:B------:R-:W-:-:S03]  /*9d50*/  SEL R17, RZ, 0x1, !P1 ;  /* 0x00000001ff117807 */ /* 0x000fc60004800000 */
[----:B------:R-:W-:Y:S01]  /*9d60*/  IMAD.X R47, RZ, RZ, R4, P5 ;  /* 0x000000ffff2f7224 */ /* 0x000fe200028e0604 */
[----:B------:R-:W-:Y:S02]  /*9d70*/  IADD3 R16, P5, PT, R10, R17, RZ ;  /* 0x000000110a107210 */ /* 0x000fe40007fbe0ff */
[----:B------:R-:W-:-:S03]  /*9d80*/  SEL R17, RZ, 0x1, !P2 ;  /* 0x00000001ff117807 */ /* 0x000fc60005000000 */
[----:B------:R-:W-:Y:S01]  /*9d90*/  IMAD.X R48, RZ, RZ, R11, P5 ;  /* 0x000000ffff307224 */ /* 0x000fe200028e060b */
[----:B------:R-:W-:-:S05]  /*9da0*/  IADD3 R17, P5, PT, R12, R17, RZ ;  /* 0x000000110c117210 */ /* 0x000fca0007fbe0ff */
[----:B------:R-:W-:Y:S01]  /*9db0*/  IMAD.X R36, RZ, RZ, R13, P5 ;  /* 0x000000ffff247224 */ /* 0x000fe200028e060d */
[----:B------:R-:W-:Y:S02]  /*9dc0*/  IADD3 R37, P5, PT, R17, R18, RZ ;  /* 0x0000001211257210 */ /* 0x000fe40007fbe0ff */
[----:B------:R-:W-:-:S03]  /*9dd0*/  SEL R18, RZ, 0x1, !P4 ;  /* 0x00000001ff127807 */ /* 0x000fc60006000000 */
[----:B------:R-:W-:Y:S01]  /*9de0*/  IMAD.X R40, RZ, RZ, R36, P5 ;  /* 0x000000ffff287224 */ /* 0x000fe200028e0624 */
[----:B------:R-:W-:Y:S02]  /*9df0*/  IADD3 R41, P5, PT, R37, R18, RZ ;  /* 0x0000001225297210 */ /* 0x000fe40007fbe0ff */
[----:B------:R-:W-:Y:S02]  /*9e00*/  SEL R18, R9, RZ, !P0 ;  /* 0x000000ff09127207 */ /* 0x000fe40004000000 */
[----:B------:R-:W-:Y:S01]  /*9e10*/  ISETP.NE.AND P0, PT, R19, RZ, PT ;  /* 0x000000ff1300720c */ /* 0x000fe20003f05270 */
[----:B------:R-:W-:Y:S01]  /*9e20*/  IMAD.X R44, RZ, RZ, R40, P5 ;  /* 0x000000ffff2c7224 */ /* 0x000fe200028e0628 */
[----:B------:R-:W-:Y:S01]  /*9e30*/  ISETP.NE.AND P5, PT, R2, RZ, PT ;  /* 0x000000ff0200720c */ /* 0x000fe20003fa5270 */
[----:B------:R-:W-:-:S05]  /*9e40*/  IMAD.IADD R21, R21, 0x1, R18 ;  /* 0x0000000115157824 */ /* 0x000fca00078e0212 */
[----:B------:R-:W-:-:S05]  /*9e50*/  SEL R18, R21, RZ, !P0 ;  /* 0x000000ff15127207 */ /* 0x000fca0004000000 */
[----:B------:R-:W-:Y:S02]  /*9e60*/  IMAD.IADD R23, R23, 0x1, R18 ;  /* 0x0000000117177824 */ /* 0x000fe400078e0212 */
[----:B------:R-:W0:Y:S03]  /*9e70*/  LDS.64 R18, [UR4+0xc8] ;  /* 0x0000c804ff127984 */ /* 0x000e260008000a00 */
[----:B------:R-:W-:-:S05]  /*9e80*/  SEL R38, R23, RZ, !P1 ;  /* 0x000000ff17267207 */ /* 0x000fca0004800000 */
[----:B------:R-:W-:-:S05]  /*9e90*/  IMAD.IADD R25, R25, 0x1, R38 ;  /* 0x0000000119197824 */ /* 0x000fca00078e0226 */
[----:B------:R-:W-:-:S05]  /*9ea0*/  SEL R38, R25, RZ, !P5 ;  /* 0x000000ff19267207 */ /* 0x000fca0006800000 */
[----:B------:R-:W-:Y:S02]  /*9eb0*/  IMAD.IADD R27, R27, 0x1, R38 ;  /* 0x000000011b1b7824 */ /* 0x000fe400078e0226 */
[----:B------:R-:W1:Y:S03]  /*9ec0*/  LDS.64 R38, [UR4+0xb8] ;  /* 0x0000b804ff267984 */ /* 0x000e660008000a00 */
[----:B------:R-:W-:-:S05]  /*9ed0*/  SEL R50, R27, RZ, !P2 ;  /* 0x000000ff1b327207 */ /* 0x000fca0005000000 */
[----:B------:R-:W-:-:S05]  /*9ee0*/  IMAD.IADD R29, R29, 0x1, R50 ;  /* 0x000000011d1d7824 */ /* 0x000fca00078e0232 */
[----:B------:R-:W-:-:S05]  /*9ef0*/  SEL R50, R29, RZ, !P3 ;  /* 0x000000ff1d327207 */ /* 0x000fca0005800000 */
[----:B------:R-:W-:Y:S01]  /*9f00*/  IMAD.IADD R31, R31, 0x1, R50 ;  /* 0x000000011f1f7824 */ /* 0x000fe200078e0232 */
[----:B0-----:R-:W-:-:S04]  /*9f10*/  ISETP.GE.U32.AND P5, PT, R18, 0x101, PT ;  /* 0x000001011200780c */ /* 0x001fc80003fa6070 */
[----:B------:R-:W-:Y:S02]  /*9f20*/  SEL R50, R31, RZ, !P4 ;  /* 0x000000ff1f327207 */ /* 0x000fe40006000000 */
[----:B------:R-:W-:-:S03]  /*9f30*/  ISETP.GE.AND.EX P5, PT, R19, RZ, PT, P5 ;  /* 0x000000ff1300720c */ /* 0x000fc60003fa6350 */
[----:B------:R-:W-:-:S05]  /*9f40*/  IMAD.IADD R33, R33, 0x1, R50 ;  /* 0x0000000121217824 */ /* 0x000fca00078e0232 */
[----:B------:R-:W-:-:S05]  /*9f50*/  SEL R35, R33, RZ, !P6 ;  /* 0x000000ff21237207 */ /* 0x000fca0007000000 */
[----:B------:R-:W-:Y:S01]  /*9f60*/  IMAD.IADD R35, R42, 0x1, R35 ;  /* 0x000000012a237824 */ /* 0x000fe200078e0223 */
[----:B------:R-:W-:Y:S06]  /*9f70*/  @!P5 BRA `(.L_x_797) ;  /* 0x0000000400a0d947 */ /* 0x000fec0003800000 */
[----:B------:R-:W-:Y:S01]  /*9f80*/  ISETP.NE.AND P6, PT, R43, RZ, PT ;  /* 0x000000ff2b00720c */ /* 0x000fe20003fc5270 */
[----:B------:R-:W0:Y:S01]  /*9f90*/  LDCU.64 UR10, c[0x0][0x3a8] ;  /* 0x00007500ff0a77ac */ /* 0x000e220008000a00 */
[----:B------:R-:W2:Y:S01]  /*9fa0*/  LDS.64 R42, [UR4+0xa8] ;  /* 0x0000a804ff2a7984 */ /* 0x000ea20008000a00 */
[----:B------:R-:W-:Y:S01]  /*9fb0*/  P2R R4, PR, RZ, 0x10 ;  /* 0x00000010ff047803 */ /* 0x000fe20000000000 */
[----:B------:R-:W-:Y:S01]  /*9fc0*/  BSSY.RECONVERGENT B0, `(.L_x_798) ;  /* 0x0000062000007945 */ /* 0x000fe20003800200 */
[----:B------:R-:W-:Y:S01]  /*9fd0*/  BAR.SYNC.DEFER_BLOCKING 0x0 ;  /* 0x0000000000007b1d */ /* 0x000fe20000010000 */
[----:B------:R-:W-:Y:S02]  /*9fe0*/  ISETP.NE.AND P4, PT, R3, RZ, PT ;  /* 0x000000ff0300720c */ /* 0x000fe40003f85270 */
[----:B------:R-:W-:-:S11]  /*9ff0*/  ISETP.NE.AND P5, PT, R0, RZ, PT ;  /* 0x000000ff0000720c */ /* 0x000fd60003fa5270 */
[--C-:B--2---:R-:W-:Y:S02]  /*a000*/  @P4 IMAD.IADD R5, R5, 0x1, -R42.reuse ;  /* 0x0000000105054824 */ /* 0x104fe400078e0a2a */
        /* <DEDUP_REMOVED lines=8> */
[----:B------:R-:W-:Y:S01]  /*a090*/  ISETP.NE.AND P4, PT, R4, RZ, PT ;  /* 0x000000ff0400720c */ /* 0x000fe20003f85270 */
[--C-:B------:R-:W-:Y:S01]  /*a0a0*/  @P5 IMAD.IADD R41, R41, 0x1, -R42.reuse ;  /* 0x0000000129295824 */ /* 0x100fe200078e0a2a */
[----:B------:R-:W-:Y:S01]  /*a0b0*/  @P2 LEA R12, R12, UR4, 0x3 ;  /* 0x000000040c0c2c11 */ /* 0x000fe2000f8e18ff */
[----:B------:R2:W-:Y:S01]  /*a0c0*/  @P0 STS.64 [R46], R20 ;  /* 0x000000142e000388 */ /* 0x0005e20000000a00 */
[----:B------:R-:W-:Y:S01]  /*a0d0*/  ISETP.NE.AND P0, PT, R2, RZ, PT ;  /* 0x000000ff0200720c */ /* 0x000fe20003f05270 */
[----:B------:R-:W-:Y:S01]  /*a0e0*/  @P6 IMAD.IADD R14, R14, 0x1, -R42 ;  /* 0x000000010e0e6824 */ /* 0x000fe200078e0a2a */
[----:B------:R-:W-:Y:S01]  /*a0f0*/  @P3 LEA R17, R17, UR4, 0x3 ;  /* 0x0000000411113c11 */ /* 0x000fe2000f8e18ff */
[----:B------:R2:W-:Y:S01]  /*a100*/  @P1 STS.64 [R10], R22 ;  /* 0x000000160a001388 */ /* 0x0005e20000000a00 */
[----:B------:R-:W-:-:S02]  /*a110*/  @P5 LEA R41, R41, UR4, 0x3 ;  /* 0x0000000429295c11 */ /* 0x000fc4000f8e18ff */
[----:B------:R-:W-:-:S03]  /*a120*/  @P6 LEA R14, R14, UR4, 0x3 ;  /* 0x000000040e0e6c11 */ /* 0x000fc6000f8e18ff */
[----:B------:R-:W-:-:S04]  /*a130*/  @P4 IMAD.IADD R37, R37, 0x1, -R42 ;  /* 0x0000000125254824 */ /* 0x000fc800078e0a2a */
[----:B------:R-:W-:Y:S01]  /*a140*/  @P0 IMAD.IADD R16, R16, 0x1, -R42 ;  /* 0x0000000110100824 */ /* 0x000fe200078e0a2a */
[----:B------:R-:W-:-:S04]  /*a150*/  @P4 LEA R37, R37, UR4, 0x3 ;  /* 0x0000000425254c11 */ /* 0x000fc8000f8e18ff */
[----:B------:R-:W-:-:S05]  /*a160*/  @P0 LEA R16, R16, UR4, 0x3 ;  /* 0x0000000410100c11 */ /* 0x000fca000f8e18ff */
[----:B------:R2:W-:Y:S01]  /*a170*/  @P0 STS.64 [R16], R24 ;  /* 0x0000001810000388 */ /* 0x0005e20000000a00 */
[----:B------:R-:W-:-:S03]  /*a180*/  ISETP.GT.U32.AND P0, PT, R18, R49, PT ;  /* 0x000000311200720c */ /* 0x000fc60003f04070 */
[----:B------:R2:W-:Y:S01]  /*a190*/  @P2 STS.64 [R12], R26 ;  /* 0x0000001a0c002388 */ /* 0x0005e20000000a00 */
[----:B------:R-:W-:-:S03]  /*a1a0*/  ISETP.GT.U32.AND.EX P0, PT, R19, RZ, PT, P0 ;  /* 0x000000ff1300720c */ /* 0x000fc60003f04100 */
[----:B------:R2:W-:Y:S04]  /*a1b0*/  @P3 STS.64 [R17], R28 ;  /* 0x0000001c11003388 */ /* 0x0005e80000000a00 */
[----:B------:R2:W-:Y:S04]  /*a1c0*/  @P4 STS.64 [R37], R30 ;  /* 0x0000001e25004388 */ /* 0x0005e80000000a00 */
[----:B------:R2:W-:Y:S04]  /*a1d0*/  @P5 STS.64 [R41], R32 ;  /* 0x0000002029005388 */ /* 0x0005e80000000a00 */
[----:B------:R2:W-:Y:S01]  /*a1e0*/  @P6 STS.64 [R14], R34 ;  /* 0x000000220e006388 */ /* 0x0005e20000000a00 */
[----:B------:R-:W-:Y:S06]  /*a1f0*/  BAR.SYNC.DEFER_BLOCKING 0x0 ;  /* 0x0000000000007b1d */ /* 0x000fec0000010000 */
[----:B0-----:R-:W-:Y:S05]  /*a200*/  @!P0 BRA `(.L_x_799) ;  /* 0x0000000000f48947 */ /* 0x001fea0003800000 */
[----:B--2---:R-:W-:Y:S01]  /*a210*/  IMAD.MOV.U32 R17, RZ, RZ, R49 ;  /* 0x000000ffff117224 */ /* 0x004fe200078e0031 */
        /* <DEDUP_REMOVED lines=25> */
.L_x_802:
[----:B0-----:R0:W2:Y:S01]  /*a3b0*/  LDS R5, [R0] ;  /* 0x0000000000057984 */ /* 0x0010a20000000800 */
        /* <DEDUP_REMOVED lines=9> */
[----:B--2---:R0:W-:-:S12]  /*a450*/  STG.E desc[UR8][R2.64], R5 ;  /* 0x0000000502007986 */ /* 0x0041d8000c101908 */
[----:B------:R-:W-:Y:S05]  /*a460*/  @P1 BRA `(.L_x_802) ;  /* 0xfffffffc00d01947 */ /* 0x000fea000383ffff */
.L_x_801:
[----:B------:R-:W-:Y:S05]  /*a470*/  BSYNC.RECONVERGENT B1 ;  /* 0x0000000000017941 */ /* 0x000fea0003800200 */
.L_x_800:
[----:B------:R-:W-:Y:S05]  /*a480*/  @!P0 BRA `(.L_x_799) ;  /* 0x0000000000548947 */ /* 0x000fea0003800000 */
.L_x_803:
[C---:B------:R-:W-:Y:S02]  /*a490*/  LEA R0, R17.reuse, UR4, 0x3 ;  /* 0x0000000411007c11 */ /* 0x040fe4000f8e18ff */
[----:B0-----:R-:W-:Y:S01]  /*a4a0*/  IADD3 R3, P0, PT, R42, R17, RZ ;  /* 0x000000112a037210 */ /* 0x001fe20007f1e0ff */
[----:B------:R-:W-:Y:S02]  /*a4b0*/  VIADD R17, R17, 0x400 ;  /* 0x0000040011117836 */ /* 0x000fe40000000000 */
[----:B------:R-:W0:Y:S01]  /*a4c0*/  LDS R9, [R0+0x4] ;  /* 0x0000040000097984 */ /* 0x000e220000000800 */
[----:B------:R-:W-:Y:S01]  /*a4d0*/  LEA R4, P1, R3, UR10, 0x2 ;  /* 0x0000000a03047c11 */ /* 0x000fe2000f8210ff */
[----:B------:R-:W-:Y:S02]  /*a4e0*/  IMAD.X R8, R43, 0x1, R21, P0 ;  /* 0x000000012b087824 */ /* 0x000fe400000e0615 */
[----:B------:R-:W2:Y:S01]  /*a4f0*/  LDS R11, [R0+0x804] ;  /* 0x00080400000b7984 */ /* 0x000ea20000000800 */
[----:B------:R-:W-:Y:S01]  /*a500*/  IMAD.X R2, RZ, RZ, R43, P0 ;  /* 0x000000ffff027224 */ /* 0x000fe200000e062b */
[----:B------:R-:W-:Y:S01]  /*a510*/  ISETP.GT.U32.AND P0, PT, R18, R17, PT ;  /* 0x000000111200720c */ /* 0x000fe20003f04070 */
[----:B------:R-:W-:Y:S01]  /*a520*/  IMAD.MOV.U32 R21, RZ, RZ, RZ ;  /* 0x000000ffff157224 */ /* 0x000fe200078e00ff */
[----:B------:R-:W3:Y:S01]  /*a530*/  LDS R13, [R0+0x1004] ;  /* 0x00100400000d7984 */ /* 0x000ee20000000800 */
[----:B------:R-:W-:-:S02]  /*a540*/  LEA.HI.X R5, R3, UR11, R8, 0x2, P1 ;  /* 0x0000000b03057c11 */ /* 0x000fc400088f1408 */
[----:B------:R-:W-:Y:S01]  /*a550*/  LEA.HI.X R3, R3, UR11, R2, 0x2, P1 ;  /* 0x0000000b03037c11 */ /* 0x000fe200088f1402 */
[----:B------:R-:W4:Y:S01]  /*a560*/  LDS R15, [R0+0x1804] ;  /* 0x00180400000f7984 */ /* 0x000f220000000800 */
[----:B------:R-:W-:Y:S01]  /*a570*/  IMAD.MOV.U32 R2, RZ, RZ, R4 ;  /* 0x000000ffff027224 */ /* 0x000fe200078e0004 */
[----:B------:R-:W-:Y:S02]  /*a580*/  ISETP.GT.U32.AND.EX P0, PT, R19, RZ, PT, P0 ;  /* 0x000000ff1300720c */ /* 0x000fe40003f04100 */
[----:B0-----:R0:W-:Y:S04]  /*a590*/  STG.E desc[UR8][R4.64], R9 ;  /* 0x0000000904007986 */ /* 0x0011e8000c101908 */
[----:B--2---:R0:W-:Y:S04]  /*a5a0*/  STG.E desc[UR8][R2.64+0x400], R11 ;  /* 0x0004000b02007986 */ /* 0x0041e8000c101908 */
[----:B---3--:R0:W-:Y:S04]  /*a5b0*/  STG.E desc[UR8][R2.64+0x800], R13 ;  /* 0x0008000d02007986 */ /* 0x0081e8000c101908 */
[----:B----4-:R0:W-:Y:S01]  /*a5c0*/  STG.E desc[UR8][R2.64+0xc00], R15 ;  /* 0x000c000f02007986 */ /* 0x0101e2000c101908 */
[----:B------:R-:W-:Y:S05]  /*a5d0*/  @P0 BRA `(.L_x_803) ;  /* 0xfffffffc00ac0947 */ /* 0x000fea000383ffff */
.L_x_799:
[----:B------:R-:W-:Y:S05]  /*a5e0*/  BSYNC.RECONVERGENT B0 ;  /* 0x0000000000007941 */ /* 0x000fea0003800200 */
.L_x_798:
[----:B------:R-:W-:Y:S05]  /*a5f0*/  BRA `(.L_x_804) ;  /* 0x0000000000ac7947 */ /* 0x000fea0003800000 */
.L_x_797:
[----:B------:R-:W-:Y:S01]  /*a600*/  P2R R8, PR, RZ, 0x10 ;  /* 0x00000010ff087803 */ /* 0x000fe20000000000 */
[----:B------:R-:W0:Y:S01]  /*a610*/  @P0 LDC.64 R18, c[0x0][0x3a8] ;  /* 0x0000ea00ff120b82 */ /* 0x000e220000000a00 */
[----:B------:R-:W-:Y:S02]  /*a620*/  ISETP.NE.AND P4, PT, R3, RZ, PT ;  /* 0x000000ff0300720c */ /* 0x000fe40003f85270 */
[----:B------:R-:W-:-:S11]  /*a630*/  ISETP.NE.AND P6, PT, R43, RZ, PT ;  /* 0x000000ff2b00720c */ /* 0x000fd60003fc5270 */
[----:B------:R-:W2:Y:S01]  /*a640*/  @P4 LDC.64 R42, c[0x0][0x3a8] ;  /* 0x0000ea00ff2a4b82 */ /* 0x000ea20000000a00 */
[----:B0-----:R-:W-:-:S04]  /*a650*/  @P0 LEA R18, P5, R46, R18, 0x2 ;  /* 0x000000122e120211 */ /* 0x001fc800078a10ff */
[----:B------:R-:W-:-:S03]  /*a660*/  @P0 LEA.HI.X R19, R46, R19, R47, 0x2, P5 ;  /* 0x000000132e130211 */ /* 0x000fc600028f142f */
[----:B------:R-:W0:Y:S01]  /*a670*/  @P6 LDC.64 R46, c[0x0][0x3a8] ;  /* 0x0000ea00ff2e6b82 */ /* 0x000e220000000a00 */
[----:B--2---:R-:W-:-:S04]  /*a680*/  @P4 LEA R42, P5, R5, R42, 0x2 ;  /* 0x0000002a052a4211 */ /* 0x004fc800078a10ff */
[----:B------:R-:W-:-:S03]  /*a690*/  @P4 LEA.HI.X R43, R5, R43, R4, 0x2, P5 ;  /* 0x0000002b052b4211 */ /* 0x000fc600028f1404 */
[----:B------:R-:W2:Y:S02]  /*a6a0*/  @P1 LDC.64 R4, c[0x0][0x3a8] ;  /* 0x0000ea00ff041b82 */ /* 0x000ea40000000a00 */
[----:B------:R-:W-:Y:S01]  /*a6b0*/  @P4 STG.E desc[UR8][R42.64], R9 ;  /* 0x000000092a004986 */ /* 0x000fe2000c101908 */
[----:B------:R-:W-:-:S03]  /*a6c0*/  ISETP.NE.AND P4, PT, R8, RZ, PT ;  /* 0x000000ff0800720c */ /* 0x000fc60003f85270 */
[----:B------:R3:W-:Y:S01]  /*a6d0*/  @P0 STG.E desc[UR8][R18.64], R21 ;  /* 0x0000001512000986 */ /* 0x0007e2000c101908 */
[----:B------:R-:W-:Y:S01]  /*a6e0*/  ISETP.NE.AND P0, PT, R2, RZ, PT ;  /* 0x000000ff0200720c */ /* 0x000fe20003f05270 */
[----:B---3--:R-:W3:Y:S01]  /*a6f0*/  @P3 LDC.64 R18, c[0x0][0x3a8] ;  /* 0x0000ea00ff123b82 */ /* 0x008ee20000000a00 */
[----:B--2---:R-:W-:-:S11]  /*a700*/  @P1 LEA R4, P5, R10, R4, 0x2 ;  /* 0x000000040a041211 */ /* 0x004fd600078a10ff */
[----:B------:R-:W2:Y:S01]  /*a710*/  @P0 LDC.64 R8, c[0x0][0x3a8] ;  /* 0x0000ea00ff080b82 */ /* 0x000ea20000000a00 */
[----:B------:R-:W-:Y:S02]  /*a720*/  @P1 LEA.HI.X R5, R10, R5, R11, 0x2, P5 ;  /* 0x000000050a051211 */ /* 0x000fe400028f140b */
[----:B------:R-:W-:-:S03]  /*a730*/  ISETP.NE.AND P5, PT, R0, RZ, PT ;  /* 0x000000ff0000720c */ /* 0x000fc60003fa5270 */
[----:B------:R4:W-:Y:S01]  /*a740*/  @P1 STG.E desc[UR8][R4.64], R23 ;  /* 0x0000001704001986 */ /* 0x0009e2000c101908 */
[----:B------:R-:W-:Y:S01]  /*a750*/  ISETP.NE.AND P1, PT, R2, RZ, PT ;  /* 0x000000ff0200720c */ /* 0x000fe20003f25270 */
[----:B------:R-:W5:Y:S08]  /*a760*/  @P2 LDC.64 R10, c[0x0][0x3a8] ;  /* 0x0000ea00ff0a2b82 */ /* 0x000f700000000a00 */
[----:B------:R-:W1:Y:S08]  /*a770*/  @P4 LDC.64 R20, c[0x0][0x3a8] ;  /* 0x0000ea00ff144b82 */ /* 0x000e700000000a00 */
[----:B------:R-:W4:Y:S01]  /*a780*/  @P5 LDC.64 R42, c[0x0][0x3a8] ;  /* 0x0000ea00ff2a5b82 */ /* 0x000f220000000a00 */
[----:B--2---:R-:W-:-:S04]  /*a790*/  @P1 LEA R2, P0, R16, R8, 0x2 ;  /* 0x0000000810021211 */ /* 0x004fc800078010ff */
[----:B------:R-:W-:Y:S02]  /*a7a0*/  @P1 LEA.HI.X R3, R16, R9, R48, 0x2, P0 ;  /* 0x0000000910031211 */ /* 0x000fe400000f1430 */
[----:B-----5:R-:W-:-:S03]  /*a7b0*/  @P2 LEA R10, P0, R12, R10, 0x2 ;  /* 0x0000000a0c0a2211 */ /* 0x020fc600078010ff */
[----:B------:R2:W-:Y:S01]  /*a7c0*/  @P1 STG.E desc[UR8][R2.64], R25 ;  /* 0x0000001902001986 */ /* 0x0005e2000c101908 */
[----:B------:R-:W-:Y:S02]  /*a7d0*/  @P2 LEA.HI.X R11, R12, R11, R13, 0x2, P0 ;  /* 0x0000000b0c0b2211 */ /* 0x000fe400000f140d */
[----:B---3--:R-:W-:-:S03]  /*a7e0*/  @P3 LEA R18, P0, R17, R18, 0x2 ;  /* 0x0000001211123211 */ /* 0x008fc600078010ff */
[----:B------:R2:W-:Y:S01]  /*a7f0*/  @P2 STG.E desc[UR8][R10.64], R27 ;  /* 0x0000001b0a002986 */ /* 0x0005e2000c101908 */
[----:B------:R-:W-:Y:S02]  /*a800*/  @P3 LEA.HI.X R19, R17, R19, R36, 0x2, P0 ;  /* 0x0000001311133211 */ /* 0x000fe400000f1424 */
[----:B-1----:R-:W-:Y:S02]  /*a810*/  @P4 LEA R20, P0, R37, R20, 0x2 ;  /* 0x0000001425144211 */ /* 0x002fe400078010ff */
[----:B0-----:R-:W-:Y:S01]  /*a820*/  @P6 LEA R46, P2, R14, R46, 0x2 ;  /* 0x0000002e0e2e6211 */ /* 0x001fe200078410ff */
[----:B------:R2:W-:Y:S01]  /*a830*/  @P3 STG.E desc[UR8][R18.64], R29 ;  /* 0x0000001d12003986 */ /* 0x0005e2000c101908 */
[----:B----4-:R-:W-:Y:S02]  /*a840*/  @P5 LEA R42, P1, R41, R42, 0x2 ;  /* 0x0000002a292a5211 */ /* 0x010fe400078210ff */
[----:B------:R-:W-:Y:S02]  /*a850*/  @P4 LEA.HI.X R21, R37, R21, R40, 0x2, P0 ;  /* 0x0000001525154211 */ /* 0x000fe400000f1428 */
[----:B------:R-:W-:-:S02]  /*a860*/  @P5 LEA.HI.X R43, R41, R43, R44, 0x2, P1 ;  /* 0x0000002b292b5211 */ /* 0x000fc400008f142c */
[----:B------:R-:W-:Y:S01]  /*a870*/  @P6 LEA.HI.X R47, R14, R47, R15, 0x2, P2 ;  /* 0x0000002f0e2f6211 */ /* 0x000fe200010f140f */
[----:B------:R2:W-:Y:S04]  /*a880*/  @P4 STG.E desc[UR8][R20.64], R31 ;  /* 0x0000001f14004986 */ /* 0x0005e8000c101908 */
[----:B------:R2:W-:Y:S04]  /*a890*/  @P5 STG.E desc[UR8][R42.64], R33 ;  /* 0x000000212a005986 */ /* 0x0005e8000c101908 */
[----:B------:R2:W-:Y:S02]  /*a8a0*/  @P6 STG.E desc[UR8][R46.64], R35 ;  /* 0x000000232e006986 */ /* 0x0005e4000c101908 */
.L_x_804:
[----:B------:R-:W-:-:S13]  /*a8b0*/  ISETP.NE.AND P0, PT, R49, 0xff, PT ;  /* 0x000000ff3100780c */ /* 0x000fda0003f05270 */
[----:B------:R-:W-:Y:S05]  /*a8c0*/  @P0 EXIT ;  /* 0x000000000000094d */ /* 0x000fea0003800000 */
[----:B0-2---:R-:W0:Y:S01]  /*a8d0*/  LDC.64 R4, c[0x0][0x3b0] ;  /* 0x0000ec00ff047b82 */ /* 0x005e220000000a00 */
[----:B------:R-:W-:-:S04]  /*a8e0*/  ISETP.NE.U32.AND P0, PT, R7, 0x900, PT ;  /* 0x000009000700780c */ /* 0x000fc80003f05070 */
[----:B------:R-:W-:-:S13]  /*a8f0*/  ISETP.NE.AND.EX P0, PT, R6, RZ, PT, P0 ;  /* 0x000000ff0600720c */ /* 0x000fda0003f05300 */
[----:B------:R-:W-:Y:S05]  /*a900*/  @P0 BRA `(.L_x_805) ;  /* 0x0000000000180947 */ /* 0x000fea0003800000 */
[----:B------:R-:W1:Y:S02]  /*a910*/  LDC.64 R2, c[0x0][0x3a8] ;  /* 0x0000ea00ff027b82 */ /* 0x000e640000000a00 */
[----:B-1----:R-:W-:-:S04]  /*a920*/  LEA R2, P0, R38, R2, 0x2 ;  /* 0x0000000226027211 */ /* 0x002fc800078010ff */
[C---:B------:R-:W-:Y:S02]  /*a930*/  LEA.HI.X R3, R38.reuse, R3, R39, 0x2, P0 ;  /* 0x0000000326037211 */ /* 0x040fe400000f1427 */
[----:B------:R-:W-:-:S03]  /*a940*/  IADD3 R38, P0, PT, R38, 0x1, RZ ;  /* 0x0000000126267810 */ /* 0x000fc60007f1e0ff */
[----:B------:R2:W-:Y:S02]  /*a950*/  STG.E desc[UR8][R2.64], R45 ;  /* 0x0000002d02007986 */ /* 0x0005e4000c101908 */
[----:B------:R-:W-:-:S08]  /*a960*/  IMAD.X R39, RZ, RZ, R39, P0 ;  /* 0x000000ffff277224 */ /* 0x000fd000000e0627 */
.L_x_805:
[----:B01----:R-:W-:Y:S01]  /*a970*/  STG.E.64 desc[UR8][R4.64], R38 ;  /* 0x0000002604007986 */ /* 0x003fe2000c101b08 */
[----:B------:R-:W-:Y:S05]  /*a980*/  EXIT ;  /* 0x000000000000794d */ /* 0x000fea0003800000 */
.L_x_714:
[----:B------:R-:W-:Y:S01]  /*a990*/  BSSY B0, `(.L_x_806) ;  /* 0x0000006000007945 */ /* 0x000fe20003800000 */
[----:B------:R-:W-:Y:S01]  /*a9a0*/  PLOP3.LUT P5, PT, P5, PT, PT, 0x8, 0x80 ;  /* 0x000000000080781c */ /* 0x000fe20002fae170 */
[----:B------:R-:W-:-:S12]  /*a9b0*/  IMAD.MOV.U32 R41, RZ, RZ, -0x1 ;  /* 0xffffffffff297424 */ /* 0x000fd800078e00ff */
[----:B------:R-:W-:Y:S05]  /*a9c0*/  WARPSYNC.COLLECTIVE R41, `(.L_x_807) ;  /* 0x0000000029087348 */ /* 0x000fea0003c00000 */
[----:B------:R-:W-:Y:S01]  /*a9d0*/  VOTE.ANY P5, P5 ;  /* 0x0000000000ff7806 */ /* 0x000fe200028a0100 */
[----:B------:R-:W-:-:S12]  /*a9e0*/  ENDCOLLECTIVE ;  /* 0x000000000000791b */ /* 0x000fd80003800000 */
.L_x_807:
[----:B------:R-:W-:Y:S05]  /*a9f0*/  BSYNC B0 ;  /* 0x0000000000007941 */ /* 0x000fea0003800000 */
.L_x_806:
[----:B------:R-:W-:Y:S05]  /*aa00*/  BRA `(.L_x_808) ;  /* 0xffffff8800207947 */ /* 0x000fea000383ffff */
.L_x_716:
[----:B------:R-:W0:Y:S01]  /*aa10*/  S2R R49, SR_GEMASK ;  /* 0x0000000000317919 */ /* 0x000e220000003c00 */
[----:B------:R-:W-:Y:S01]  /*aa20*/  BSSY B0, `(.L_x_809) ;  /* 0x0000006000007945 */ /* 0x000fe20003800000 */
[----:B------:R-:W-:Y:S01]  /*aa30*/  PLOP3.LUT P5, PT, P5, PT, PT, 0x8, 0x80 ;  /* 0x000000000080781c */ /* 0x000fe20002fae170 */
[----:B------:R-:W-:-:S12]  /*aa40*/  IMAD.MOV.U32 R41, RZ, RZ, -0x1 ;  /* 0xffffffffff297424 */ /* 0x000fd800078e00ff */
[----:B0-----:R-:W-:Y:S05]  /*aa50*/  WARPSYNC.COLLECTIVE R41, `(.L_x_810) ;  /* 0x0000000029087348 */ /* 0x001fea0003c00000 */
[----:B------:R-:W-:Y:S01]  /*aa60*/  VOTE.ANY R41, PT, P5 ;  /* 0x0000000000297806 */ /* 0x000fe200028e0100 */
[----:B0-----:R-:W-:Y:S06]  /*aa70*/  ENDCOLLECTIVE ;  /* 0x000000000000791b */ /* 0x001fec0003800000 */
.L_x_810:
[----:B------:R-:W-:Y:S05]  /*aa80*/  BSYNC B0 ;  /* 0x0000000000007941 */ /* 0x000fea0003800000 */
.L_x_809:
[----:B------:R-:W-:Y:S01]  /*aa90*/  LOP3.LUT R41, R41, 0x80000000, R49, 0xec, !PT ;  /* 0x8000000029297812 */ /* 0x000fe200078eec31 */
[----:B------:R-:W-:Y:S02]  /*aaa0*/  IMAD.MOV.U32 R19, RZ, RZ, R43 ;  /* 0x000000ffff137224 */ /* 0x000fe400078e002b */
[----:B------:R-:W-:Y:S02]  /*aab0*/  IMAD.MOV.U32 R18, RZ, RZ, 0x1 ;  /* 0x00000001ff127424 */ /* 0x000fe400078e00ff */
[----:B------:R-:W-:-:S05]  /*aac0*/  VIADD R16, R41, 0xffffffff ;  /* 0xffffffff29107836 */ /* 0x000fca0000000000 */
[----:B------:R-:W-:Y:S01]  /*aad0*/  LOP3.LUT R37, R41, R16, RZ, 0xc, !PT ;  /* 0x0000001029257212 */ /* 0x000fe200078e0cff */
[----:B------:R-:W-:-:S03]  /*aae0*/  IMAD.MOV.U32 R41, RZ, RZ, -0x1 ;  /* 0xffffffffff297424 */ /* 0x000fc600078e00ff */
[----:B------:R0:W1:Y:S04]  /*aaf0*/  POPC R16, R37 ;  /* 0x0000002500107309 */ /* 0x0000680000000000 */
[----:B01----:R-:W-:Y:S05]  /*ab00*/  WARPSYNC.COLLECTIVE R41, `(.L_x_811) ;  /* 0x0000000029087348 */ /* 0x003fea0003c00000 */
[----:B-1----:R1:W2:Y:S02]  /*ab10*/  SHFL.DOWN P5, R38, R19, R18, R16 ;  /* 0x0800001213267389 */ /* 0x0022a400000a0010 */
[----:B012---:R-:W-:Y:S05]  /*ab20*/  ENDCOLLECTIVE ;  /* 0x000000000000791b */ /* 0x007fea0003800000 */
.L_x_811:
[----:B------:R-:W-:Y:S02]  /*ab30*/  IMAD.MOV.U32 R19, RZ, RZ, R48 ;  /* 0x000000ffff137224 */ /* 0x000fe400078e0030 */
[----:B------:R-:W-:-:S07]  /*ab40*/  IMAD.MOV.U32 R36, RZ, RZ, R38 ;  /* 0x000000ffff247224 */ /* 0x000fce00078e0026 */
[----:B------:R-:W-:Y:S05]  /*ab50*/  WARPSYNC.COLLECTIVE R41, `(.L_x_812) ;  /* 0x0000000029087348 */ /* 0x000fea0003c00000 */
[----:B------:R0:W1:Y:S02]  /*ab60*/  SHFL.DOWN P5, R38, R19, R18, R16 ;  /* 0x0800001213267389 */ /* 0x00006400000a0010 */
[----:B01----:R-:W-:Y:S05]  /*ab70*/  ENDCOLLECTIVE ;  /* 0x000000000000791b */ /* 0x003fea0003800000 */
.L_x_812:
[----:B------:R-:W-:Y:S02]  /*ab80*/  IMAD.MOV.U32 R19, RZ, RZ, R42 ;  /* 0x000000ffff137224 */ /* 0x000fe400078e002a */
[----:B------:R-:W-:-:S07]  /*ab90*/  IMAD.MOV.U32 R37, RZ, RZ, R38 ;  /* 0x000000ffff257224 */ /* 0x000fce00078e0026 */
[----:B------:R-:W-:Y:S05]  /*aba0*/  WARPSYNC.COLLECTIVE R41, `(.L_x_813) ;  /* 0x0000000029087348 */ /* 0x000fea0003c00000 */
[----:B------:R0:W1:Y:S02]  /*abb0*/  SHFL.DOWN P5, R38, R19, R18, R16 ;  /* 0x0800001213267389 */ /* 0x00006400000a0010 */
[----:B01----:R-:W-:Y:S05]  /*abc0*/  ENDCOLLECTIVE ;  /* 0x000000000000791b */ /* 0x003fea0003800000 */
.L_x_813:
[----:B------:R-:W-:Y:S05]  /*abd0*/  BRA `(.L_x_814) ;  /* 0xffffff8400ec7947 */ /* 0x000fea000383ffff */
.L_x_717:
[----:B------:R-:W-:Y:S01]  /*abe0*/  BSSY B0, `(.L_x_815) ;  /* 0x0000006000007945 */ /* 0x000fe20003800000 */
[----:B------:R-:W-:Y:S02]  /*abf0*/  IMAD.MOV.U32 R18, RZ, RZ, 0x1 ;  /* 0x00000001ff127424 */ /* 0x000fe400078e00ff */
[----:B------:R-:W-:-:S07]  /*ac00*/  IMAD.MOV.U32 R41, RZ, RZ, -0x1 ;  /* 0xffffffffff297424 */ /* 0x000fce00078e00ff */
[----:B------:R-:W-:Y:S05]  /*ac10*/  WARPSYNC.COLLECTIVE R41, `(.L_x_816) ;  /* 0x0000000029087348 */ /* 0x000fea0003c00000 */
[----:B------:R0:W1:Y:S02]  /*ac20*/  SHFL.DOWN P5, R38, R19, R18, R16 ;  /* 0x0800001213267389 */ /* 0x00006400000a0010 */
[----:B01----:R-:W-:Y:S05]  /*ac30*/  ENDCOLLECTIVE ;  /* 0x000000000000791b */ /* 0x003fea0003800000 */
.L_x_816:
[----:B------:R-:W-:Y:S05]  /*ac40*/  BSYNC B0 ;  /* 0x0000000000007941 */ /* 0x000fea0003800000 */
.L_x_815:
[----:B------:R-:W-:Y:S05]  /*ac50*/  BRA `(.L_x_817) ;  /* 0xffffff8400f07947 */ /* 0x000fea000383ffff */
.L_x_718:
[----:B------:R-:W-:Y:S01]  /*ac60*/  BSSY B0, `(.L_x_818) ;  /* 0x0000007000007945 */ /* 0x000fe20003800000 */
[----:B------:R-:W-:Y:S02]  /*ac70*/  IMAD.MOV.U32 R19, RZ, RZ, R43 ;  /* 0x000000ffff137224 */ /* 0x000fe400078e002b */
[----:B------:R-:W-:Y:S02]  /*ac80*/  IMAD.MOV.U32 R18, RZ, RZ, 0x2 ;  /* 0x00000002ff127424 */ /* 0x000fe400078e00ff */
[----:B------:R-:W-:-:S07]  /*ac90*/  IMAD.MOV.U32 R41, RZ, RZ, -0x1 ;  /* 0xffffffffff297424 */ /* 0x000fce00078e00ff */
[----:B------:R-:W-:Y:S05]  /*aca0*/  WARPSYNC.COLLECTIVE R41, `(.L_x_819) ;  /* 0x0000000029087348 */ /* 0x000fea0003c00000 */
[----:B------:R0:W1:Y:S02]  /*acb0*/  SHFL.DOWN P5, R38, R19, R18, R16 ;  /* 0x0800001213267389 */ /* 0x00006400000a0010 */
[----:B01----:R-:W-:Y:S05]  /*acc0*/  ENDCOLLECTIVE ;  /* 0x000000000000791b */ /* 0x003fea0003800000 */
.L_x_819:
[----:B------:R-:W-:Y:S05]  /*acd0*/  BSYNC B0 ;  /* 0x0000000000007941 */ /* 0x000fea0003800000 */
.L_x_818:
[----:B------:R-:W-:Y:S02]  /*ace0*/  IMAD.MOV.U32 R19, RZ, RZ, R48 ;  /* 0x000000ffff137224 */ /* 0x000fe400078e0030 */
[----:B------:R-:W-:Y:S02]  /*acf0*/  IMAD.MOV.U32 R18, RZ, RZ, 0x2 ;  /* 0x00000002ff127424 */ /* 0x000fe400078e00ff */
[----:B------:R-:W-:Y:S02]  /*ad00*/  IMAD.MOV.U32 R41, RZ, RZ, -0x1 ;  /* 0xffffffffff297424 */ /* 0x000fe400078e00ff */
[----:B------:R-:W-:-:S07]  /*ad10*/  IMAD.MOV.U32 R36, RZ, RZ, R38 ;  /* 0x000000ffff247224 */ /* 0x000fce00078e0026 */
[----:B------:R-:W-:Y:S05]  /*ad20*/  WARPSYNC.COLLECTIVE R41, `(.L_x_820) ;  /* 0x0000000029087348 */ /* 0x000fea0003c00000 */
[----:B------:R0:W1:Y:S02]  /*ad30*/  SHFL.DOWN P5, R38, R19, R18, R16 ;  /* 0x0800001213267389 */ /* 0x00006400000a0010 */
[----:B01----:R-:W-:Y:S05]  /*ad40*/  ENDCOLLECTIVE ;  /* 0x000000000000791b */ /* 0x003fea0003800000 */
.L_x_820:
[----:B------:R-:W-:Y:S02]  /*ad50*/  IMAD.MOV.U32 R19, RZ, RZ, R42 ;  /* 0x000000ffff137224 */ /* 0x000fe400078e002a */
[----:B------:R-:W-:-:S07]  /*ad60*/  IMAD.MOV.U32 R37, RZ, RZ, R38 ;  /* 0x000000ffff257224 */ /* 0x000fce00078e0026 */
[----:B------:R-:W-:Y:S05]  /*ad70*/  WARPSYNC.COLLECTIVE R41, `(.L_x_821) ;  /* 0x0000000029087348 */ /* 0x000fea0003c00000 */
[----:B------:R0:W1:Y:S02]  /*ad80*/  SHFL.DOWN P5, R38, R19, R18, R16 ;  /* 0x0800001213267389 */ /* 0x00006400000a0010 */
[----:B01----:R-:W-:Y:S05]  /*ad90*/  ENDCOLLECTIVE ;  /* 0x000000000000791b */ /* 0x003fea0003800000 */
.L_x_821:
[----:B------:R-:W-:Y:S05]  /*ada0*/  BRA `(.L_x_822) ;  /* 0xffffff8400b87947 */ /* 0x000fea000383ffff */
.L_x_719:
[----:B------:R-:W-:Y:S01]  /*adb0*/  BSSY B0, `(.L_x_823) ;  /* 0x0000006000007945 */ /* 0x000fe20003800000 */
[----:B------:R-:W-:Y:S02]  /*adc0*/  IMAD.MOV.U32 R18, RZ, RZ, 0x2 ;  /* 0x00000002ff127424 */ /* 0x000fe400078e00ff */
[----:B------:R-:W-:-:S07]  /*add0*/  IMAD.MOV.U32 R41, RZ, RZ, -0x1 ;  /* 0xffffffffff297424 */ /* 0x000fce00078e00ff */
[----:B0-----:R-:W-:Y:S05]  /*ade0*/  WARPSYNC.COLLECTIVE R41, `(.L_x_824) ;  /* 0x0000000029087348 */ /* 0x001fea0003c00000 */
[----:B------:R1:W2:Y:S02]  /*adf0*/  SHFL.DOWN P5, R38, R19, R18, R16 ;  /* 0x0800001213267389 */ /* 0x0002a400000a0010 */
[----:B012---:R-:W-:Y:S05]  /*ae00*/  ENDCOLLECTIVE ;  /* 0x000000000000791b */ /* 0x007fea0003800000 */
.L_x_824:
[----:B------:R-:W-:Y:S05]  /*ae10*/  BSYNC B0 ;  /* 0x0000000000007941 */ /* 0x000fea0003800000 */
.L_x_823:
[----:B------:R-:W-:Y:S05]  /*ae20*/  BRA `(.L_x_825) ;  /* 0xffffff8400bc7947 */ /* 0x000fea000383ffff */
.L_x_720:
[----:B------:R-:W-:Y:S01]  /*ae30*/  BSSY B0, `(.L_x_826) ;  /* 0x0000007000007945 */ /* 0x000fe20003800000 */
[----:B------:R-:W-:Y:S02]  /*ae40*/  IMAD.MOV.U32 R19, RZ, RZ, R43 ;  /* 0x000000ffff137224 */ /* 0x000fe400078e002b */
[----:B------:R-:W-:Y:S02]  /*ae50*/  IMAD.MOV.U32 R18, RZ, RZ, 0x4 ;  /* 0x00000004ff127424 */ /* 0x000fe400078e00ff */
[----:B------:R-:W-:-:S07]  /*ae60*/  IMAD.MOV.U32 R41, RZ, RZ, -0x1 ;  /* 0xffffffffff297424 */ /* 0x000fce00078e00ff */
[----:B------:R-:W-:Y:S05]  /*ae70*/  WARPSYNC.COLLECTIVE R41, `(.L_x_827) ;  /* 0x0000000029087348 */ /* 0x000fea0003c00000 */
[----:B------:R0:W1:Y:S02]  /*ae80*/  SHFL.DOWN P5, R38, R19, R18, R16 ;  /* 0x0800001213267389 */ /* 0x00006400000a0010 */
[----:B01----:R-:W-:Y:S05]  /*ae90*/  ENDCOLLECTIVE ;  /* 0x000000000000791b */ /* 0x003fea0003800000 */
.L_x_827:
[----:B------:R-:W-:Y:S05]  /*aea0*/  BSYNC B0 ;  /* 0x0000000000007941 */ /* 0x000fea0003800000 */
.L_x_826:
[----:B------:R-:W-:Y:S02]  /*aeb0*/  IMAD.MOV.U32 R19, RZ, RZ, R48 ;  /* 0x000000ffff137224 */ /* 0x000fe400078e0030 */
[----:B------:R-:W-:Y:S02]  /*aec0*/  IMAD.MOV.U32 R18, RZ, RZ, 0x4 ;  /* 0x00000004ff127424 */ /* 0x000fe400078e00ff */
[----:B------:R-:W-:Y:S02]  /*aed0*/  IMAD.MOV.U32 R41, RZ, RZ, -0x1 ;  /* 0xffffffffff297424 */ /* 0x000fe400078e00ff */
[----:B------:R-:W-:-:S07]  /*aee0*/  IMAD.MOV.U32 R36, RZ, RZ, R38 ;  /* 0x000000ffff247224 */ /* 0x000fce00078e0026 */
[----:B------:R-:W-:Y:S05]  /*aef0*/  WARPSYNC.COLLECTIVE R41, `(.L_x_828) ;  /* 0x0000000029087348 */ /* 0x000fea0003c00000 */
[----:B------:R0:W1:Y:S02]  /*af00*/  SHFL.DOWN P5, R38, R19, R18, R16 ;  /* 0x0800001213267389 */ /* 0x00006400000a0010 */
[----:B01----:R-:W-:Y:S05]  /*af10*/  ENDCOLLECTIVE ;  /* 0x000000000000791b */ /* 0x003fea0003800000 */
.L_x_828:
[----:B------:R-:W-:Y:S02]  /*af20*/  IMAD.MOV.U32 R19, RZ, RZ, R42 ;  /* 0x000000ffff137224 */ /* 0x000fe400078e002a */
[----:B------:R-:W-:-:S07]  /*af30*/  IMAD.MOV.U32 R37, RZ, RZ, R38 ;  /* 0x000000ffff257224 */ /* 0x000fce00078e0026 */
[----:B------:R-:W-:Y:S05]  /*af40*/  WARPSYNC.COLLECTIVE R41, `(.L_x_829) ;  /* 0x0000000029087348 */ /* 0x000fea0003c00000 */
[----:B------:R0:W1:Y:S02]  /*af50*/  SHFL.DOWN P5, R38, R19, R18, R16 ;  /* 0x0800001213267389 */ /* 0x00006400000a0010 */
[----:B01----:R-:W-:Y:S05]  /*af60*/  ENDCOLLECTIVE ;  /* 0x000000000000791b */ /* 0x003fea0003800000 */
.L_x_829:
[----:B------:R-:W-:Y:S05]  /*af70*/  BRA `(.L_x_830) ;  /* 0xffffff8400887947 */ /* 0x000fea000383ffff */
.L_x_721:
[----:B------:R-:W-:Y:S01]  /*af80*/  BSSY B0, `(.L_x_831) ;  /* 0x0000006000007945 */ /* 0x000fe20003800000 */
[----:B------:R-:W-:Y:S02]  /*af90*/  IMAD.MOV.U32 R18, RZ, RZ, 0x4 ;  /* 0x00000004ff127424 */ /* 0x000fe400078e00ff */
[----:B------:R-:W-:-:S07]  /*afa0*/  IMAD.MOV.U32 R41, RZ, RZ, -0x1 ;  /* 0xffffffffff297424 */ /* 0x000fce00078e00ff */
[----:B0-----:R-:W-:Y:S05]  /*afb0*/  WARPSYNC.COLLECTIVE R41, `(.L_x_832) ;  /* 0x0000000029087348 */ /* 0x001fea0003c00000 */
[----:B------:R1:W2:Y:S02]  /*afc0*/  SHFL.DOWN P5, R38, R19, R18, R16 ;  /* 0x0800001213267389 */ /* 0x0002a400000a0010 */
[----:B012---:R-:W-:Y:S05]  /*afd0*/  ENDCOLLECTIVE ;  /* 0x000000000000791b */ /* 0x007fea0003800000 */
.L_x_832:
[----:B------:R-:W-:Y:S05]  /*afe0*/  BSYNC B0 ;  /* 0x0000000000007941 */ /* 0x000fea0003800000 */
.L_x_831:
[----:B------:R-:W-:Y:S05]  /*aff0*/  BRA `(.L_x_833) ;  /* 0xffffff84008c7947 */ /* 0x000fea000383ffff */
.L_x_722:
[----:B------:R-:W-:Y:S01]  /*b000*/  BSSY B0, `(.L_x_834) ;  /* 0x0000007000007945 */ /* 0x000fe20003800000 */
[----:B------:R-:W-:Y:S02]  /*b010*/  IMAD.MOV.U32 R19, RZ, RZ, R43 ;  /* 0x000000ffff137224 */ /* 0x000fe400078e002b */
[----:B------:R-:W-:Y:S02]  /*b020*/  IMAD.MOV.U32 R18, RZ, RZ, 0x8 ;  /* 0x00000008ff127424 */ /* 0x000fe400078e00ff */
[----:B------:R-:W-:-:S07]  /*b030*/  IMAD.MOV.U32 R41, RZ, RZ, -0x1 ;  /* 0xffffffffff297424 */ /* 0x000fce00078e00ff */
[----:B------:R-:W-:Y:S05]  /*b040*/  WARPSYNC.COLLECTIVE R41, `(.L_x_835) ;  /* 0x0000000029087348 */ /* 0x000fea0003c00000 */
[----:B------:R0:W1:Y:S02]  /*b050*/  SHFL.DOWN P5, R38, R19, R18, R16 ;  /* 0x0800001213267389 */ /* 0x00006400000a0010 */
[----:B01----:R-:W-:Y:S05]  /*b060*/  ENDCOLLECTIVE ;  /* 0x000000000000791b */ /* 0x003fea0003800000 */
.L_x_835:
[----:B------:R-:W-:Y:S05]  /*b070*/  BSYNC B0 ;  /* 0x0000000000007941 */ /* 0x000fea0003800000 */
.L_x_834:
[----:B------:R-:W-:Y:S02]  /*b080*/  IMAD.MOV.U32 R19, RZ, RZ, R48 ;  /* 0x000000ffff137224 */ /* 0x000fe400078e0030 */
[----:B------:R-:W-:Y:S02]  /*b090*/  IMAD.MOV.U32 R18, RZ, RZ, 0x8 ;  /* 0x00000008ff127424 */ /* 0x000fe400078e00ff */
[----:B------:R-:W-:Y:S02]  /*b0a0*/  IMAD.MOV.U32 R41, RZ, RZ, -0x1 ;  /* 0xffffffffff297424 */ /* 0x000fe400078e00ff */
[----:B------:R-:W-:-:S07]  /*b0b0*/  IMAD.MOV.U32 R36, RZ, RZ, R38 ;  /* 0x000000ffff247224 */ /* 0x000fce00078e0026 */
[----:B------:R-:W-:Y:S05]  /*b0c0*/  WARPSYNC.COLLECTIVE R41, `(.L_x_836) ;  /* 0x0000000029087348 */ /* 0x000fea0003c00000 */
[----:B------:R0:W1:Y:S02]  /*b0d0*/  SHFL.DOWN P5, R38, R19, R18, R16 ;  /* 0x0800001213267389 */ /* 0x00006400000a0010 */
[----:B01----:R-:W-:Y:S05]  /*b0e0*/  ENDCOLLECTIVE ;  /* 0x000000000000791b */ /* 0x003fea0003800000 */
.L_x_836:
[----:B------:R-:W-:Y:S02]  /*b0f0*/  IMAD.MOV.U32 R19, RZ, RZ, R42 ;  /* 0x000000ffff137224 */ /* 0x000fe400078e002a */
[----:B------:R-:W-:-:S07]  /*b100*/  IMAD.MOV.U32 R37, RZ, RZ, R38 ;  /* 0x000000ffff257224 */ /* 0x000fce00078e0026 */
[----:B------:R-:W-:Y:S05]  /*b110*/  WARPSYNC.COLLECTIVE R41, `(.L_x_837) ;  /* 0x0000000029087348 */ /* 0x000fea0003c00000 */
[----:B------:R0:W1:Y:S02]  /*b120*/  SHFL.DOWN P5, R38, R19, R18, R16 ;  /* 0x0800001213267389 */ /* 0x00006400000a0010 */
[----:B01----:R-:W-:Y:S05]  /*b130*/  ENDCOLLECTIVE ;  /* 0x000000000000791b */ /* 0x003fea0003800000 */
.L_x_837:
[----:B------:R-:W-:Y:S05]  /*b140*/  BRA `(.L_x_838) ;  /* 0xffffff8400587947 */ /* 0x000fea000383ffff */
.L_x_723:
[----:B------:R-:W-:Y:S01]  /*b150*/  BSSY B0, `(.L_x_839) ;  /* 0x0000006000007945 */ /* 0x000fe20003800000 */
[----:B------:R-:W-:Y:S02]  /*b160*/  IMAD.MOV.U32 R18, RZ, RZ, 0x8 ;  /* 0x00000008ff127424 */ /* 0x000fe400078e00ff */
[----:B------:R-:W-:-:S07]  /*b170*/  IMAD.MOV.U32 R41, RZ, RZ, -0x1 ;  /* 0xffffffffff297424 */ /* 0x000fce00078e00ff */
[----:B0-----:R-:W-:Y:S05]  /*b180*/  WARPSYNC.COLLECTIVE R41, `(.L_x_840) ;  /* 0x0000000029087348 */ /* 0x001fea0003c00000 */
[----:B------:R1:W2:Y:S02]  /*b190*/  SHFL.DOWN P5, R38, R19, R18, R16 ;  /* 0x0800001213267389 */ /* 0x0002a400000a0010 */
[----:B012---:R-:W-:Y:S05]  /*b1a0*/  ENDCOLLECTIVE ;  /* 0x000000000000791b */ /* 0x007fea0003800000 */
.L_x_840:
[----:B------:R-:W-:Y:S05]  /*b1b0*/  BSYNC B0 ;  /* 0x0000000000007941 */ /* 0x000fea0003800000 */
.L_x_839:
[----:B------:R-:W-:Y:S05]  /*b1c0*/  BRA `(.L_x_841) ;  /* 0xffffff84005c7947 */ /* 0x000fea000383ffff */
.L_x_724:
[----:B------:R-:W-:Y:S01]  /*b1d0*/  BSSY B0, `(.L_x_842) ;  /* 0x0000007000007945 */ /* 0x000fe20003800000 */
[----:B------:R-:W-:Y:S02]  /*b1e0*/  IMAD.MOV.U32 R19, RZ, RZ, R43 ;  /* 0x000000ffff137224 */ /* 0x000fe400078e002b */
[----:B------:R-:W-:Y:S02]  /*b1f0*/  IMAD.MOV.U32 R18, RZ, RZ, 0x10 ;  /* 0x00000010ff127424 */ /* 0x000fe400078e00ff */
[----:B------:R-:W-:-:S07]  /*b200*/  IMAD.MOV.U32 R41, RZ, RZ, -0x1 ;  /* 0xffffffffff297424 */ /* 0x000fce00078e00ff */
[----:B------:R-:W-:Y:S05]  /*b210*/  WARPSYNC.COLLECTIVE R41, `(.L_x_843) ;  /* 0x0000000029087348 */ /* 0x000fea0003c00000 */
[----:B------:R0:W1:Y:S02]  /*b220*/  SHFL.DOWN P5, R38, R19, R18, R16 ;  /* 0x0800001213267389 */ /* 0x00006400000a0010 */
[----:B01----:R-:W-:Y:S05]  /*b230*/  ENDCOLLECTIVE ;  /* 0x000000000000791b */ /* 0x003fea0003800000 */
.L_x_843:
[----:B------:R-:W-:Y:S05]  /*b240*/  BSYNC B0 ;  /* 0x0000000000007941 */ /* 0x000fea0003800000 */
.L_x_842:
[----:B------:R-:W-:Y:S02]  /*b250*/  IMAD.MOV.U32 R19, RZ, RZ, R48 ;  /* 0x000000ffff137224 */ /* 0x000fe400078e0030 */
[----:B------:R-:W-:Y:S02]  /*b260*/  IMAD.MOV.U32 R18, RZ, RZ, 0x10 ;  /* 0x00000010ff127424 */ /* 0x000fe400078e00ff */
[----:B------:R-:W-:Y:S02]  /*b270*/  IMAD.MOV.U32 R41, RZ, RZ, -0x1 ;  /* 0xffffffffff297424 */ /* 0x000fe400078e00ff */
[----:B------:R-:W-:-:S07]  /*b280*/  IMAD.MOV.U32 R54, RZ, RZ, R38 ;  /* 0x000000ffff367224 */ /* 0x000fce00078e0026 */
[----:B------:R-:W-:Y:S05]  /*b290*/  WARPSYNC.COLLECTIVE R41, `(.L_x_844) ;  /* 0x0000000029087348 */ /* 0x000fea0003c00000 */
[----:B------:R0:W1:Y:S02]  /*b2a0*/  SHFL.DOWN P5, R38, R19, R18, R16 ;  /* 0x0800001213267389 */ /* 0x00006400000a0010 */
[----:B01----:R-:W-:Y:S05]  /*b2b0*/  ENDCOLLECTIVE ;  /* 0x000000000000791b */ /* 0x003fea0003800000 */
.L_x_844:
[----:B------:R-:W-:Y:S02]  /*b2c0*/  IMAD.MOV.U32 R19, RZ, RZ, R42 ;  /* 0x000000ffff137224 */ /* 0x000fe400078e002a */
[----:B------:R-:W-:-:S07]  /*b2d0*/  IMAD.MOV.U32 R55, RZ, RZ, R38 ;  /* 0x000000ffff377224 */ /* 0x000fce00078e0026 */
[----:B------:R-:W-:Y:S05]  /*b2e0*/  WARPSYNC.COLLECTIVE R41, `(.L_x_845) ;  /* 0x0000000029087348 */ /* 0x000fea0003c00000 */
[----:B------:R0:W1:Y:S02]  /*b2f0*/  SHFL.DOWN P5, R38, R19, R18, R16 ;  /* 0x0800001213267389 */ /* 0x00006400000a0010 */
[----:B01----:R-:W-:Y:S05]  /*b300*/  ENDCOLLECTIVE ;  /* 0x000000000000791b */ /* 0x003fea0003800000 */
.L_x_845:
[----:B------:R-:W-:Y:S05]  /*b310*/  BRA `(.L_x_846) ;  /* 0xffffff8400287947 */ /* 0x000fea000383ffff */
.L_x_725:
[----:B------:R-:W-:Y:S01]  /*b320*/  BSSY B0, `(.L_x_847) ;  /* 0x0000006000007945 */ /* 0x000fe20003800000 */
[----:B------:R-:W-:Y:S02]  /*b330*/  IMAD.MOV.U32 R18, RZ, RZ, 0x10 ;  /* 0x00000010ff127424 */ /* 0x000fe400078e00ff */
[----:B------:R-:W-:-:S07]  /*b340*/  IMAD.MOV.U32 R41, RZ, RZ, -0x1 ;  /* 0xffffffffff297424 */ /* 0x000fce00078e00ff */
[----:B0-----:R-:W-:Y:S05]  /*b350*/  WARPSYNC.COLLECTIVE R41, `(.L_x_848) ;  /* 0x0000000029087348 */ /* 0x001fea0003c00000 */
[----:B------:R1:W2:Y:S02]  /*b360*/  SHFL.DOWN P5, R38, R19, R18, R16 ;  /* 0x0800001213267389 */ /* 0x0002a400000a0010 */
[----:B012---:R-:W-:Y:S05]  /*b370*/  ENDCOLLECTIVE ;  /* 0x000000000000791b */ /* 0x007fea0003800000 */
.L_x_848:
[----:B------:R-:W-:Y:S05]  /*b380*/  BSYNC B0 ;  /* 0x0000000000007941 */ /* 0x000fea0003800000 */
.L_x_847:
[----:B------:R-:W-:Y:S05]  /*b390*/  BRA `(.L_x_849) ;  /* 0xffffff84003c7947 */ /* 0x000fea000383ffff */
.L_x_726:
[----:B------:R-:W-:Y:S01]  /*b3a0*/  BSSY B0, `(.L_x_850) ;  /* 0x0000006000007945 */ /* 0x000fe20003800000 */
[----:B------:R-:W-:Y:S01]  /*b3b0*/  PLOP3.LUT P5, PT, P1, PT, PT, 0x80, 0x8 ;  /* 0x000000000008781c */ /* 0x000fe20000faf070 */
[----:B------:R-:W-:-:S12]  /*b3c0*/  IMAD.MOV.U32 R41, RZ, RZ, -0x1 ;  /* 0xffffffffff297424 */ /* 0x000fd800078e00ff */
[----:B------:R-:W-:Y:S05]  /*b3d0*/  WARPSYNC.COLLECTIVE R41, `(.L_x_851) ;  /* 0x0000000029087348 */ /* 0x000fea0003c00000 */
[----:B------:R-:W-:Y:S01]  /*b3e0*/  VOTE.ALL P5, P5 ;  /* 0x0000000000ff7806 */ /* 0x000fe200028a0000 */
[----:B------:R-:W-:-:S12]  /*b3f0*/  ENDCOLLECTIVE ;  /* 0x000000000000791b */ /* 0x000fd80003800000 */
.L_x_851:
[----:B------:R-:W-:Y:S05]  /*b400*/  BSYNC B0 ;  /* 0x0000000000007941 */ /* 0x000fea0003800000 */
.L_x_850:
[----:B------:R-:W-:Y:S05]  /*b410*/  BRA `(.L_x_852) ;  /* 0xffffff8400387947 */ /* 0x000fea000383ffff */
.L_x_728:
[----:B------:R-:W-:Y:S01]  /*b420*/  BSSY B0, `(.L_x_853) ;  /* 0x0000006000007945 */ /* 0x000fe20003800000 */
[----:B------:R-:W-:Y:S01]  /*b430*/  PLOP3.LUT P5, PT, P5, PT, PT, 0x8, 0x80 ;  /* 0x000000000080781c */ /* 0x000fe20002fae170 */
[----:B------:R-:W-:-:S12]  /*b440*/  IMAD.MOV.U32 R41, RZ, RZ, -0x1 ;  /* 0xffffffffff297424 */ /* 0x000fd800078e00ff */
[----:B------:R-:W-:Y:S05]  /*b450*/  WARPSYNC.COLLECTIVE R41, `(.L_x_854) ;  /* 0x0000000029087348 */ /* 0x000fea0003c00000 */
[----:B------:R-:W-:Y:S01]  /*b460*/  VOTE.ANY P5, P5 ;  /* 0x0000000000ff7806 */ /* 0x000fe200028a0100 */
[----:B------:R-:W-:-:S12]  /*b470*/  ENDCOLLECTIVE ;  /* 0x000000000000791b */ /* 0x000fd80003800000 */
.L_x_854:
[----:B------:R-:W-:Y:S05]  /*b480*/  BSYNC B0 ;  /* 0x0000000000007941 */ /* 0x000fea0003800000 */
.L_x_853:
[----:B------:R-:W-:Y:S05]  /*b490*/  BRA `(.L_x_855) ;  /* 0xffffff8400387947 */ /* 0x000fea000383ffff */
.L_x_730:
[----:B------:R-:W-:Y:S01]  /*b4a0*/  BSSY B0, `(.L_x_856) ;  /* 0x0000006000007945 */ /* 0x000fe20003800000 */
[----:B------:R-:W-:Y:S01]  /*b4b0*/  PLOP3.LUT P5, PT, P5, PT, PT, 0x8, 0x80 ;  /* 0x000000000080781c */ /* 0x000fe20002fae170 */
[----:B------:R-:W-:-:S12]  /*b4c0*/  IMAD.MOV.U32 R41, RZ, RZ, -0x1 ;  /* 0xffffffffff297424 */ /* 0x000fd800078e00ff */
[----:B------:R-:W-:Y:S05]  /*b4d0*/  WARPSYNC.COLLECTIVE R41, `(.L_x_857) ;  /* 0x0000000029087348 */ /* 0x000fea0003c00000 */
[----:B------:R-:W-:Y:S01]  /*b4e0*/  VOTE.ANY R41, PT, P5 ;  /* 0x0000000000297806 */ /* 0x000fe200028e0100 */
[----:B------:R-:W-:Y:S06]  /*b4f0*/  ENDCOLLECTIVE ;  /* 0x000000000000791b */ /* 0x000fec0003800000 */
.L_x_857:
[----:B------:R-:W-:Y:S05]  /*b500*/  BSYNC B0 ;  /* 0x0000000000007941 */ /* 0x000fea0003800000 */
.L_x_856:
        /* <DEDUP_REMOVED lines=10> */
.L_x_858:
[----:B------:R-:W-:Y:S02]  /*b5b0*/  IMAD.MOV.U32 R19, RZ, RZ, R39 ;  /* 0x000000ffff137224 */ /* 0x000fe400078e0027 */
[----:B------:R-:W-:-:S07]  /*b5c0*/  IMAD.MOV.U32 R57, RZ, RZ, R38 ;  /* 0x000000ffff397224 */ /* 0x000fce00078e0026 */
[----:B------:R-:W-:Y:S05]  /*b5d0*/  WARPSYNC.COLLECTIVE R41, `(.L_x_859) ;  /* 0x0000000029087348 */ /* 0x000fea0003c00000 */
[----:B------:R0:W1:Y:S02]  /*b5e0*/  SHFL.DOWN P5, R38, R19, R18, R16 ;  /* 0x0800001213267389 */ /* 0x00006400000a0010 */
[----:B01----:R-:W-:Y:S05]  /*b5f0*/  ENDCOLLECTIVE ;  /* 0x000000000000791b */ /* 0x003fea0003800000 */
.L_x_859:
[----:B------:R-:W-:Y:S02]  /*b600*/  IMAD.MOV.U32 R19, RZ, RZ, R55 ;  /* 0x000000ffff137224 */ /* 0x000fe400078e0037 */
[----:B------:R-:W-:-:S07]  /*b610*/  IMAD.MOV.U32 R56, RZ, RZ, R38 ;  /* 0x000000ffff387224 */ /* 0x000fce00078e0026 */
[----:B------:R-:W-:Y:S05]  /*b620*/  WARPSYNC.COLLECTIVE R41, `(.L_x_860) ;  /* 0x0000000029087348 */ /* 0x000fea0003c00000 */
[----:B------:R0:W1:Y:S02]  /*b630*/  SHFL.DOWN P5, R38, R19, R18, R16 ;  /* 0x0800001213267389 */ /* 0x00006400000a0010 */
[----:B01----:R-:W-:Y:S05]  /*b640*/  ENDCOLLECTIVE ;  /* 0x000000000000791b */ /* 0x003fea0003800000 */
.L_x_860:
[----:B------:R-:W-:Y:S05]  /*b650*/  BRA `(.L_x_861) ;  /* 0xffffff8400047947 */ /* 0x000fea000383ffff */
.L_x_731:
[----:B------:R-:W-:Y:S01]  /*b660*/  BSSY B0, `(.L_x_862) ;  /* 0x0000006000007945 */ /* 0x000fe20003800000 */
[----:B------:R-:W-:Y:S02]  /*b670*/  IMAD.MOV.U32 R18, RZ, RZ, 0x1 ;  /* 0x00000001ff127424 */ /* 0x000fe400078e00ff */
[----:B------:R-:W-:-:S07]  /*b680*/  IMAD.MOV.U32 R41, RZ, RZ, -0x1 ;  /* 0xffffffffff297424 */ /* 0x000fce00078e00ff */
[----:B------:R-:W-:Y:S05]  /*b690*/  WARPSYNC.COLLECTIVE R41, `(.L_x_863) ;  /* 0x0000000029087348 */ /* 0x000fea0003c00000 */
[----:B------:R0:W1:Y:S02]  /*b6a0*/  SHFL.DOWN P5, R38, R19, R18, R16 ;  /* 0x0800001213267389 */ /* 0x00006400000a0010 */
[----:B01----:R-:W-:Y:S05]  /*b6b0*/  ENDCOLLECTIVE ;  /* 0x000000000000791b */ /* 0x003fea0003800000 */
.L_x_863:
[----:B------:R-:W-:Y:S05]  /*b6c0*/  BSYNC B0 ;  /* 0x0000000000007941 */ /* 0x000fea0003800000 */
.L_x_862:
[----:B------:R-:W-:Y:S05]  /*b6d0*/  BRA `(.L_x_864) ;  /* 0xffffff8400087947 */ /* 0x000fea000383ffff */
.L_x_732:
[----:B------:R-:W-:Y:S01]  /*b6e0*/  BSSY B0, `(.L_x_865) ;  /* 0x0000007000007945 */ /* 0x000fe20003800000 */
[----:B------:R-:W-:Y:S02]  /*b6f0*/  IMAD.MOV.U32 R19, RZ, RZ, R54 ;  /* 0x000000ffff137224 */ /* 0x000fe400078e0036 */
[----:B------:R-:W-:Y:S02]  /*b700*/  IMAD.MOV.U32 R18, RZ, RZ, 0x2 ;  /* 0x00000002ff127424 */ /* 0x000fe400078e00ff */
[----:B------:R-:W-:-:S07]  /*b710*/  IMAD.MOV.U32 R41, RZ, RZ, -0x1 ;  /* 0xffffffffff297424 */ /* 0x000fce00078e00ff */
[----:B------:R-:W-:Y:S05]  /*b720*/  WARPSYNC.COLLECTIVE R41, `(.L_x_866) ;  /* 0x0000000029087348 */ /* 0x000fea0003c00000 */
[----:B------:R0:W1:Y:S02]  /*b730*/  SHFL.DOWN P5, R38, R19, R18, R16 ;  /* 0x0800001213267389 */ /* 0x00006400000a0010 */
[----:B01----:R-:W-:Y:S05]  /*b740*/  ENDCOLLECTIVE ;  /* 0x000000000000791b */ /* 0x003fea0003800000 */
.L_x_866:
[----:B------:R-:W-:Y:S05]  /*b750*/  BSYNC B0 ;  /* 0x0000000000007941 */ /* 0x000fea0003800000 */
.L_x_865:
[----:B------:R-:W-:Y:S02]  /*b760*/  IMAD.MOV.U32 R19, RZ, RZ, R39 ;  /* 0x000000ffff137224 */ /* 0x000fe400078e0027 */
[----:B------:R-:W-:Y:S02]  /*b770*/  IMAD.MOV.U32 R18, RZ, RZ, 0x2 ;  /* 0x00000002ff127424 */ /* 0x000fe400078e00ff */
[----:B------:R-:W-:Y:S02]  /*b780*/  IMAD.MOV.U32 R41, RZ, RZ, -0x1 ;  /* 0xffffffffff297424 */ /* 0x000fe400078e00ff */
[----:B------:R-:W-:-:S07]  /*b790*/  IMAD.MOV.U32 R57, RZ, RZ, R38 ;  /* 0x000000ffff397224 */ /* 0x000fce00078e0026 */
[----:B------:R-:W-:Y:S05]  /*b7a0*/  WARPSYNC.COLLECTIVE R41, `(.L_x_867) ;  /* 0x0000000029087348 */ /* 0x000fea0003c00000 */
[----:B------:R0:W1:Y:S02]  /*b7b0*/  SHFL.DOWN P5, R38, R19, R18, R16 ;  /* 0x0800001213267389 */ /* 0x00006400000a0010 */
[----:B01----:R-:W-:Y:S05]  /*b7c0*/  ENDCOLLECTIVE ;  /* 0x000000000000791b */ /* 0x003fea0003800000 */
.L_x_867:
[----:B------:R-:W-:Y:S02]  /*b7d0*/  IMAD.MOV.U32 R19, RZ, RZ, R55 ;  /* 0x000000ffff137224 */ /* 0x000fe400078e0037 */
[----:B------:R-:W-:-:S07]  /*b7e0*/  IMAD.MOV.U32 R56, RZ, RZ, R38 ;  /* 0x000000ffff387224 */ /* 0x000fce00078e0026 */
[----:B------:R-:W-:Y:S05]  /*b7f0*/  WARPSYNC.COLLECTIVE R41, `(.L_x_868) ;  /* 0x0000000029087348 */ /* 0x000fea0003c00000 */
[----:B------:R0:W1:Y:S02]  /*b800*/  SHFL.DOWN P5, R38, R19, R18, R16 ;  /* 0x0800001213267389 */ /* 0x00006400000a0010 */
[----:B01----:R-:W-:Y:S05]  /*b810*/  ENDCOLLECTIVE ;  /* 0x000000000000791b */ /* 0x003fea0003800000 */
.L_x_868:
[----:B------:R-:W-:Y:S05]  /*b820*/  BRA `(.L_x_869) ;  /* 0xffffff8000d07947 */ /* 0x000fea000383ffff */
.L_x_733:
[----:B------:R-:W-:Y:S01]  /*b830*/  BSSY B0, `(.L_x_870) ;  /* 0x0000006000007945 */ /* 0x000fe20003800000 */
[----:B------:R-:W-:Y:S02]  /*b840*/  IMAD.MOV.U32 R18, RZ, RZ, 0x2 ;  /* 0x00000002ff127424 */ /* 0x000fe400078e00ff */
[----:B------:R-:W-:-:S07]  /*b850*/  IMAD.MOV.U32 R41, RZ, RZ, -0x1 ;  /* 0xffffffffff297424 */ /* 0x000fce00078e00ff */
[----:B------:R-:W-:Y:S05]  /*b860*/  WARPSYNC.COLLECTIVE R41, `(.L_x_871) ;  /* 0x0000000029087348 */ /* 0x000fea0003c00000 */
[----:B------:R0:W1:Y:S02]  /*b870*/  SHFL.DOWN P5, R38, R19, R18, R16 ;  /* 0x0800001213267389 */ /* 0x00006400000a0010 */
[----:B01----:R-:W-:Y:S05]  /*b880*/  ENDCOLLECTIVE ;  /* 0x000000000000791b */ /* 0x003fea0003800000 */
.L_x_871:
[----:B------:R-:W-:Y:S05]  /*b890*/  BSYNC B0 ;  /* 0x0000000000007941 */ /* 0x000fea0003800000 */
.L_x_870:
[----:B------:R-:W-:Y:S05]  /*b8a0*/  BRA `(.L_x_872) ;  /* 0xffffff8000d47947 */ /* 0x000fea000383ffff */
.L_x_734:
[----:B------:R-:W-:Y:S01]  /*b8b0*/  BSSY B0, `(.L_x_873) ;  /* 0x0000007000007945 */ /* 0x000fe20003800000 */
[----:B------:R-:W-:Y:S02]  /*b8c0*/  IMAD.MOV.U32 R19, RZ, RZ, R54 ;  /* 0x000000ffff137224 */ /* 0x000fe400078e0036 */
[----:B------:R-:W-:Y:S02]  /*b8d0*/  IMAD.MOV.U32 R18, RZ, RZ, 0x4 ;  /* 0x00000004ff127424 */ /* 0x000fe400078e00ff */
[----:B------:R-:W-:-:S07]  /*b8e0*/  IMAD.MOV.U32 R41, RZ, RZ, -0x1 ;  /* 0xffffffffff297424 */ /* 0x000fce00078e00ff */
[----:B------:R-:W-:Y:S05]  /*b8f0*/  WARPSYNC.COLLECTIVE R41, `(.L_x_874) ;  /* 0x0000000029087348 */ /* 0x000fea0003c00000 */
[----:B------:R0:W1:Y:S02]  /*b900*/  SHFL.DOWN P5, R38, R19, R18, R16 ;  /* 0x0800001213267389 */ /* 0x00006400000a0010 */
[----:B01----:R-:W-:Y:S05]  /*b910*/  ENDCOLLECTIVE ;  /* 0x000000000000791b */ /* 0x003fea0003800000 */
.L_x_874:
[----:B------:R-:W-:Y:S05]  /*b920*/  BSYNC B0 ;  /* 0x0000000000007941 */ /* 0x000fea0003800000 */
.L_x_873:
[----:B------:R-:W-:Y:S02]  /*b930*/  IMAD.MOV.U32 R19, RZ, RZ, R39 ;  /* 0x000000ffff137224 */ /* 0x000fe400078e0027 */
[----:B------:R-:W-:Y:S02]  /*b940*/  IMAD.MOV.U32 R18, RZ, RZ, 0x4 ;  /* 0x00000004ff127424 */ /* 0x000fe400078e00ff */
[----:B------:R-:W-:Y:S02]  /*b950*/  IMAD.MOV.U32 R41, RZ, RZ, -0x1 ;  /* 0xffffffffff297424 */ /* 0x000fe400078e00ff */
[----:B------:R-:W-:-:S07]  /*b960*/  IMAD.MOV.U32 R57, RZ, RZ, R38 ;  /* 0x000000ffff397224 */ /* 0x000fce00078e0026 */
[----:B------:R-:W-:Y:S05]  /*b970*/  WARPSYNC.COLLECTIVE R41, `(.L_x_875) ;  /* 0x0000000029087348 */ /* 0x000fea0003c00000 */
[----:B------:R0:W1:Y:S02]  /*b980*/  SHFL.DOWN P5, R38, R19, R18, R16 ;  /* 0x0800001213267389 */ /* 0x00006400000a0010 */
[----:B01----:R-:W-:Y:S05]  /*b990*/  ENDCOLLECTIVE ;  /* 0x000000000000791b */ /* 0x003fea0003800000 */
.L_x_875:
[----:B------:R-:W-:Y:S02]  /*b9a0*/  IMAD.MOV.U32 R19, RZ, RZ, R55 ;  /* 0x000000ffff137224 */ /* 0x000fe400078e0037 */
[----:B------:R-:W-:-:S07]  /*b9b0*/  IMAD.MOV.U32 R56, RZ, RZ, R38 ;  /* 0x000000ffff387224 */ /* 0x000fce00078e0026 */
[----:B------:R-:W-:Y:S05]  /*b9c0*/  WARPSYNC.COLLECTIVE R41, `(.L_x_876) ;  /* 0x0000000029087348 */ /* 0x000fea0003c00000 */
[----:B------:R0:W1:Y:S02]  /*b9d0*/  SHFL.DOWN P5, R38, R19, R18, R16 ;  /* 0x0800001213267389 */ /* 0x00006400000a0010 */
[----:B01----:R-:W-:Y:S05]  /*b9e0*/  ENDCOLLECTIVE ;  /* 0x000000000000791b */ /* 0x003fea0003800000 */
.L_x_876:
[----:B------:R-:W-:Y:S05]  /*b9f0*/  BRA `(.L_x_877) ;  /* 0xffffff80009c7947 */ /* 0x000fea000383ffff */
.L_x_735:
[----:B------:R-:W-:Y:S01]  /*ba00*/  BSSY B0, `(.L_x_878) ;  /* 0x0000006000007945 */ /* 0x000fe20003800000 */
[----:B------:R-:W-:Y:S02]  /*ba10*/  IMAD.MOV.U32 R18, RZ, RZ, 0x4 ;  /* 0x00000004ff127424 */ /* 0x000fe400078e00ff */
[----:B------:R-:W-:-:S07]  /*ba20*/  IMAD.MOV.U32 R41, RZ, RZ, -0x1 ;  /* 0xffffffffff297424 */ /* 0x000fce00078e00ff */
[----:B------:R-:W-:Y:S05]  /*ba30*/  WARPSYNC.COLLECTIVE R41, `(.L_x_879) ;  /* 0x0000000029087348 */ /* 0x000fea0003c00000 */
[----:B------:R0:W1:Y:S02]  /*ba40*/  SHFL.DOWN P5, R38, R19, R18, R16 ;  /* 0x0800001213267389 */ /* 0x00006400000a0010 */
[----:B01----:R-:W-:Y:S05]  /*ba50*/  ENDCOLLECTIVE ;  /* 0x000000000000791b */ /* 0x003fea0003800000 */
.L_x_879:
[----:B------:R-:W-:Y:S05]  /*ba60*/  BSYNC B0 ;  /* 0x0000000000007941 */ /* 0x000fea0003800000 */
.L_x_878:
[----:B------:R-:W-:Y:S05]  /*ba70*/  BRA `(.L_x_880) ;  /* 0xffffff8000a07947 */ /* 0x000fea000383ffff */
.L_x_736:
[----:B------:R-:W-:Y:S01]  /*ba80*/  BSSY B0, `(.L_x_881) ;  /* 0x0000007000007945 */ /* 0x000fe20003800000 */
[----:B------:R-:W-:Y:S02]  /*ba90*/  IMAD.MOV.U32 R19, RZ, RZ, R54 ;  /* 0x000000ffff137224 */ /* 0x000fe400078e0036 */
[----:B------:R-:W-:Y:S02]  /*baa0*/  IMAD.MOV.U32 R18, RZ, RZ, 0x8 ;  /* 0x00000008ff127424 */ /* 0x000fe400078e00ff */
[----:B------:R-:W-:-:S07]  /*bab0*/  IMAD.MOV.U32 R41, RZ, RZ, -0x1 ;  /* 0xffffffffff297424 */ /* 0x000fce00078e00ff */
[----:B------:R-:W-:Y:S05]  /*bac0*/  WARPSYNC.COLLECTIVE R41, `(.L_x_882) ;  /* 0x0000000029087348 */ /* 0x000fea0003c00000 */
[----:B------:R0:W1:Y:S02]  /*bad0*/  SHFL.DOWN P5, R38, R19, R18, R16 ;  /* 0x0800001213267389 */ /* 0x00006400000a0010 */
[----:B01----:R-:W-:Y:S05]  /*bae0*/  ENDCOLLECTIVE ;  /* 0x000000000000791b */ /* 0x003fea0003800000 */
.L_x_882:
[----:B------:R-:W-:Y:S05]  /*baf0*/  BSYNC B0 ;  /* 0x0000000000007941 */ /* 0x000fea0003800000 */
.L_x_881:
[----:B------:R-:W-:Y:S02]  /*bb00*/  IMAD.MOV.U32 R19, RZ, RZ, R39 ;  /* 0x000000ffff137224 */ /* 0x000fe400078e0027 */
[----:B------:R-:W-:Y:S02]  /*bb10*/  IMAD.MOV.U32 R18, RZ, RZ, 0x8 ;  /* 0x00000008ff127424 */ /* 0x000fe400078e00ff */
[----:B------:R-:W-:Y:S02]  /*bb20*/  IMAD.MOV.U32 R41, RZ, RZ, -0x1 ;  /* 0xffffffffff297424 */ /* 0x000fe400078e00ff */
[----:B------:R-:W-:-:S07]  /*bb30*/  IMAD.MOV.U32 R57, RZ, RZ, R38 ;  /* 0x000000ffff397224 */ /* 0x000fce00078e0026 */
[----:B------:R-:W-:Y:S05]  /*bb40*/  WARPSYNC.COLLECTIVE R41, `(.L_x_883) ;  /* 0x0000000029087348 */ /* 0x000fea0003c00000 */
[----:B------:R0:W1:Y:S02]  /*bb50*/  SHFL.DOWN P5, R38, R19, R18, R16 ;  /* 0x0800001213267389 */ /* 0x00006400000a0010 */
[----:B01----:R-:W-:Y:S05]  /*bb60*/  ENDCOLLECTIVE ;  /* 0x000000000000791b */ /* 0x003fea0003800000 */
.L_x_883:
[----:B------:R-:W-:Y:S02]  /*bb70*/  IMAD.MOV.U32 R19, RZ, RZ, R55 ;  /* 0x000000ffff137224 */ /* 0x000fe400078e0037 */
[----:B------:R-:W-:-:S07]  /*bb80*/  IMAD.MOV.U32 R56, RZ, RZ, R38 ;  /* 0x000000ffff387224 */ /* 0x000fce00078e0026 */
[----:B------:R-:W-:Y:S05]  /*bb90*/  WARPSYNC.COLLECTIVE R41, `(.L_x_884) ;  /* 0x0000000029087348 */ /* 0x000fea0003c00000 */
[----:B------:R0:W1:Y:S02]  /*bba0*/  SHFL.DOWN P5, R38, R19, R18, R16 ;  /* 0x0800001213267389 */ /* 0x00006400000a0010 */
[----:B01----:R-:W-:Y:S05]  /*bbb0*/  ENDCOLLECTIVE ;  /* 0x000000000000791b */ /* 0x003fea0003800000 */
.L_x_884:
[----:B------:R-:W-:Y:S05]  /*bbc0*/  BRA `(.L_x_885) ;  /* 0xffffff8000687947 */ /* 0x000fea000383ffff */
.L_x_737:
[----:B------:R-:W-:Y:S01]  /*bbd0*/  BSSY B0, `(.L_x_886) ;  /* 0x0000006000007945 */ /* 0x000fe20003800000 */
[----:B------:R-:W-:Y:S02]  /*bbe0*/  IMAD.MOV.U32 R18, RZ, RZ, 0x8 ;  /* 0x00000008ff127424 */ /* 0x000fe400078e00ff */
[----:B------:R-:W-:-:S07]  /*bbf0*/  IMAD.MOV.U32 R41, RZ, RZ, -0x1 ;  /* 0xffffffffff297424 */ /* 0x000fce00078e00ff */
[----:B------:R-:W-:Y:S05]  /*bc00*/  WARPSYNC.COLLECTIVE R41, `(.L_x_887) ;  /* 0x0000000029087348 */ /* 0x000fea0003c00000 */
[----:B------:R0:W1:Y:S02]  /*bc10*/  SHFL.DOWN P5, R38, R19, R18, R16 ;  /* 0x0800001213267389 */ /* 0x00006400000a0010 */
[----:B01----:R-:W-:Y:S05]  /*bc20*/  ENDCOLLECTIVE ;  /* 0x000000000000791b */ /* 0x003fea0003800000 */
.L_x_887:
[----:B------:R-:W-:Y:S05]  /*bc30*/  BSYNC B0 ;  /* 0x0000000000007941 */ /* 0x000fea0003800000 */
.L_x_886:
[----:B------:R-:W-:Y:S05]  /*bc40*/  BRA `(.L_x_888) ;  /* 0xffffff80006c7947 */ /* 0x000fea000383ffff */
.L_x_738:
[----:B------:R-:W-:Y:S01]  /*bc50*/  BSSY B0, `(.L_x_889) ;  /* 0x0000007000007945 */ /* 0x000fe20003800000 */
[----:B------:R-:W-:Y:S02]  /*bc60*/  IMAD.MOV.U32 R19, RZ, RZ, R54 ;  /* 0x000000ffff137224 */ /* 0x000fe400078e0036 */
[----:B------:R-:W-:Y:S02]  /*bc70*/  IMAD.MOV.U32 R18, RZ, RZ, 0x10 ;  /* 0x00000010ff127424 */ /* 0x000fe400078e00ff */
[----:B------:R-:W-:-:S07]  /*bc80*/  IMAD.MOV.U32 R41, RZ, RZ, -0x1 ;  /* 0xffffffffff297424 */ /* 0x000fce00078e00ff */
[----:B------:R-:W-:Y:S05]  /*bc90*/  WARPSYNC.COLLECTIVE R41, `(.L_x_890) ;  /* 0x0000000029087348 */ /* 0x000fea0003c00000 */
[----:B------:R0:W1:Y:S02]  /*bca0*/  SHFL.DOWN P5, R38, R19, R18, R16 ;  /* 0x0800001213267389 */ /* 0x00006400000a0010 */
[----:B01----:R-:W-:Y:S05]  /*bcb0*/  ENDCOLLECTIVE ;  /* 0x000000000000791b */ /* 0x003fea0003800000 */
.L_x_890:
[----:B------:R-:W-:Y:S05]  /*bcc0*/  BSYNC B0 ;  /* 0x0000000000007941 */ /* 0x000fea0003800000 */
.L_x_889:
[----:B------:R-:W-:Y:S02]  /*bcd0*/  IMAD.MOV.U32 R19, RZ, RZ, R39 ;  /* 0x000000ffff137224 */ /* 0x000fe400078e0027 */
[----:B------:R-:W-:Y:S02]  /*bce0*/  IMAD.MOV.U32 R18, RZ, RZ, 0x10 ;  /* 0x00000010ff127424 */ /* 0x000fe400078e00ff */
[----:B------:R-:W-:Y:S02]  /*bcf0*/  IMAD.MOV.U32 R41, RZ, RZ, -0x1 ;  /* 0xffffffffff297424 */ /* 0x000fe400078e00ff */
[----:B------:R-:W-:-:S07]  /*bd00*/  IMAD.MOV.U32 R57, RZ, RZ, R38 ;  /* 0x000000ffff397224 */ /* 0x000fce00078e0026 */
[----:B------:R-:W-:Y:S05]  /*bd10*/  WARPSYNC.COLLECTIVE R41, `(.L_x_891) ;  /* 0x0000000029087348 */ /* 0x000fea0003c00000 */
[----:B------:R0:W1:Y:S02]  /*bd20*/  SHFL.DOWN P5, R38, R19, R18, R16 ;  /* 0x0800001213267389 */ /* 0x00006400000a0010 */
[----:B01----:R-:W-:Y:S05]  /*bd30*/  ENDCOLLECTIVE ;  /* 0x000000000000791b */ /* 0x003fea0003800000 */
.L_x_891:
[----:B------:R-:W-:Y:S02]  /*bd40*/  IMAD.MOV.U32 R19, RZ, RZ, R55 ;  /* 0x000000ffff137224 */ /* 0x000fe400078e0037 */
[----:B------:R-:W-:-:S07]  /*bd50*/  IMAD.MOV.U32 R56, RZ, RZ, R38 ;  /* 0x000000ffff387224 */ /* 0x000fce00078e0026 */
[----:B------:R-:W-:Y:S05]  /*bd60*/  WARPSYNC.COLLECTIVE R41, `(.L_x_892) ;  /* 0x0000000029087348 */ /* 0x000fea0003c00000 */
[----:B------:R0:W1:Y:S02]  /*bd70*/  SHFL.DOWN P5, R38, R19, R18, R16 ;  /* 0x0800001213267389 */ /* 0x00006400000a0010 */
[----:B01----:R-:W-:Y:S05]  /*bd80*/  ENDCOLLECTIVE ;  /* 0x000000000000791b */ /* 0x003fea0003800000 */
.L_x_892:
[----:B------:R-:W-:Y:S05]  /*bd90*/  BRA `(.L_x_893) ;  /* 0xffffff8000347947 */ /* 0x000fea000383ffff */
.L_x_739:
[----:B------:R-:W-:Y:S01]  /*bda0*/  BSSY B0, `(.L_x_894) ;  /* 0x0000006000007945 */ /* 0x000fe20003800000 */
[----:B------:R-:W-:Y:S02]  /*bdb0*/  IMAD.MOV.U32 R18, RZ, RZ, 0x10 ;  /* 0x00000010ff127424 */ /* 0x000fe400078e00ff */
[----:B------:R-:W-:-:S07]  /*bdc0*/  IMAD.MOV.U32 R41, RZ, RZ, -0x1 ;  /* 0xffffffffff297424 */ /* 0x000fce00078e00ff */
[----:B------:R-:W-:Y:S05]  /*bdd0*/  WARPSYNC.COLLECTIVE R41, `(.L_x_895) ;  /* 0x0000000029087348 */ /* 0x000fea0003c00000 */
[----:B------:R0:W1:Y:S02]  /*bde0*/  SHFL.DOWN P5, R38, R19, R18, R16 ;  /* 0x0800001213267389 */ /* 0x00006400000a0010 */
[----:B01----:R-:W-:Y:S05]  /*bdf0*/  ENDCOLLECTIVE ;  /* 0x000000000000791b */ /* 0x003fea0003800000 */
.L_x_895:
[----:B------:R-:W-:Y:S05]  /*be00*/  BSYNC B0 ;  /* 0x0000000000007941 */ /* 0x000fea0003800000 */
.L_x_894:
[----:B------:R-:W-:Y:S05]  /*be10*/  BRA `(.L_x_896) ;  /* 0xffffff8000547947 */ /* 0x000fea000383ffff */
.L_x_740:
[----:B------:R-:W-:Y:S01]  /*be20*/  BSSY B0, `(.L_x_897) ;  /* 0x0000006000007945 */ /* 0x000fe20003800000 */
[----:B------:R-:W-:Y:S01]  /*be30*/  PLOP3.LUT P5, PT, P1, PT, PT, 0x80, 0x8 ;  /* 0x000000000008781c */ /* 0x000fe20000faf070 */
[----:B------:R-:W-:-:S12]  /*be40*/  IMAD.MOV.U32 R41, RZ, RZ, -0x1 ;  /* 0xffffffffff297424 */ /* 0x000fd800078e00ff */
[----:B------:R-:W-:Y:S05]  /*be50*/  WARPSYNC.COLLECTIVE R41, `(.L_x_898) ;  /* 0x0000000029087348 */ /* 0x000fea0003c00000 */
[----:B------:R-:W-:Y:S01]  /*be60*/  VOTE.ALL P5, P5 ;  /* 0x0000000000ff7806 */ /* 0x000fe200028a0000 */
[----:B------:R-:W-:-:S12]  /*be70*/  ENDCOLLECTIVE ;  /* 0x000000000000791b */ /* 0x000fd80003800000 */
.L_x_898:
[----:B------:R-:W-:Y:S05]  /*be80*/  BSYNC B0 ;  /* 0x0000000000007941 */ /* 0x000fea0003800000 */
.L_x_897:
[----:B------:R-:W-:Y:S05]  /*be90*/  BRA `(.L_x_899) ;  /* 0xffffff80004c7947 */ /* 0x000fea000383ffff */
.L_x_765:
[----:B------:R-:W-:Y:S01]  /*bea0*/  BSSY B0, `(.L_x_900) ;  /* 0x0000006000007945 */ /* 0x000fe20003800000 */
[----:B------:R-:W-:Y:S01]  /*beb0*/  PLOP3.LUT P5, PT, P5, PT, PT, 0x8, 0x80 ;  /* 0x000000000080781c */ /* 0x000fe20002fae170 */
[----:B------:R-:W-:-:S12]  /*bec0*/  IMAD.MOV.U32 R41, RZ, RZ, -0x1 ;  /* 0xffffffffff297424 */ /* 0x000fd800078e00ff */
[----:B-123--:R-:W-:Y:S05]  /*bed0*/  WARPSYNC.COLLECTIVE R41, `(.L_x_901) ;  /* 0x0000000029087348 */ /* 0x00efea0003c00000 */
[----:B------:R-:W-:Y:S01]  /*bee0*/  VOTE.ANY P5, P5 ;  /* 0x0000000000ff7806 */ /* 0x000fe200028a0100 */
[----:B-123--:R-:W-:-:S12]  /*bef0*/  ENDCOLLECTIVE ;  /* 0x000000000000791b */ /* 0x00efd80003800000 */
.L_x_901:
[----:B------:R-:W-:Y:S05]  /*bf00*/  BSYNC B0 ;  /* 0x0000000000007941 */ /* 0x000fea0003800000 */
.L_x_900:
[----:B------:R-:W-:Y:S05]  /*bf10*/  BRA `(.L_x_902) ;  /* 0xffffffc800e87947 */ /* 0x000fea000383ffff */
.L_x_767:
[----:B------:R-:W-:Y:S01]  /*bf20*/  BSSY B0, `(.L_x_903) ;  /* 0x0000006000007945 */ /* 0x000fe20003800000 */
[----:B------:R-:W-:Y:S01]  /*bf30*/  PLOP3.LUT P5, PT, P5, PT, PT, 0x8, 0x80 ;  /* 0x000000000080781c */ /* 0x000fe20002fae170 */
[----:B------:R-:W-:-:S12]  /*bf40*/  IMAD.MOV.U32 R41, RZ, RZ, -0x1 ;  /* 0xffffffffff297424 */ /* 0x000fd800078e00ff */
[----:B-123--:R-:W-:Y:S05]  /*bf50*/  WARPSYNC.COLLECTIVE R41, `(.L_x_904) ;  /* 0x0000000029087348 */ /* 0x00efea0003c00000 */
[----:B------:R-:W-:Y:S01]  /*bf60*/  VOTE.ANY R41, PT, P5 ;  /* 0x0000000000297806 */ /* 0x000fe200028e0100 */
[----:B-123--:R-:W-:Y:S06]  /*bf70*/  ENDCOLLECTIVE ;  /* 0x000000000000791b */ /* 0x00efec0003800000 */
.L_x_904:
[----:B------:R-:W-:Y:S05]  /*bf80*/  BSYNC B0 ;  /* 0x0000000000007941 */ /* 0x000fea0003800000 */
.L_x_903:
[----:B------:R-:W0:Y:S01]  /*bf90*/  S2R R51, SR_GEMASK ;  /* 0x0000000000337919 */ /* 0x000e220000003c00 */
[----:B------:R-:W-:Y:S02]  /*bfa0*/  IMAD.MOV.U32 R19, RZ, RZ, R46 ;  /* 0x000000ffff137224 */ /* 0x000fe400078e002e */
[----:B------:R-:W-:Y:S01]  /*bfb0*/  IMAD.MOV.U32 R18, RZ, RZ, 0x1 ;  /* 0x00000001ff127424 */ /* 0x000fe200078e00ff */
[----:B0-----:R-:W-:-:S05]  /*bfc0*/  LOP3.LUT R41, R41, 0x80000000, R51, 0xec, !PT ;  /* 0x8000000029297812 */ /* 0x001fca00078eec33 */
[----:B------:R-:W-:-:S05]  /*bfd0*/  VIADD R12, R41, 0xffffffff ;  /* 0xffffffff290c7836 */ /* 0x000fca0000000000 */
[----:B------:R-:W-:Y:S01]  /*bfe0*/  LOP3.LUT R12, R41, R12, RZ, 0xc, !PT ;  /* 0x0000000c290c7212 */ /* 0x000fe200078e0cff */
[----:B------:R-:W-:-:S03]  /*bff0*/  IMAD.MOV.U32 R41, RZ, RZ, -0x1 ;  /* 0xffffffffff297424 */ /* 0x000fc600078e00ff */
[----:B------:R0:W1:Y:S04]  /*c000*/  POPC R16, R12 ;  /* 0x0000000c00107309 */ /* 0x0000680000000000 */
[----:B01----:R-:W-:Y:S05]  /*c010*/  WARPSYNC.COLLECTIVE R41, `(.L_x_905) ;  /* 0x0000000029087348 */ /* 0x003fea0003c00000 */
[----:B-1----:R1:W2:Y:S02]  /*c020*/  SHFL.DOWN P5, R38, R19, R18, R16 ;  /* 0x0800001213267389 */ /* 0x0022a400000a0010 */
[----:B012---:R-:W-:Y:S05]  /*c030*/  ENDCOLLECTIVE ;  /* 0x000000000000791b */ /* 0x007fea0003800000 */
.L_x_905:
[----:B------:R-:W-:Y:S02]  /*c040*/  IMAD.MOV.U32 R19, RZ, RZ, R49 ;  /* 0x000000ffff137224 */ /* 0x000fe400078e0031 */
[----:B------:R-:W-:-:S07]  /*c050*/  IMAD.MOV.U32 R15, RZ, RZ, R38 ;  /* 0x000000ffff0f7224 */ /* 0x000fce00078e0026 */
[----:B------:R-:W-:Y:S05]  /*c060*/  WARPSYNC.COLLECTIVE R41, `(.L_x_906) ;  /* 0x0000000029087348 */ /* 0x000fea0003c00000 */
[----:B------:R0:W1:Y:S02]  /*c070*/  SHFL.DOWN P5, R38, R19, R18, R16 ;  /* 0x0800001213267389 */ /* 0x00006400000a0010 */
[----:B01----:R-:W-:Y:S05]  /*c080*/  ENDCOLLECTIVE ;  /* 0x000000000000791b */ /* 0x003fea0003800000 */
.L_x_906:
[----:B------:R-:W-:Y:S02]  /*c090*/  IMAD.MOV.U32 R19, RZ, RZ, R45 ;  /* 0x000000ffff137224 */ /* 0x000fe400078e002d */
[----:B------:R-:W-:-:S07]  /*c0a0*/  IMAD.MOV.U32 R14, RZ, RZ, R38 ;  /* 0x000000ffff0e7224 */ /* 0x000fce00078e0026 */
[----:B------:R-:W-:Y:S05]  /*c0b0*/  WARPSYNC.COLLECTIVE R41, `(.L_x_907) ;  /* 0x0000000029087348 */ /* 0x000fea0003c00000 */
[----:B------:R0:W1:Y:S02]  /*c0c0*/  SHFL.DOWN P5, R38, R19, R18, R16 ;  /* 0x0800001213267389 */ /* 0x00006400000a0010 */
[----:B01----:R-:W-:Y:S05]  /*c0d0*/  ENDCOLLECTIVE ;  /* 0x000000000000791b */ /* 0x003fea0003800000 */
.L_x_907:
[----:B------:R-:W-:Y:S05]  /*c0e0*/  BRA `(.L_x_908) ;  /* 0xffffffc800b47947 */ /* 0x000fea000383ffff */
.L_x_768:
[----:B------:R-:W-:Y:S01]  /*c0f0*/  BSSY B0, `(.L_x_909) ;  /* 0x0000006000007945 */ /* 0x000fe20003800000 */
[----:B------:R-:W-:Y:S02]  /*c100*/  IMAD.MOV.U32 R18, RZ, RZ, 0x1 ;  /* 0x00000001ff127424 */ /* 0x000fe400078e00ff */
[----:B------:R-:W-:-:S07]  /*c110*/  IMAD.MOV.U32 R41, RZ, RZ, -0x1 ;  /* 0xffffffffff297424 */ /* 0x000fce00078e00ff */
[----:B-123--:R-:W-:Y:S05]  /*c120*/  WARPSYNC.COLLECTIVE R41, `(.L_x_910) ;  /* 0x0000000029087348 */ /* 0x00efea0003c00000 */
[----:B------:R0:W4:Y:S02]  /*c130*/  SHFL.DOWN P5, R38, R19, R18, R16 ;  /* 0x0800001213267389 */ /* 0x00012400000a0010 */
[----:B01234-:R-:W-:Y:S05]  /*c140*/  ENDCOLLECTIVE ;  /* 0x000000000000791b */ /* 0x01ffea0003800000 */
.L_x_910:
[----:B------:R-:W-:Y:S05]  /*c150*/  BSYNC B0 ;  /* 0x0000000000007941 */ /* 0x000fea0003800000 */
.L_x_909:
[----:B------:R-:W-:Y:S05]  /*c160*/  BRA `(.L_x_911) ;  /* 0xffffffc800c07947 */ /* 0x000fea000383ffff */
.L_x_769:
[----:B------:R-:W-:Y:S01]  /*c170*/  BSSY B0, `(.L_x_912) ;  /* 0x0000007000007945 */ /* 0x000fe20003800000 */
[----:B------:R-:W-:Y:S02]  /*c180*/  IMAD.MOV.U32 R19, RZ, RZ, R46 ;  /* 0x000000ffff137224 */ /* 0x000fe400078e002e */
[----:B------:R-:W-:Y:S02]  /*c190*/  IMAD.MOV.U32 R18, RZ, RZ, 0x2 ;  /* 0x00000002ff127424 */ /* 0x000fe400078e00ff */
[----:B------:R-:W-:-:S07]  /*c1a0*/  IMAD.MOV.U32 R41, RZ, RZ, -0x1 ;  /* 0xffffffffff297424 */ /* 0x000fce00078e00ff */
[----:B-123--:R-:W-:Y:S05]  /*c1b0*/  WARPSYNC.COLLECTIVE R41, `(.L_x_913) ;  /* 0x0000000029087348 */ /* 0x00efea0003c00000 */
[----:B------:R0:W4:Y:S02]  /*c1c0*/  SHFL.DOWN P5, R38, R19, R18, R16 ;  /* 0x0800001213267389 */ /* 0x00012400000a0010 */
[----:B01234-:R-:W-:Y:S05]  /*c1d0*/  ENDCOLLECTIVE ;  /* 0x000000000000791b */ /* 0x01ffea0003800000 */
.L_x_913:
[----:B------:R-:W-:Y:S05]  /*c1e0*/  BSYNC B0 ;  /* 0x0000000000007941 */ /* 0x000fea0003800000 */
.L_x_912:
[----:B------:R-:W-:Y:S02]  /*c1f0*/  IMAD.MOV.U32 R19, RZ, RZ, R49 ;  /* 0x000000ffff137224 */ /* 0x000fe400078e0031 */
[----:B------:R-:W-:Y:S02]  /*c200*/  IMAD.MOV.U32 R18, RZ, RZ, 0x2 ;  /* 0x00000002ff127424 */ /* 0x000fe400078e00ff */
[----:B------:R-:W-:Y:S02]  /*c210*/  IMAD.MOV.U32 R41, RZ, RZ, -0x1 ;  /* 0xffffffffff297424 */ /* 0x000fe400078e00ff */
[----:B------:R-:W-:-:S07]  /*c220*/  IMAD.MOV.U32 R15, RZ, RZ, R38 ;  /* 0x000000ffff0f7224 */ /* 0x000fce00078e0026 */
[----:B------:R-:W-:Y:S05]  /*c230*/  WARPSYNC.COLLECTIVE R41, `(.L_x_914) ;  /* 0x0000000029087348 */ /* 0x000fea0003c00000 */
[----:B------:R0:W1:Y:S02]  /*c240*/  SHFL.DOWN P5, R38, R19, R18, R16 ;  /* 0x0800001213267389 */ /* 0x00006400000a0010 */
[----:B01----:R-:W-:Y:S05]  /*c250*/  ENDCOLLECTIVE ;  /* 0x000000000000791b */ /* 0x003fea0003800000 */
.L_x_914:
[----:B------:R-:W-:Y:S02]  /*c260*/  IMAD.MOV.U32 R19, RZ, RZ, R45 ;  /* 0x000000ffff137224 */ /* 0x000fe400078e002d */
[----:B------:R-:W-:-:S07]  /*c270*/  IMAD.MOV.U32 R12, RZ, RZ, R38 ;  /* 0x000000ffff0c7224 */ /* 0x000fce00078e0026 */
[----:B------:R-:W-:Y:S05]  /*c280*/  WARPSYNC.COLLECTIVE R41, `(.L_x_915) ;  /* 0x0000000029087348 */ /* 0x000fea0003c00000 */
[----:B------:R0:W1:Y:S02]  /*c290*/  SHFL.DOWN P5, R38, R19, R18, R16 ;  /* 0x0800001213267389 */ /* 0x00006400000a0010 */
[----:B01----:R-:W-:Y:S05]  /*c2a0*/  ENDCOLLECTIVE ;  /* 0x000000000000791b */ /* 0x003fea0003800000 */
.L_x_915:
[----:B------:R-:W-:Y:S05]  /*c2b0*/  BRA `(.L_x_916) ;  /* 0xffffffc800807947 */ /* 0x000fea000383ffff */
.L_x_770:
[----:B------:R-:W-:Y:S01]  /*c2c0*/  BSSY B0, `(.L_x_917) ;  /* 0x0000006000007945 */ /* 0x000fe20003800000 */
[----:B------:R-:W-:Y:S02]  /*c2d0*/  IMAD.MOV.U32 R18, RZ, RZ, 0x2 ;  /* 0x00000002ff127424 */ /* 0x000fe400078e00ff */
[----:B------:R-:W-:-:S07]  /*c2e0*/  IMAD.MOV.U32 R41, RZ, RZ, -0x1 ;  /* 0xffffffffff297424 */ /* 0x000fce00078e00ff */
[----:B-123--:R-:W-:Y:S05]  /*c2f0*/  WARPSYNC.COLLECTIVE R41, `(.L_x_918) ;  /* 0x0000000029087348 */ /* 0x00efea0003c00000 */
[----:B------:R0:W4:Y:S02]  /*c300*/  SHFL.DOWN P5, R38, R19, R18, R16 ;  /* 0x0800001213267389 */ /* 0x00012400000a0010 */
[----:B01234-:R-:W-:Y:S05]  /*c310*/  ENDCOLLECTIVE ;  /* 0x000000000000791b */ /* 0x01ffea0003800000 */
.L_x_918:
[----:B------:R-:W-:Y:S05]  /*c320*/  BSYNC B0 ;  /* 0x0000000000007941 */ /* 0x000fea0003800000 */
.L_x_917:
[----:B------:R-:W-:Y:S05]  /*c330*/  BRA `(.L_x_919) ;  /* 0xffffffc800907947 */ /* 0x000fea000383ffff */
.L_x_771:
[----:B------:R-:W-:Y:S01]  /*c340*/  BSSY B0, `(.L_x_920) ;  /* 0x0000007000007945 */ /* 0x000fe20003800000 */
[----:B------:R-:W-:Y:S02]  /*c350*/  IMAD.MOV.U32 R19, RZ, RZ, R46 ;  /* 0x000000ffff137224 */ /* 0x000fe400078e002e */
[----:B------:R-:W-:Y:S02]  /*c360*/  IMAD.MOV.U32 R18, RZ, RZ, 0x4 ;  /* 0x00000004ff127424 */ /* 0x000fe400078e00ff */
[----:B------:R-:W-:-:S07]  /*c370*/  IMAD.MOV.U32 R41, RZ, RZ, -0x1 ;  /* 0xffffffffff297424 */ /* 0x000fce00078e00ff */
[----:B-123--:R-:W-:Y:S05]  /*c380*/  WARPSYNC.COLLECTIVE R41, `(.L_x_921) ;  /* 0x0000000029087348 */ /* 0x00efea0003c00000 */
[----:B------:R0:W4:Y:S02]  /*c390*/  SHFL.DOWN P5, R38, R19, R18, R16 ;  /* 0x0800001213267389 */ /* 0x00012400000a0010 */
[----:B01234-:R-:W-:Y:S05]  /*c3a0*/  ENDCOLLECTIVE ;  /* 0x000000000000791b */ /* 0x01ffea0003800000 */
.L_x_921:
[----:B------:R-:W-:Y:S05]  /*c3b0*/  BSYNC B0 ;  /* 0x0000000000007941 */ /* 0x000fea0003800000 */
.L_x_920:
[----:B------:R-:W-:Y:S02]  /*c3c0*/  IMAD.MOV.U32 R19, RZ, RZ, R49 ;  /* 0x000000ffff137224 */ /* 0x000fe400078e0031 */
[----:B------:R-:W-:Y:S02]  /*c3d0*/  IMAD.MOV.U32 R18, RZ, RZ, 0x4 ;  /* 0x00000004ff127424 */ /* 0x000fe400078e00ff */
[----:B------:R-:W-:Y:S02]  /*c3e0*/  IMAD.MOV.U32 R41, RZ, RZ, -0x1 ;  /* 0xffffffffff297424 */ /* 0x000fe400078e00ff */
[----:B------:R-:W-:-:S07]  /*c3f0*/  IMAD.MOV.U32 R15, RZ, RZ, R38 ;  /* 0x000000ffff0f7224 */ /* 0x000fce00078e0026 */
[----:B------:R-:W-:Y:S05]  /*c400*/  WARPSYNC.COLLECTIVE R41, `(.L_x_922) ;  /* 0x0000000029087348 */ /* 0x000fea0003c00000 */
[----:B------:R0:W1:Y:S02]  /*c410*/  SHFL.DOWN P5, R38, R19, R18, R16 ;  /* 0x0800001213267389 */ /* 0x00006400000a0010 */
[----:B01----:R-:W-:Y:S05]  /*c420*/  ENDCOLLECTIVE ;  /* 0x000000000000791b */ /* 0x003fea0003800000 */
.L_x_922:
[----:B------:R-:W-:Y:S02]  /*c430*/  IMAD.MOV.U32 R19, RZ, RZ, R45 ;  /* 0x000000ffff137224 */ /* 0x000fe400078e002d */
[----:B------:R-:W-:-:S07]  /*c440*/  IMAD.MOV.U32 R12, RZ, RZ, R38 ;  /* 0x000000ffff0c7224 */ /* 0x000fce00078e0026 */
[----:B------:R-:W-:Y:S05]  /*c450*/  WARPSYNC.COLLECTIVE R41, `(.L_x_923) ;  /* 0x0000000029087348 */ /* 0x000fea0003c00000 */
[----:B------:R0:W1:Y:S02]  /*c460*/  SHFL.DOWN P5, R38, R19, R18, R16 ;  /* 0x0800001213267389 */ /* 0x00006400000a0010 */
[----:B01----:R-:W-:Y:S05]  /*c470*/  ENDCOLLECTIVE ;  /* 0x000000000000791b */ /* 0x003fea0003800000 */
.L_x_923:
[----:B------:R-:W-:Y:S05]  /*c480*/  BRA `(.L_x_924) ;  /* 0xffffffc800507947 */ /* 0x000fea000383ffff */
.L_x_772:
[----:B------:R-:W-:Y:S01]  /*c490*/  BSSY B0, `(.L_x_925) ;  /* 0x0000006000007945 */ /* 0x000fe20003800000 */
[----:B------:R-:W-:Y:S02]  /*c4a0*/  IMAD.MOV.U32 R18, RZ, RZ, 0x4 ;  /* 0x00000004ff127424 */ /* 0x000fe400078e00ff */
[----:B------:R-:W-:-:S07]  /*c4b0*/  IMAD.MOV.U32 R41, RZ, RZ, -0x1 ;  /* 0xffffffffff297424 */ /* 0x000fce00078e00ff */
[----:B-123--:R-:W-:Y:S05]  /*c4c0*/  WARPSYNC.COLLECTIVE R41, `(.L_x_926) ;  /* 0x0000000029087348 */ /* 0x00efea0003c00000 */
[----:B------:R0:W4:Y:S02]  /*c4d0*/  SHFL.DOWN P5, R38, R19, R18, R16 ;  /* 0x0800001213267389 */ /* 0x00012400000a0010 */
[----:B01234-:R-:W-:Y:S05]  /*c4e0*/  ENDCOLLECTIVE ;  /* 0x000000000000791b */ /* 0x01ffea0003800000 */
.L_x_926:
[----:B------:R-:W-:Y:S05]  /*c4f0*/  BSYNC B0 ;  /* 0x0000000000007941 */ /* 0x000fea0003800000 */
.L_x_925:
[----:B------:R-:W-:Y:S05]  /*c500*/  BRA `(.L_x_927) ;  /* 0xffffffc800607947 */ /* 0x000fea000383ffff */
.L_x_773:
[----:B------:R-:W-:Y:S01]  /*c510*/  BSSY B0, `(.L_x_928) ;  /* 0x0000007000007945 */ /* 0x000fe20003800000 */
[----:B------:R-:W-:Y:S02]  /*c520*/  IMAD.MOV.U32 R19, RZ, RZ, R46 ;  /* 0x000000ffff137224 */ /* 0x000fe400078e002e */
[----:B------:R-:W-:Y:S02]  /*c530*/  IMAD.MOV.U32 R18, RZ, RZ, 0x8 ;  /* 0x00000008ff127424 */ /* 0x000fe400078e00ff */
[----:B------:R-:W-:-:S07]  /*c540*/  IMAD.MOV.U32 R41, RZ, RZ, -0x1 ;  /* 0xffffffffff297424 */ /* 0x000fce00078e00ff */
[----:B-123--:R-:W-:Y:S05]  /*c550*/  WARPSYNC.COLLECTIVE R41, `(.L_x_929) ;  /* 0x0000000029087348 */ /* 0x00efea0003c00000 */
[----:B------:R0:W4:Y:S02]  /*c560*/  SHFL.DOWN P5, R38, R19, R18, R16 ;  /* 0x0800001213267389 */ /* 0x00012400000a0010 */
[----:B01234-:R-:W-:Y:S05]  /*c570*/  ENDCOLLECTIVE ;  /* 0x000000000000791b */ /* 0x01ffea0003800000 */
.L_x_929:
[----:B------:R-:W-:Y:S05]  /*c580*/  BSYNC B0 ;  /* 0x0000000000007941 */ /* 0x000fea0003800000 */
.L_x_928:
[----:B------:R-:W-:Y:S02]  /*c590*/  IMAD.MOV.U32 R19, RZ, RZ, R49 ;  /* 0x000000ffff137224 */ /* 0x000fe400078e0031 */
[----:B------:R-:W-:Y:S02]  /*c5a0*/  IMAD.MOV.U32 R18, RZ, RZ, 0x8 ;  /* 0x00000008ff127424 */ /* 0x000fe400078e00ff */
[----:B------:R-:W-:Y:S02]  /*c5b0*/  IMAD.MOV.U32 R41, RZ, RZ, -0x1 ;  /* 0xffffffffff297424 */ /* 0x000fe400078e00ff */
[----:B------:R-:W-:-:S07]  /*c5c0*/  IMAD.MOV.U32 R15, RZ, RZ, R38 ;  /* 0x000000ffff0f7224 */ /* 0x000fce00078e0026 */
[----:B------:R-:W-:Y:S05]  /*c5d0*/  WARPSYNC.COLLECTIVE R41, `(.L_x_930) ;  /* 0x0000000029087348 */ /* 0x000fea0003c00000 */
[----:B------:R0:W1:Y:S02]  /*c5e0*/  SHFL.DOWN P5, R38, R19, R18, R16 ;  /* 0x0800001213267389 */ /* 0x00006400000a0010 */
[----:B01----:R-:W-:Y:S05]  /*c5f0*/  ENDCOLLECTIVE ;  /* 0x000000000000791b */ /* 0x003fea0003800000 */
.L_x_930:
[----:B------:R-:W-:Y:S02]  /*c600*/  IMAD.MOV.U32 R19, RZ, RZ, R45 ;  /* 0x000000ffff137224 */ /* 0x000fe400078e002d */
[----:B------:R-:W-:-:S07]  /*c610*/  IMAD.MOV.U32 R12, RZ, RZ, R38 ;  /* 0x000000ffff0c7224 */ /* 0x000fce00078e0026 */
[----:B------:R-:W-:Y:S05]  /*c620*/  WARPSYNC.COLLECTIVE R41, `(.L_x_931) ;  /* 0x0000000029087348 */ /* 0x000fea0003c00000 */
[----:B------:R0:W1:Y:S02]  /*c630*/  SHFL.DOWN P5, R38, R19, R18, R16 ;  /* 0x0800001213267389 */ /* 0x00006400000a0010 */
[----:B01----:R-:W-:Y:S05]  /*c640*/  ENDCOLLECTIVE ;  /* 0x000000000000791b */ /* 0x003fea0003800000 */
.L_x_931:
[----:B------:R-:W-:Y:S05]  /*c650*/  BRA `(.L_x_932) ;  /* 0xffffffc800207947 */ /* 0x000fea000383ffff */
.L_x_774:
[----:B------:R-:W-:Y:S01]  /*c660*/  BSSY B0, `(.L_x_933) ;  /* 0x0000006000007945 */ /* 0x000fe20003800000 */
[----:B------:R-:W-:Y:S02]  /*c670*/  IMAD.MOV.U32 R18, RZ, RZ, 0x8 ;  /* 0x00000008ff127424 */ /* 0x000fe400078e00ff */
[----:B------:R-:W-:-:S07]  /*c680*/  IMAD.MOV.U32 R41, RZ, RZ, -0x1 ;  /* 0xffffffffff297424 */ /* 0x000fce00078e00ff */
[----:B-123--:R-:W-:Y:S05]  /*c690*/  WARPSYNC.COLLECTIVE R41, `(.L_x_934) ;  /* 0x0000000029087348 */ /* 0x00efea0003c00000 */
[----:B------:R0:W4:Y:S02]  /*c6a0*/  SHFL.DOWN P5, R38, R19, R18, R16 ;  /* 0x0800001213267389 */ /* 0x00012400000a0010 */
[----:B01234-:R-:W-:Y:S05]  /*c6b0*/  ENDCOLLECTIVE ;  /* 0x000000000000791b */ /* 0x01ffea0003800000 */
.L_x_934:
[----:B------:R-:W-:Y:S05]  /*c6c0*/  BSYNC B0 ;  /* 0x0000000000007941 */ /* 0x000fea0003800000 */
.L_x_933:
[----:B------:R-:W-:Y:S05]  /*c6d0*/  BRA `(.L_x_935) ;  /* 0xffffffc800307947 */ /* 0x000fea000383ffff */
.L_x_775:
[----:B------:R-:W-:Y:S01]  /*c6e0*/  BSSY B0, `(.L_x_936) ;  /* 0x0000007000007945 */ /* 0x000fe20003800000 */
[----:B------:R-:W-:Y:S02]  /*c6f0*/  IMAD.MOV.U32 R19, RZ, RZ, R46 ;  /* 0x000000ffff137224 */ /* 0x000fe400078e002e */
[----:B------:R-:W-:Y:S02]  /*c700*/  IMAD.MOV.U32 R18, RZ, RZ, 0x10 ;  /* 0x00000010ff127424 */ /* 0x000fe400078e00ff */
[----:B------:R-:W-:-:S07]  /*c710*/  IMAD.MOV.U32 R41, RZ, RZ, -0x1 ;  /* 0xffffffffff297424 */ /* 0x000fce00078e00ff */
[----:B-123--:R-:W-:Y:S05]  /*c720*/  WARPSYNC.COLLECTIVE R41, `(.L_x_937) ;  /* 0x0000000029087348 */ /* 0x00efea0003c00000 */
[----:B------:R0:W4:Y:S02]  /*c730*/  SHFL.DOWN P5, R38, R19, R18, R16 ;  /* 0x0800001213267389 */ /* 0x00012400000a0010 */
[----:B01234-:R-:W-:Y:S05]  /*c740*/  ENDCOLLECTIVE ;  /* 0x000000000000791b */ /* 0x01ffea0003800000 */
.L_x_937:
[----:B------:R-:W-:Y:S05]  /*c750*/  BSYNC B0 ;  /* 0x0000000000007941 */ /* 0x000fea0003800000 */
.L_x_936:
[----:B------:R-:W-:Y:S02]  /*c760*/  IMAD.MOV.U32 R19, RZ, RZ, R49 ;  /* 0x000000ffff137224 */ /* 0x000fe400078e0031 */
[----:B------:R-:W-:Y:S02]  /*c770*/  IMAD.MOV.U32 R18, RZ, RZ, 0x10 ;  /* 0x00000010ff127424 */ /* 0x000fe400078e00ff */
[----:B------:R-:W-:Y:S02]  /*c780*/  IMAD.MOV.U32 R41, RZ, RZ, -0x1 ;  /* 0xffffffffff297424 */ /* 0x000fe400078e00ff */
[----:B------:R-:W-:-:S07]  /*c790*/  IMAD.MOV.U32 R15, RZ, RZ, R38 ;  /* 0x000000ffff0f7224 */ /* 0x000fce00078e0026 */
[----:B------:R-:W-:Y:S05]  /*c7a0*/  WARPSYNC.COLLECTIVE R41, `(.L_x_938) ;  /* 0x0000000029087348 */ /* 0x000fea0003c00000 */
[----:B------:R0:W1:Y:S02]  /*c7b0*/  SHFL.DOWN P5, R38, R19, R18, R16 ;  /* 0x0800001213267389 */ /* 0x00006400000a0010 */
[----:B01----:R-:W-:Y:S05]  /*c7c0*/  ENDCOLLECTIVE ;  /* 0x000000000000791b */ /* 0x003fea0003800000 */
.L_x_938:
[----:B------:R-:W-:Y:S02]  /*c7d0*/  IMAD.MOV.U32 R19, RZ, RZ, R45 ;  /* 0x000000ffff137224 */ /* 0x000fe400078e002d */
[----:B------:R-:W-:-:S07]  /*c7e0*/  IMAD.MOV.U32 R12, RZ, RZ, R38 ;  /* 0x000000ffff0c7224 */ /* 0x000fce00078e0026 */
[----:B------:R-:W-:Y:S05]  /*c7f0*/  WARPSYNC.COLLECTIVE R41, `(.L_x_939) ;  /* 0x0000000029087348 */ /* 0x000fea0003c00000 */
[----:B------:R0:W1:Y:S02]  /*c800*/  SHFL.DOWN P5, R38, R19, R18, R16 ;  /* 0x0800001213267389 */ /* 0x00006400000a0010 */
[----:B01----:R-:W-:Y:S05]  /*c810*/  ENDCOLLECTIVE ;  /* 0x000000000000791b */ /* 0x003fea0003800000 */
.L_x_939:
[----:B------:R-:W-:Y:S05]  /*c820*/  BRA `(.L_x_940) ;  /* 0xffffffc400f07947 */ /* 0x000fea000383ffff */
.L_x_776:
[----:B------:R-:W-:Y:S01]  /*c830*/  BSSY B0, `(.L_x_941) ;  /* 0x0000006000007945 */ /* 0x000fe20003800000 */
[----:B------:R-:W-:Y:S02]  /*c840*/  IMAD.MOV.U32 R18, RZ, RZ, 0x10 ;  /* 0x00000010ff127424 */ /* 0x000fe400078e00ff */
[----:B------:R-:W-:-:S07]  /*c850*/  IMAD.MOV.U32 R41, RZ, RZ, -0x1 ;  /* 0xffffffffff297424 */ /* 0x000fce00078e00ff */
[----:B-123--:R-:W-:Y:S05]  /*c860*/  WARPSYNC.COLLECTIVE R41, `(.L_x_942) ;  /* 0x0000000029087348 */ /* 0x00efea0003c00000 */
[----:B------:R0:W4:Y:S02]  /*c870*/  SHFL.DOWN P5, R38, R19, R18, R16 ;  /* 0x0800001213267389 */ /* 0x00012400000a0010 */
[----:B01234-:R-:W-:Y:S05]  /*c880*/  ENDCOLLECTIVE ;  /* 0x000000000000791b */ /* 0x01ffea0003800000 */
.L_x_942:
[----:B------:R-:W-:Y:S05]  /*c890*/  BSYNC B0 ;  /* 0x0000000000007941 */ /* 0x000fea0003800000 */
.L_x_941:
[----:B------:R-:W-:Y:S05]  /*c8a0*/  BRA `(.L_x_943) ;  /* 0xffffffc800107947 */ /* 0x000fea000383ffff */
.L_x_777:
[----:B------:R-:W-:Y:S01]  /*c8b0*/  BSSY B0, `(.L_x_944) ;  /* 0x0000005000007945 */ /* 0x000fe20003800000 */
[----:B------:R-:W-:-:S07]  /*c8c0*/  IMAD.MOV.U32 R41, RZ, RZ, -0x1 ;  /* 0xffffffffff297424 */ /* 0x000fce00078e00ff */
[----:B-123--:R-:W-:Y:S05]  /*c8d0*/  WARPSYNC.COLLECTIVE R41, `(.L_x_945) ;  /* 0x0000000029087348 */ /* 0x00efea0003c00000 */
[----:B------:R-:W-:Y:S01]  /*c8e0*/  VOTE.ALL P5, P5 ;  /* 0x0000000000ff7806 */ /* 0x000fe200028a0000 */
[----:B-123--:R-:W-:-:S12]  /*c8f0*/  ENDCOLLECTIVE ;  /* 0x000000000000791b */ /* 0x00efd80003800000 */
.L_x_945:
[----:B------:R-:W-:Y:S05]  /*c900*/  BSYNC B0 ;  /* 0x0000000000007941 */ /* 0x000fea0003800000 */
.L_x_944:
[----:B------:R-:W-:Y:S05]  /*c910*/  BRA `(.L_x_946) ;  /* 0xffffffc800047947 */ /* 0x000fea000383ffff */
.L_x_779:
[----:B------:R-:W-:Y:S01]  /*c920*/  BSSY B0, `(.L_x_947) ;  /* 0x0000006000007945 */ /* 0x000fe20003800000 */
[----:B------:R-:W-:Y:S01]  /*c930*/  PLOP3.LUT P5, PT, P5, PT, PT, 0x8, 0x80 ;  /* 0x000000000080781c */ /* 0x000fe20002fae170 */
[----:B------:R-:W-:-:S12]  /*c940*/  IMAD.MOV.U32 R41, RZ, RZ, -0x1 ;  /* 0xffffffffff297424 */ /* 0x000fd800078e00ff */
[----:B-123--:R-:W-:Y:S05]  /*c950*/  WARPSYNC.COLLECTIVE R41, `(.L_x_948) ;  /* 0x0000000029087348 */ /* 0x00efea0003c00000 */
[----:B------:R-:W-:Y:S01]  /*c960*/  VOTE.ANY P5, P5 ;  /* 0x0000000000ff7806 */ /* 0x000fe200028a0100 */
[----:B-123--:R-:W-:-:S12]  /*c970*/  ENDCOLLECTIVE ;  /* 0x000000000000791b */ /* 0x00efd80003800000 */
.L_x_948:
[----:B------:R-:W-:Y:S05]  /*c980*/  BSYNC B0 ;  /* 0x0000000000007941 */ /* 0x000fea0003800000 */
.L_x_947:
[----:B------:R-:W-:Y:S05]  /*c990*/  BRA `(.L_x_949) ;  /* 0xffffffc800047947 */ /* 0x000fea000383ffff */
.L_x_781:
[----:B------:R-:W-:Y:S01]  /*c9a0*/  BSSY B0, `(.L_x_950) ;  /* 0x0000006000007945 */ /* 0x000fe20003800000 */
[----:B------:R-:W-:Y:S01]  /*c9b0*/  PLOP3.LUT P5, PT, P5, PT, PT, 0x8, 0x80 ;  /* 0x000000000080781c */ /* 0x000fe20002fae170 */
[----:B------:R-:W-:-:S12]  /*c9c0*/  IMAD.MOV.U32 R41, RZ, RZ, -0x1 ;  /* 0xffffffffff297424 */ /* 0x000fd800078e00ff */
[----:B-123--:R-:W-:Y:S05]  /*c9d0*/  WARPSYNC.COLLECTIVE R41, `(.L_x_951) ;  /* 0x0000000029087348 */ /* 0x00efea0003c00000 */
[----:B------:R-:W-:Y:S01]  /*c9e0*/  VOTE.ANY R41, PT, P5 ;  /* 0x0000000000297806 */ /* 0x000fe200028e0100 */
[----:B-123--:R-:W-:Y:S06]  /*c9f0*/  ENDCOLLECTIVE ;  /* 0x000000000000791b */ /* 0x00efec0003800000 */
.L_x_951:
[----:B------:R-:W-:Y:S05]  /*ca00*/  BSYNC B0 ;  /* 0x0000000000007941 */ /* 0x000fea0003800000 */
.L_x_950:
        /* <DEDUP_REMOVED lines=10> */
.L_x_952:
[----:B------:R-:W-:Y:S02]  /*cab0*/  IMAD.MOV.U32 R19, RZ, RZ, R15 ;  /* 0x000000ffff137224 */ /* 0x000fe400078e000f */
[----:B------:R-:W-:-:S07]  /*cac0*/  IMAD.MOV.U32 R53, RZ, RZ, R38 ;  /* 0x000000ffff357224 */ /* 0x000fce00078e0026 */
[----:B------:R-:W-:Y:S05]  /*cad0*/  WARPSYNC.COLLECTIVE R41, `(.L_x_953) ;  /* 0x0000000029087348 */ /* 0x000fea0003c00000 */
[----:B------:R0:W1:Y:S02]  /*cae0*/  SHFL.DOWN P5, R38, R19, R18, R16 ;  /* 0x0800001213267389 */ /* 0x00006400000a0010 */
[----:B01----:R-:W-:Y:S05]  /*caf0*/  ENDCOLLECTIVE ;  /* 0x000000000000791b */ /* 0x003fea0003800000 */
.L_x_953:
[----:B------:R-:W-:Y:S02]  /*cb00*/  IMAD.MOV.U32 R19, RZ, RZ, R12 ;  /* 0x000000ffff137224 */ /* 0x000fe400078e000c */
[----:B------:R-:W-:-:S07]  /*cb10*/  IMAD.MOV.U32 R52, RZ, RZ, R38 ;  /* 0x000000ffff347224 */ /* 0x000fce00078e0026 */
[----:B------:R-:W-:Y:S05]  /*cb20*/  WARPSYNC.COLLECTIVE R41, `(.L_x_954) ;  /* 0x0000000029087348 */ /* 0x000fea0003c00000 */
[----:B------:R0:W1:Y:S02]  /*cb30*/  SHFL.DOWN P5, R38, R19, R18, R16 ;  /* 0x0800001213267389 */ /* 0x00006400000a0010 */
[----:B01----:R-:W-:Y:S05]  /*cb40*/  ENDCOLLECTIVE ;  /* 0x000000000000791b */ /* 0x003fea0003800000 */
.L_x_954:
[----:B------:R-:W-:Y:S05]  /*cb50*/  BRA `(.L_x_955) ;  /* 0xffffffc400c47947 */ /* 0x000fea000383ffff */
.L_x_782:
[----:B------:R-:W-:Y:S01]  /*cb60*/  BSSY B0, `(.L_x_956) ;  /* 0x0000006000007945 */ /* 0x000fe20003800000 */
[----:B------:R-:W-:Y:S02]  /*cb70*/  IMAD.MOV.U32 R18, RZ, RZ, 0x1 ;  /* 0x00000001ff127424 */ /* 0x000fe400078e00ff */
[----:B------:R-:W-:-:S07]  /*cb80*/  IMAD.MOV.U32 R41, RZ, RZ, -0x1 ;  /* 0xffffffffff297424 */ /* 0x000fce00078e00ff */
[----:B-123--:R-:W-:Y:S05]  /*cb90*/  WARPSYNC.COLLECTIVE R41, `(.L_x_957) ;  /* 0x0000000029087348 */ /* 0x00efea0003c00000 */
[----:B------:R0:W4:Y:S02]  /*cba0*/  SHFL.DOWN P5, R38, R19, R18, R16 ;  /* 0x0800001213267389 */ /* 0x00012400000a0010 */
[----:B01234-:R-:W-:Y:S05]  /*cbb0*/  ENDCOLLECTIVE ;  /* 0x000000000000791b */ /* 0x01ffea0003800000 */
.L_x_957:
[----:B------:R-:W-:Y:S05]  /*cbc0*/  BSYNC B0 ;  /* 0x0000000000007941 */ /* 0x000fea0003800000 */
.L_x_956:
[----:B------:R-:W-:Y:S05]  /*cbd0*/  BRA `(.L_x_958) ;  /* 0xffffffc400d07947 */ /* 0x000fea000383ffff */
.L_x_783:
[----:B------:R-:W-:Y:S01]  /*cbe0*/  BSSY B0, `(.L_x_959) ;  /* 0x0000007000007945 */ /* 0x000fe20003800000 */
[----:B------:R-:W-:Y:S02]  /*cbf0*/  IMAD.MOV.U32 R19, RZ, RZ, R14 ;  /* 0x000000ffff137224 */ /* 0x000fe400078e000e */
[----:B------:R-:W-:Y:S02]  /*cc00*/  IMAD.MOV.U32 R18, RZ, RZ, 0x2 ;  /* 0x00000002ff127424 */ /* 0x000fe400078e00ff */
[----:B------:R-:W-:-:S07]  /*cc10*/  IMAD.MOV.U32 R41, RZ, RZ, -0x1 ;  /* 0xffffffffff297424 */ /* 0x000fce00078e00ff */
[----:B-123--:R-:W-:Y:S05]  /*cc20*/  WARPSYNC.COLLECTIVE R41, `(.L_x_960) ;  /* 0x0000000029087348 */ /* 0x00efea0003c00000 */
[----:B------:R0:W4:Y:S02]  /*cc30*/  SHFL.DOWN P5, R38, R19, R18, R16 ;  /* 0x0800001213267389 */ /* 0x00012400000a0010 */
[----:B01234-:R-:W-:Y:S05]  /*cc40*/  ENDCOLLECTIVE ;  /* 0x000000000000791b */ /* 0x01ffea0003800000 */
.L_x_960:
[----:B------:R-:W-:Y:S05]  /*cc50*/  BSYNC B0 ;  /* 0x0000000000007941 */ /* 0x000fea0003800000 */
.L_x_959:
[----:B------:R-:W-:Y:S02]  /*cc60*/  IMAD.MOV.U32 R19, RZ, RZ, R15 ;  /* 0x000000ffff137224 */ /* 0x000fe400078e000f */
[----:B------:R-:W-:Y:S02]  /*cc70*/  IMAD.MOV.U32 R18, RZ, RZ, 0x2 ;  /* 0x00000002ff127424 */ /* 0x000fe400078e00ff */
[----:B------:R-:W-:Y:S02]  /*cc80*/  IMAD.MOV.U32 R41, RZ, RZ, -0x1 ;  /* 0xffffffffff297424 */ /* 0x000fe400078e00ff */
[----:B------:R-:W-:-:S07]  /*cc90*/  IMAD.MOV.U32 R53, RZ, RZ, R38 ;  /* 0x000000ffff357224 */ /* 0x000fce00078e0026 */
[----:B------:R-:W-:Y:S05]  /*cca0*/  WARPSYNC.COLLECTIVE R41, `(.L_x_961) ;  /* 0x0000000029087348 */ /* 0x000fea0003c00000 */
[----:B------:R0:W1:Y:S02]  /*ccb0*/  SHFL.DOWN P5, R38, R19, R18, R16 ;  /* 0x0800001213267389 */ /* 0x00006400000a0010 */
[----:B01----:R-:W-:Y:S05]  /*ccc0*/  ENDCOLLECTIVE ;  /* 0x000000000000791b */ /* 0x003fea0003800000 */
.L_x_961:
[----:B------:R-:W-:Y:S02]  /*ccd0*/  IMAD.MOV.U32 R19, RZ, RZ, R12 ;  /* 0x000000ffff137224 */ /* 0x000fe400078e000c */
[----:B------:R-:W-:-:S07]  /*cce0*/  IMAD.MOV.U32 R52, RZ, RZ, R38 ;  /* 0x000000ffff347224 */ /* 0x000fce00078e0026 */
[----:B------:R-:W-:Y:S05]  /*ccf0*/  WARPSYNC.COLLECTIVE R41, `(.L_x_962) ;  /* 0x0000000029087348 */ /* 0x000fea0003c00000 */
[----:B------:R0:W1:Y:S02]  /*cd00*/  SHFL.DOWN P5, R38, R19, R18, R16 ;  /* 0x0800001213267389 */ /* 0x00006400000a0010 */
[----:B01----:R-:W-:Y:S05]  /*cd10*/  ENDCOLLECTIVE ;  /* 0x000000000000791b */ /* 0x003fea0003800000 */
.L_x_962:
[----:B------:R-:W-:Y:S05]  /*cd20*/  BRA `(.L_x_963) ;  /* 0xffffffc400907947 */ /* 0x000fea000383ffff */
.L_x_784:
[----:B------:R-:W-:Y:S01]  /*cd30*/  BSSY B0, `(.L_x_964) ;  /* 0x0000006000007945 */ /* 0x000fe20003800000 */
[----:B------:R-:W-:Y:S02]  /*cd40*/  IMAD.MOV.U32 R18, RZ, RZ, 0x2 ;  /* 0x00000002ff127424 */ /* 0x000fe400078e00ff */
[----:B------:R-:W-:-:S07]  /*cd50*/  IMAD.MOV.U32 R41, RZ, RZ, -0x1 ;  /* 0xffffffffff297424 */ /* 0x000fce00078e00ff */
[----:B-123--:R-:W-:Y:S05]  /*cd60*/  WARPSYNC.COLLECTIVE R41, `(.L_x_965) ;  /* 0x0000000029087348 */ /* 0x00efea0003c00000 */
[----:B------:R0:W4:Y:S02]  /*cd70*/  SHFL.DOWN P5, R38, R19, R18, R16 ;  /* 0x0800001213267389 */ /* 0x00012400000a0010 */
[----:B01234-:R-:W-:Y:S05]  /*cd80*/  ENDCOLLECTIVE ;  /* 0x000000000000791b */ /* 0x01ffea0003800000 */
.L_x_965:
[----:B------:R-:W-:Y:S05]  /*cd90*/  BSYNC B0 ;  /* 0x0000000000007941 */ /* 0x000fea0003800000 */
.L_x_964:
[----:B------:R-:W-:Y:S05]  /*cda0*/  BRA `(.L_x_966) ;  /* 0xffffffc4009c7947 */ /* 0x000fea000383ffff */
.L_x_785:
[----:B------:R-:W-:Y:S01]  /*cdb0*/  BSSY B0, `(.L_x_967) ;  /* 0x0000007000007945 */ /* 0x000fe20003800000 */
[----:B------:R-:W-:Y:S02]  /*cdc0*/  IMAD.MOV.U32 R19, RZ, RZ, R14 ;  /* 0x000000ffff137224 */ /* 0x000fe400078e000e */
[----:B------:R-:W-:Y:S02]  /*cdd0*/  IMAD.MOV.U32 R18, RZ, RZ, 0x4 ;  /* 0x00000004ff127424 */ /* 0x000fe400078e00ff */
[----:B------:R-:W-:-:S07]  /*cde0*/  IMAD.MOV.U32 R41, RZ, RZ, -0x1 ;  /* 0xffffffffff297424 */ /* 0x000fce00078e00ff */
[----:B-123--:R-:W-:Y:S05]  /*cdf0*/  WARPSYNC.COLLECTIVE R41, `(.L_x_968) ;  /* 0x0000000029087348 */ /* 0x00efea0003c00000 */
[----:B------:R0:W4:Y:S02]  /*ce00*/  SHFL.DOWN P5, R38, R19, R18, R16 ;  /* 0x0800001213267389 */ /* 0x00012400000a0010 */
[----:B01234-:R-:W-:Y:S05]  /*ce10*/  ENDCOLLECTIVE ;  /* 0x000000000000791b */ /* 0x01ffea0003800000 */
.L_x_968:
[----:B------:R-:W-:Y:S05]  /*ce20*/  BSYNC B0 ;  /* 0x0000000000007941 */ /* 0x000fea0003800000 */
.L_x_967:
[----:B------:R-:W-:Y:S02]  /*ce30*/  IMAD.MOV.U32 R19, RZ, RZ, R15 ;  /* 0x000000ffff137224 */ /* 0x000fe400078e000f */
[----:B------:R-:W-:Y:S02]  /*ce40*/  IMAD.MOV.U32 R18, RZ, RZ, 0x4 ;  /* 0x00000004ff127424 */ /* 0x000fe400078e00ff */
[----:B------:R-:W-:Y:S02]  /*ce50*/  IMAD.MOV.U32 R41, RZ, RZ, -0x1 ;  /* 0xffffffffff297424 */ /* 0x000fe400078e00ff */
[----:B------:R-:W-:-:S07]  /*ce60*/  IMAD.MOV.U32 R53, RZ, RZ, R38 ;  /* 0x000000ffff357224 */ /* 0x000fce00078e0026 */
[----:B------:R-:W-:Y:S05]  /*ce70*/  WARPSYNC.COLLECTIVE R41, `(.L_x_969) ;  /* 0x0000000029087348 */ /* 0x000fea0003c00000 */
[----:B------:R0:W1:Y:S02]  /*ce80*/  SHFL.DOWN P5, R38, R19, R18, R16 ;  /* 0x0800001213267389 */ /* 0x00006400000a0010 */
[----:B01----:R-:W-:Y:S05]  /*ce90*/  ENDCOLLECTIVE ;  /* 0x000000000000791b */ /* 0x003fea0003800000 */
.L_x_969:
[----:B------:R-:W-:Y:S02]  /*cea0*/  IMAD.MOV.U32 R19, RZ, RZ, R12 ;  /* 0x000000ffff137224 */ /* 0x000fe400078e000c */
[----:B------:R-:W-:-:S07]  /*ceb0*/  IMAD.MOV.U32 R52, RZ, RZ, R38 ;  /* 0x000000ffff347224 */ /* 0x000fce00078e0026 */
[----:B------:R-:W-:Y:S05]  /*cec0*/  WARPSYNC.COLLECTIVE R41, `(.L_x_970) ;  /* 0x0000000029087348 */ /* 0x000fea0003c00000 */
[----:B------:R0:W1:Y:S02]  /*ced0*/  SHFL.DOWN P5, R38, R19, R18, R16 ;  /* 0x0800001213267389 */ /* 0x00006400000a0010 */
[----:B01----:R-:W-:Y:S05]  /*cee0*/  ENDCOLLECTIVE ;  /* 0x000000000000791b */ /* 0x003fea0003800000 */
.L_x_970:
[----:B------:R-:W-:Y:S05]  /*cef0*/  BRA `(.L_x_971) ;  /* 0xffffffc4005c7947 */ /* 0x000fea000383ffff */
.L_x_786:
[----:B------:R-:W-:Y:S01]  /*cf00*/  BSSY B0, `(.L_x_972) ;  /* 0x0000006000007945 */ /* 0x000fe20003800000 */
[----:B------:R-:W-:Y:S02]  /*cf10*/  IMAD.MOV.U32 R18, RZ, RZ, 0x4 ;  /* 0x00000004ff127424 */ /* 0x000fe400078e00ff */
[----:B------:R-:W-:-:S07]  /*cf20*/  IMAD.MOV.U32 R41, RZ, RZ, -0x1 ;  /* 0xffffffffff297424 */ /* 0x000fce00078e00ff */
[----:B-123--:R-:W-:Y:S05]  /*cf30*/  WARPSYNC.COLLECTIVE R41, `(.L_x_973) ;  /* 0x0000000029087348 */ /* 0x00efea0003c00000 */
[----:B------:R0:W4:Y:S02]  /*cf40*/  SHFL.DOWN P5, R38, R19, R18, R16 ;  /* 0x0800001213267389 */ /* 0x00012400000a0010 */
[----:B01234-:R-:W-:Y:S05]  /*cf50*/  ENDCOLLECTIVE ;  /* 0x000000000000791b */ /* 0x01ffea0003800000 */
.L_x_973:
[----:B------:R-:W-:Y:S05]  /*cf60*/  BSYNC B0 ;  /* 0x0000000000007941 */ /* 0x000fea0003800000 */
.L_x_972:
[----:B------:R-:W-:Y:S05]  /*cf70*/  BRA `(.L_x_974) ;  /* 0xffffffc400687947 */ /* 0x000fea000383ffff */
.L_x_787:
[----:B------:R-:W-:Y:S01]  /*cf80*/  BSSY B0, `(.L_x_975) ;  /* 0x0000007000007945 */ /* 0x000fe20003800000 */
[----:B------:R-:W-:Y:S02]  /*cf90*/  IMAD.MOV.U32 R19, RZ, RZ, R14 ;  /* 0x000000ffff137224 */ /* 0x000fe400078e000e */
[----:B------:R-:W-:Y:S02]  /*cfa0*/  IMAD.MOV.U32 R18, RZ, RZ, 0x8 ;  /* 0x00000008ff127424 */ /* 0x000fe400078e00ff */
[----:B------:R-:W-:-:S07]  /*cfb0*/  IMAD.MOV.U32 R41, RZ, RZ, -0x1 ;  /* 0xffffffffff297424 */ /* 0x000fce00078e00ff */
[----:B-123--:R-:W-:Y:S05]  /*cfc0*/  WARPSYNC.COLLECTIVE R41, `(.L_x_976) ;  /* 0x0000000029087348 */ /* 0x00efea0003c00000 */
[----:B------:R0:W4:Y:S02]  /*cfd0*/  SHFL.DOWN P5, R38, R19, R18, R16 ;  /* 0x0800001213267389 */ /* 0x00012400000a0010 */
[----:B01234-:R-:W-:Y:S05]  /*cfe0*/  ENDCOLLECTIVE ;  /* 0x000000000000791b */ /* 0x01ffea0003800000 */
.L_x_976:
[----:B------:R-:W-:Y:S05]  /*cff0*/  BSYNC B0 ;  /* 0x0000000000007941 */ /* 0x000fea0003800000 */
.L_x_975:
[----:B------:R-:W-:Y:S02]  /*d000*/  IMAD.MOV.U32 R19, RZ, RZ, R15 ;  /* 0x000000ffff137224 */ /* 0x000fe400078e000f */
[----:B------:R-:W-:Y:S02]  /*d010*/  IMAD.MOV.U32 R18, RZ, RZ, 0x8 ;  /* 0x00000008ff127424 */ /* 0x000fe400078e00ff */
[----:B------:R-:W-:Y:S02]  /*d020*/  IMAD.MOV.U32 R41, RZ, RZ, -0x1 ;  /* 0xffffffffff297424 */ /* 0x000fe400078e00ff */
[----:B------:R-:W-:Y:S02]  /*d030*/  IMAD.MOV.U32 R53, RZ, RZ, R38 ;  /* 0x000000ffff357224 */ /* 0x000fe400078e0026 */
[----:B------:R-:W-:-:S07]  /*d040*/  VIADD R55, R35, 0x8 ;  /* 0x0000000823377836 */ /* 0x000fce0000000000 */
[----:B------:R-:W-:Y:S05]  /*d050*/  WARPSYNC.COLLECTIVE R41, `(.L_x_977) ;  /* 0x0000000029087348 */ /* 0x000fea0003c00000 */
[----:B------:R0:W1:Y:S02]  /*d060*/  SHFL.DOWN P5, R38, R19, R18, R16 ;  /* 0x0800001213267389 */ /* 0x00006400000a0010 */
[----:B01----:R-:W-:Y:S05]  /*d070*/  ENDCOLLECTIVE ;  /* 0x000000000000791b */ /* 0x003fea0003800000 */
.L_x_977:
[----:B------:R-:W-:Y:S02]  /*d080*/  IMAD.MOV.U32 R19, RZ, RZ, R12 ;  /* 0x000000ffff137224 */ /* 0x000fe400078e000c */
[----:B------:R-:W-:-:S07]  /*d090*/  IMAD.MOV.U32 R52, RZ, RZ, R38 ;  /* 0x000000ffff347224 */ /* 0x000fce00078e0026 */
[----:B------:R-:W-:Y:S05]  /*d0a0*/  WARPSYNC.COLLECTIVE R41, `(.L_x_978) ;  /* 0x0000000029087348 */ /* 0x000fea0003c00000 */
[----:B------:R0:W1:Y:S02]  /*d0b0*/  SHFL.DOWN P5, R38, R19, R18, R16 ;  /* 0x0800001213267389 */ /* 0x00006400000a0010 */
[----:B01----:R-:W-:Y:S05]  /*d0c0*/  ENDCOLLECTIVE ;  /* 0x000000000000791b */ /* 0x003fea0003800000 */
.L_x_978:
[----:B------:R-:W-:Y:S05]  /*d0d0*/  BRA `(.L_x_979) ;  /* 0xffffffc400287947 */ /* 0x000fea000383ffff */
.L_x_788:
[----:B------:R-:W-:Y:S01]  /*d0e0*/  BSSY B0, `(.L_x_980) ;  /* 0x0000006000007945 */ /* 0x000fe20003800000 */
[----:B------:R-:W-:Y:S02]  /*d0f0*/  IMAD.MOV.U32 R18, RZ, RZ, 0x8 ;  /* 0x00000008ff127424 */ /* 0x000fe400078e00ff */
[----:B------:R-:W-:-:S07]  /*d100*/  IMAD.MOV.U32 R41, RZ, RZ, -0x1 ;  /* 0xffffffffff297424 */ /* 0x000fce00078e00ff */
[----:B-123--:R-:W-:Y:S05]  /*d110*/  WARPSYNC.COLLECTIVE R41, `(.L_x_981) ;  /* 0x0000000029087348 */ /* 0x00efea0003c00000 */
[----:B------:R0:W4:Y:S02]  /*d120*/  SHFL.DOWN P5, R38, R19, R18, R16 ;  /* 0x0800001213267389 */ /* 0x00012400000a0010 */
[----:B01234-:R-:W-:Y:S05]  /*d130*/  ENDCOLLECTIVE ;  /* 0x000000000000791b */ /* 0x01ffea0003800000 */
.L_x_981:
[----:B------:R-:W-:Y:S05]  /*d140*/  BSYNC B0 ;  /* 0x0000000000007941 */ /* 0x000fea0003800000 */
.L_x_980:
[----:B------:R-:W-:Y:S05]  /*d150*/  BRA `(.L_x_982) ;  /* 0xffffffc400347947 */ /* 0x000fea000383ffff */
.L_x_789:
[----:B------:R-:W-:Y:S01]  /*d160*/  BSSY B0, `(.L_x_983) ;  /* 0x0000007000007945 */ /* 0x000fe20003800000 */
[----:B------:R-:W-:Y:S02]  /*d170*/  IMAD.MOV.U32 R19, RZ, RZ, R14 ;  /* 0x000000ffff137224 */ /* 0x000fe400078e000e */
[----:B------:R-:W-:Y:S02]  /*d180*/  IMAD.MOV.U32 R18, RZ, RZ, 0x10 ;  /* 0x00000010ff127424 */ /* 0x000fe400078e00ff */
[----:B------:R-:W-:-:S07]  /*d190*/  IMAD.MOV.U32 R41, RZ, RZ, -0x1 ;  /* 0xffffffffff297424 */ /* 0x000fce00078e00ff */
[----:B-123--:R-:W-:Y:S05]  /*d1a0*/  WARPSYNC.COLLECTIVE R41, `(.L_x_984) ;  /* 0x0000000029087348 */ /* 0x00efea0003c00000 */
[----:B------:R0:W4:Y:S02]  /*d1b0*/  SHFL.DOWN P5, R38, R19, R18, R16 ;  /* 0x0800001213267389 */ /* 0x00012400000a0010 */
[----:B01234-:R-:W-:Y:S05]  /*d1c0*/  ENDCOLLECTIVE ;  /* 0x000000000000791b */ /* 0x01ffea0003800000 */
.L_x_984:
[----:B------:R-:W-:Y:S05]  /*d1d0*/  BSYNC B0 ;  /* 0x0000000000007941 */ /* 0x000fea0003800000 */
.L_x_983:
[----:B------:R-:W-:Y:S02]  /*d1e0*/  IMAD.MOV.U32 R19, RZ, RZ, R15 ;  /* 0x000000ffff137224 */ /* 0x000fe400078e000f */
[----:B------:R-:W-:Y:S02]  /*d1f0*/  IMAD.MOV.U32 R18, RZ, RZ, 0x10 ;  /* 0x00000010ff127424 */ /* 0x000fe400078e00ff */
[----:B------:R-:W-:Y:S02]  /*d200*/  IMAD.MOV.U32 R41, RZ, RZ, -0x1 ;  /* 0xffffffffff297424 */ /* 0x000fe400078e00ff */
[----:B------:R-:W-:-:S07]  /*d210*/  IMAD.MOV.U32 R53, RZ, RZ, R38 ;  /* 0x000000ffff357224 */ /* 0x000fce00078e0026 */
[----:B------:R-:W-:Y:S05]  /*d220*/  WARPSYNC.COLLECTIVE R41, `(.L_x_985) ;  /* 0x0000000029087348 */ /* 0x000fea0003c00000 */
[----:B------:R0:W1:Y:S02]  /*d230*/  SHFL.DOWN P5, R38, R19, R18, R16 ;  /* 0x0800001213267389 */ /* 0x00006400000a0010 */
[----:B01----:R-:W-:Y:S05]  /*d240*/  ENDCOLLECTIVE ;  /* 0x000000000000791b */ /* 0x003fea0003800000 */
.L_x_985:
[----:B------:R-:W-:Y:S02]  /*d250*/  IMAD.MOV.U32 R19, RZ, RZ, R12 ;  /* 0x000000ffff137224 */ /* 0x000fe400078e000c */
[----:B------:R-:W-:-:S07]  /*d260*/  IMAD.MOV.U32 R52, RZ, RZ, R38 ;  /* 0x000000ffff347224 */ /* 0x000fce00078e0026 */
[----:B------:R-:W-:Y:S05]  /*d270*/  WARPSYNC.COLLECTIVE R41, `(.L_x_986) ;  /* 0x0000000029087348 */ /* 0x000fea0003c00000 */
[----:B------:R0:W1:Y:S02]  /*d280*/  SHFL.DOWN P5, R38, R19, R18, R16 ;  /* 0x0800001213267389 */ /* 0x00006400000a0010 */
[----:B01----:R-:W-:Y:S05]  /*d290*/  ENDCOLLECTIVE ;  /* 0x000000000000791b */ /* 0x003fea0003800000 */
.L_x_986:
[----:B------:R-:W-:Y:S05]  /*d2a0*/  BRA `(.L_x_987) ;  /* 0xffffffc000f87947 */ /* 0x000fea000383ffff */
.L_x_790:
[----:B------:R-:W-:Y:S01]  /*d2b0*/  BSSY B0, `(.L_x_988) ;  /* 0x0000006000007945 */ /* 0x000fe20003800000 */
[----:B------:R-:W-:Y:S02]  /*d2c0*/  IMAD.MOV.U32 R18, RZ, RZ, 0x10 ;  /* 0x00000010ff127424 */ /* 0x000fe400078e00ff */
[----:B------:R-:W-:-:S07]  /*d2d0*/  IMAD.MOV.U32 R41, RZ, RZ, -0x1 ;  /* 0xffffffffff297424 */ /* 0x000fce00078e00ff */
[----:B-123--:R-:W-:Y:S05]  /*d2e0*/  WARPSYNC.COLLECTIVE R41, `(.L_x_989) ;  /* 0x0000000029087348 */ /* 0x00efea0003c00000 */
[----:B------:R0:W4:Y:S02]  /*d2f0*/  SHFL.DOWN P5, R38, R19, R18, R16 ;  /* 0x0800001213267389 */ /* 0x00012400000a0010 */
[----:B01234-:R-:W-:Y:S05]  /*d300*/  ENDCOLLECTIVE ;  /* 0x000000000000791b */ /* 0x01ffea0003800000 */
.L_x_989:
[----:B------:R-:W-:Y:S05]  /*d310*/  BSYNC B0 ;  /* 0x0000000000007941 */ /* 0x000fea0003800000 */
.L_x_988:
[----:B------:R-:W-:Y:S05]  /*d320*/  BRA `(.L_x_990) ;  /* 0xffffffc400187947 */ /* 0x000fea000383ffff */
.L_x_791:
[----:B------:R-:W-:Y:S01]  /*d330*/  BSSY B0, `(.L_x_991) ;  /* 0x0000005000007945 */ /* 0x000fe20003800000 */
[----:B------:R-:W-:-:S07]  /*d340*/  IMAD.MOV.U32 R41, RZ, RZ, -0x1 ;  /* 0xffffffffff297424 */ /* 0x000fce00078e00ff */
[----:B-123--:R-:W-:Y:S05]  /*d350*/  WARPSYNC.COLLECTIVE R41, `(.L_x_992) ;  /* 0x0000000029087348 */ /* 0x00efea0003c00000 */
[----:B------:R-:W-:Y:S01]  /*d360*/  VOTE.ALL P5, P5 ;  /* 0x0000000000ff7806 */ /* 0x000fe200028a0000 */
[----:B-123--:R-:W-:-:S12]  /*d370*/  ENDCOLLECTIVE ;  /* 0x000000000000791b */ /* 0x00efd80003800000 */
.L_x_992:
[----:B------:R-:W-:Y:S05]  /*d380*/  BSYNC B0 ;  /* 0x0000000000007941 */ /* 0x000fea0003800000 */
.L_x_991:
[----:B------:R-:W-:Y:S05]  /*d390*/  BRA `(.L_x_993) ;  /* 0xffffffc4001c7947 */ /* 0x000fea000383ffff */
.L_x_994:
        /* <DEDUP_REMOVED lines=14> */
.L_x_1155:


//--------------------- .text._ZN6thrust24THRUST_300001_SM_1000_NS8cuda_cub4core6detail13_kernel_agentINS1_15__reduce_by_key9InitAgentIN3cub18CUB_300001_SM_100024ReduceByKeyScanTileStateIilLb1EEElPlEEJSA_lSB_EEEvDpT0_ --------------------------
	.section	.text._ZN6thrust24THRUST_300001_SM_1000_NS8cuda_cub4core6detail13_kernel_agentINS1_15__reduce_by_key9InitAgentIN3cub18CUB_300001_SM_100024ReduceByKeyScanTileStateIilLb1EEElPlEEJSA_lSB_EEEvDpT0_,"ax",@progbits
	.align	128
        .global         _ZN6thrust24THRUST_300001_SM_1000_NS8cuda_cub4core6detail13_kernel_agentINS1_15__reduce_by_key9InitAgentIN3cub18CUB_300001_SM_100024ReduceByKeyScanTileStateIilLb1EEElPlEEJSA_lSB_EEEvDpT0_
        .type           _ZN6thrust24THRUST_300001_SM_1000_NS8cuda_cub4core6detail13_kernel_agentINS1_15__reduce_by_key9InitAgentIN3cub18CUB_300001_SM_100024ReduceByKeyScanTileStateIilLb1EEElPlEEJSA_lSB_EEEvDpT0_,@function
        .size           _ZN6thrust24THRUST_300001_SM_1000_NS8cuda_cub4core6detail13_kernel_agentINS1_15__reduce_by_key9InitAgentIN3cub18CUB_300001_SM_100024ReduceByKeyScanTileStateIilLb1EEElPlEEJSA_lSB_EEEvDpT0_,(.L_x_1156 - _ZN6thrust24THRUST_300001_SM_1000_NS8cuda_cub4core6detail13_kernel_agentINS1_15__reduce_by_key9InitAgentIN3cub18CUB_300001_SM_100024ReduceByKeyScanTileStateIilLb1EEElPlEEJSA_lSB_EEEvDpT0_)
        .other          _ZN6thrust24THRUST_300001_SM_1000_NS8cuda_cub4core6detail13_kernel_agentINS1_15__reduce_by_key9InitAgentIN3cub18CUB_300001_SM_100024ReduceByKeyScanTileStateIilLb1EEElPlEEJSA_lSB_EEEvDpT0_,@"STO_CUDA_ENTRY STV_DEFAULT"
_ZN6thrust24THRUST_300001_SM_1000_NS8cuda_cub4core6detail13_kernel_agentINS1_15__reduce_by_key9InitAgentIN3cub18CUB_300001_SM_100024ReduceByKeyScanTileStateIilLb1EEElPlEEJSA_lSB_EEEvDpT0_:
.text._ZN6thrust24THRUST_300001_SM_1000_NS8cuda_cub4core6detail13_kernel_agentINS1_15__reduce_by_key9InitAgentIN3cub18CUB_300001_SM_100024ReduceByKeyScanTileStateIilLb1EEElPlEEJSA_lSB_EEEvDpT0_:
[----:B------:R-:W-:Y:S01]  /*0000*/  LDC R1, c[0x0][0x37c] ;  /* 0x0000df00ff017b82 */ /* 0x000fe20000000800 */
[----:B------:R-:W0:Y:S07]  /*0010*/  S2R R0, SR_TID.X ;  /* 0x0000000000007919 */ /* 0x000e2e0000002100 */
[----:B------:R-:W1:Y:S01]  /*0020*/  S2UR UR6, SR_CTAID.X ;  /* 0x00000000000679c3 */ /* 0x000e620000002500 */
[----:B------:R-:W2:Y:S01]  /*0030*/  LDCU UR4, c[0x0][0x388] ;  /* 0x00007100ff0477ac */ /* 0x000ea20008000800 */
[----:B------:R-:W-:-:S06]  /*0040*/  CS2R R10, SRZ ;  /* 0x00000000000a7805 */ /* 0x000fcc000001ff00 */
[----:B------:R-:W1:Y:S01]  /*0050*/  LDC R7, c[0x0][0x360] ;  /* 0x0000d800ff077b82 */ /* 0x000e620000000800 */
[C---:B0-----:R-:W-:Y:S01]  /*0060*/  ISETP.GT.U32.AND P0, PT, R0.reuse, 0x1f, PT ;  /* 0x0000001f0000780c */ /* 0x041fe20003f04070 */
[----:B-1----:R-:W-:Y:S01]  /*0070*/  IMAD R7, R7, UR6, R0 ;  /* 0x0000000607077c24 */ /* 0x002fe2000f8e0200 */
[----:B------:R-:W-:Y:S02]  /*0080*/  LOP3.LUT P2, RZ, R0, UR6, RZ, 0xfc, !PT ;  /* 0x0000000600ff7c12 */ /* 0x000fe4000f84fcff */
[----:B------:R-:W-:Y:S02]  /*0090*/  ISETP.NE.OR P0, PT, RZ, UR6, P0 ;  /* 0x00000006ff007c0c */ /* 0x000fe40008705670 */
[----:B--2---:R-:W-:Y:S01]  /*00a0*/  ISETP.GE.AND P1, PT, R7, UR4, PT ;  /* 0x0000000407007c0c */ /* 0x004fe2000bf26270 */
[----:B------:R-:W0:Y:S10]  /*00b0*/  LDCU.64 UR4, c[0x0][0x358] ;  /* 0x00006b00ff0477ac */ /* 0x000e340008000a00 */
[----:B------:R-:W1:Y:S02]  /*00c0*/  @!P0 LDC.64 R4, c[0x0][0x380] ;  /* 0x0000e000ff048b82 */ /* 0x000e640000000a00 */
[----:B------:R-:W-:-:S02]  /*00d0*/  @!P1 IMAD.MOV.U32 R8, RZ, RZ, 0x0 ;  /* 0x00000000ff089424 */ /* 0x000fc400078e00ff */
[----:B------:R-:W-:-:S04]  /*00e0*/  @!P1 IMAD.MOV.U32 R9, RZ, RZ, 0x63 ;  /* 0x00000063ff099424 */ /* 0x000fc800078e00ff */
[----:B------:R-:W2:Y:S01]  /*00f0*/  @!P1 LDC.64 R2, c[0x0][0x380] ;  /* 0x0000e000ff029b82 */ /* 0x000ea20000000a00 */
[----:B-1----:R-:W-:-:S04]  /*0100*/  @!P0 IMAD.WIDE.U32 R4, R0, 0x10, R4 ;  /* 0x0000001000048825 */ /* 0x002fc800078e0004 */
[----:B--2---:R-:W-:-:S05]  /*0110*/  @!P1 IMAD.WIDE R2, R7, 0x10, R2 ;  /* 0x0000001007029825 */ /* 0x004fca00078e0202 */
[----:B0-----:R0:W-:Y:S04]  /*0120*/  @!P1 STG.E.128 desc[UR4][R2.64+0x200], R8 ;  /* 0x0002000802009986 */ /* 0x0011e8000c101d04 */
[----:B------:R0:W-:Y:S01]  /*0130*/  @!P0 STG.E.128 desc[UR4][R4.64], RZ ;  /* 0x000000ff04008986 */ /* 0x0001e2000c101d04 */
[----:B------:R-:W-:Y:S05]  /*0140*/  @P2 EXIT ;  /* 0x000000000000294d */ /* 0x000fea0003800000 */
[----:B0-----:R-:W0:Y:S02]  /*0150*/  LDC.64 R2, c[0x0][0x390] ;  /* 0x0000e400ff027b82 */ /* 0x001e240000000a00 */
[----:B0-----:R-:W-:Y:S01]  /*0160*/  STG.E.64 desc[UR4][R2.64], RZ ;  /* 0x000000ff02007986 */ /* 0x001fe2000c101b04 */
[----:B------:R-:W-:Y:S05]  /*0170*/  EXIT ;  /* 0x000000000000794d */ /* 0x000fea0003800000 */
.L_x_995:
        /* <DEDUP_REMOVED lines=16> */
.L_x_1156:


//--------------------- .text._ZN6thrust24THRUST_300001_SM_1000_NS8cuda_cub4core6detail13_kernel_agentINS1_15__reduce_by_key16ReduceByKeyAgentINS0_6detail15normal_iteratorINS0_10device_ptrIiEEEENS0_17constant_iteratorIiNS0_11use_defaultESD_EENS0_16discard_iteratorISD_EESB_N4cuda3std3__48equal_toIiEENSJ_4plusIiEEPiiEEJSB_SE_SG_SB_SO_N3cub18CUB_300001_SM_100024ReduceByKeyScanTileStateIiiLb1EEESL_SN_iiEEEvDpT0_ --------------------------
	.section	.text._ZN6thrust24THRUST_300001_SM_1000_NS8cuda_cub4core6detail13_kernel_agentINS1_15__reduce_by_key16ReduceByKeyAgentINS0_6detail15normal_iteratorINS0_10device_ptrIiEEEENS0_17constant_iteratorIiNS0_11use_defaultESD_EENS0_16discard_iteratorISD_EESB_N4cuda3std3__48equal_toIiEENSJ_4plusIiEEPiiEEJSB_SE_SG_SB_SO_N3cub18CUB_300001_SM_100024ReduceByKeyScanTileStateIiiLb1EEESL_SN_iiEEEvDpT0_,"ax",@progbits
	.align	128
        .global         _ZN6thrust24THRUST_300001_SM_1000_NS8cuda_cub4core6detail13_kernel_agentINS1_15__reduce_by_key16ReduceByKeyAgentINS0_6detail15normal_iteratorINS0_10device_ptrIiEEEENS0_17constant_iteratorIiNS0_11use_defaultESD_EENS0_16discard_iteratorISD_EESB_N4cuda3std3__48equal_toIiEENSJ_4plusIiEEPiiEEJSB_SE_SG_SB_SO_N3cub18CUB_300001_SM_100024ReduceByKeyScanTileStateIiiLb1EEESL_SN_iiEEEvDpT0_
        .type           _ZN6thrust24THRUST_300001_SM_1000_NS8cuda_cub4core6detail13_kernel_agentINS1_15__reduce_by_key16ReduceByKeyAgentINS0_6detail15normal_iteratorINS0_10device_ptrIiEEEENS0_17constant_iteratorIiNS0_11use_defaultESD_EENS0_16discard_iteratorISD_EESB_N4cuda3std3__48equal_toIiEENSJ_4plusIiEEPiiEEJSB_SE_SG_SB_SO_N3cub18CUB_300001_SM_100024ReduceByKeyScanTileStateIiiLb1EEESL_SN_iiEEEvDpT0_,@function
        .size           _ZN6thrust24THRUST_300001_SM_1000_NS8cuda_cub4core6detail13_kernel_agentINS1_15__reduce_by_key16ReduceByKeyAgentINS0_6detail15normal_iteratorINS0_10device_ptrIiEEEENS0_17constant_iteratorIiNS0_11use_defaultESD_EENS0_16discard_iteratorISD_EESB_N4cuda3std3__48equal_toIiEENSJ_4plusIiEEPiiEEJSB_SE_SG_SB_SO_N3cub18CUB_300001_SM_100024ReduceByKeyScanTileStateIiiLb1EEESL_SN_iiEEEvDpT0_,(.L_x_1157 - _ZN6thrust24THRUST_300001_SM_1000_NS8cuda_cub4core6detail13_kernel_agentINS1_15__reduce_by_key16ReduceByKeyAgentINS0_6detail15normal_iteratorINS0_10device_ptrIiEEEENS0_17constant_iteratorIiNS0_11use_defaultESD_EENS0_16discard_iteratorISD_EESB_N4cuda3std3__48equal_toIiEENSJ_4plusIiEEPiiEEJSB_SE_SG_SB_SO_N3cub18CUB_300001_SM_100024ReduceByKeyScanTileStateIiiLb1EEESL_SN_iiEEEvDpT0_)
        .other          _ZN6thrust24THRUST_300001_SM_1000_NS8cuda_cub4core6detail13_kernel_agentINS1_15__reduce_by_key16ReduceByKeyAgentINS0_6detail15normal_iteratorINS0_10device_ptrIiEEEENS0_17constant_iteratorIiNS0_11use_defaultESD_EENS0_16discard_iteratorISD_EESB_N4cuda3std3__48equal_toIiEENSJ_4plusIiEEPiiEEJSB_SE_SG_SB_SO_N3cub18CUB_300001_SM_100024ReduceByKeyScanTileStateIiiLb1EEESL_SN_iiEEEvDpT0_,@"STO_CUDA_ENTRY STV_DEFAULT"
_ZN6thrust24THRUST_300001_SM_1000_NS8cuda_cub4core6detail13_kernel_agentINS1_15__reduce_by_key16ReduceByKeyAgentINS0_6detail15normal_iteratorINS0_10device_ptrIiEEEENS0_17constant_iteratorIiNS0_11use_defaultESD_EENS0_16discard_iteratorISD_EESB_N4cuda3std3__48equal_toIiEENSJ_4plusIiEEPiiEEJSB_SE_SG_SB_SO_N3cub18CUB_300001_SM_100024ReduceByKeyScanTileStateIiiLb1EEESL_SN_iiEEEvDpT0_:
.text._ZN6thrust24THRUST_300001_SM_1000_NS8cuda_cub4core6detail13_kernel_agentINS1_15__reduce_by_key16ReduceByKeyAgentINS0_6detail15normal_iteratorINS0_10device_ptrIiEEEENS0_17constant_iteratorIiNS0_11use_defaultESD_EENS0_16discard_iteratorISD_EESB_N4cuda3std3__48equal_toIiEENSJ_4plusIiEEPiiEEJSB_SE_SG_SB_SO_N3cub18CUB_300001_SM_100024ReduceByKeyScanTileStateIiiLb1EEESL_SN_iiEEEvDpT0_:
[----:B------:R-:W0:Y:S01]  /*0000*/  LDC R1, c[0x0][0x37c] ;  /* 0x0000df00ff017b82 */ /* 0x000e220000000800 */
[----:B------:R-:W1:Y:S01]  /*0010*/  S2R R2, SR_CTAID.X ;  /* 0x0000000000027919 */ /* 0x000e620000002500 */
[----:B------:R-:W2:Y:S01]  /*0020*/  LDCU UR4, c[0x0][0x3c4] ;  /* 0x00007880ff0477ac */ /* 0x000ea20008000800 */
[----:B0-----:R-:W-:Y:S01]  /*0030*/  VIADD R1, R1, 0xfffffff8 ;  /* 0xfffffff801017836 */ /* 0x001fe20000000000 */
[----:B------:R-:W0:Y:S01]  /*0040*/  LDCU.64 UR8, c[0x0][0x358] ;  /* 0x00006b00ff0877ac */ /* 0x000e220008000a00 */
[----:B-1----:R-:W-:-:S05]  /*0050*/  IMAD R9, R2, 0x900, RZ ;  /* 0x0000090002097824 */ /* 0x002fca00078e02ff */
[----:B--2---:R-:W-:-:S04]  /*0060*/  IADD3 R0, PT, PT, -R9, UR4, RZ ;  /* 0x0000000409007c10 */ /* 0x004fc8000fffe1ff */
[----:B------:R-:W-:-:S13]  /*0070*/  ISETP.GE.AND P0, PT, R0, 0x901, PT ;  /* 0x000009010000780c */ /* 0x000fda0003f06270 */
[----:B0-----:R-:W-:Y:S05]  /*0080*/  @!P0 BRA `(.L_x_996) ;  /* 0x0000004800108947 */ /* 0x001fea0003800000 */
[----:B------:R-:W-:-:S13]  /*0090*/  ISETP.NE.AND P0, PT, R2, RZ, PT ;  /* 0x000000ff0200720c */ /* 0x000fda0003f05270 */
[----:B------:R-:W-:Y:S05]  /*00a0*/  @P0 BRA `(.L_x_997) ;  /* 0x0000001c00340947 */ /* 0x000fea0003800000 */
[----:B------:R-:W0:Y:S01]  /*00b0*/  S2R R14, SR_TID.X ;  /* 0x00000000000e7919 */ /* 0x000e220000002100 */
[----:B------:R-:W1:Y:S01]  /*00c0*/  LDC.64 R2, c[0x0][0x380] ;  /* 0x0000e000ff027b82 */ /* 0x000e620000000a00 */
[C---:B0-----:R-:W-:Y:S02]  /*00d0*/  LOP3.LUT R0, R14.reuse, 0x1f, RZ, 0xc0, !PT ;  /* 0x0000001f0e007812 */ /* 0x041fe400078ec0ff */
[----:B------:R-:W-:-:S03]  /*00e0*/  LOP3.LUT R4, R14, 0x3e0, RZ, 0xc0, !PT ;  /* 0x000003e00e047812 */ /* 0x000fc600078ec0ff */
[----:B------:R-:W-:-:S04]  /*00f0*/  IMAD.IADD R9, R9, 0x1, R0 ;  /* 0x0000000109097824 */ /* 0x000fc800078e0200 */
[----:B------:R-:W-:-:S04]  /*0100*/  IMAD R9, R4, 0x9, R9 ;  /* 0x0000000904097824 */ /* 0x000fc800078e0209 */
[----:B-1----:R-:W-:-:S05]  /*0110*/  IMAD.WIDE.U32 R2, R9, 0x4, R2 ;  /* 0x0000000409027825 */ /* 0x002fca00078e0002 */
        /* <DEDUP_REMOVED lines=9> */
[----:B------:R-:W1:Y:S01]  /*01b0*/  S2UR UR5, SR_CgaCtaId ;  /* 0x00000000000579c3 */ /* 0x000e620000008800 */
[----:B------:R-:W-:Y:S01]  /*01c0*/  SHF.R.U32.HI R41, RZ, 0x5, R14 ;  /* 0x00000005ff297819 */ /* 0x000fe2000001160e */
[----:B------:R-:W-:Y:S01]  /*01d0*/  UMOV UR4, 0x400 ;  /* 0x0000040000047882 */ /* 0x000fe20000000000 */
[----:B------:R-:W1:Y:S01]  /*01e0*/  S2R R8, SR_LANEID ;  /* 0x0000000000087919 */ /* 0x000e620000000000 */
[----:B------:R-:W-:-:S04]  /*01f0*/  ISETP.NE.AND P1, PT, R14, RZ, PT ;  /* 0x000000ff0e00720c */ /* 0x000fc80003f25270 */
[----:B0-----:R-:W0:Y:S01]  /*0200*/  LDC R2, c[0x0][0x390] ;  /* 0x0000e400ff027b82 */ /* 0x001e220000000800 */
[----:B-1----:R-:W-:Y:S01]  /*0210*/  ULEA UR4, UR5, UR4, 0x18 ;  /* 0x0000000405047291 */ /* 0x002fe2000f8ec0ff */
[----:B------:R-:W-:-:S05]  /*0220*/  IMAD R13, R41, 0x120, R8 ;  /* 0x00000120290d7824 */ /* 0x000fca00078e0208 */
[----:B------:R-:W-:-:S05]  /*0230*/  LEA R13, R13, UR4, 0x2 ;  /* 0x000000040d0d7c11 */ /* 0x000fca000f8e10ff */
[----:B------:R-:W-:Y:S01]  /*0240*/  IMAD R3, R8, 0x20, R13 ;  /* 0x0000002008037824 */ /* 0x000fe200078e020d */
[----:B--2---:R-:W-:Y:S04]  /*0250*/  STS [R13], R0 ;  /* 0x000000000d007388 */ /* 0x004fe80000000800 */
[----:B---3--:R-:W-:Y:S04]  /*0260*/  STS [R13+0x80], R4 ;  /* 0x000080040d007388 */ /* 0x008fe80000000800 */
[----:B----4-:R-:W-:Y:S04]  /*0270*/  STS [R13+0x100], R5 ;  /* 0x000100050d007388 */ /* 0x010fe80000000800 */
[----:B-----5:R-:W-:Y:S04]  /*0280*/  STS [R13+0x180], R6 ;  /* 0x000180060d007388 */ /* 0x020fe80000000800 */
[----:B------:R-:W-:Y:S04]  /*0290*/  STS [R13+0x200], R7 ;  /* 0x000200070d007388 */ /* 0x000fe80000000800 */
[----:B------:R-:W-:Y:S04]  /*02a0*/  STS [R13+0x280], R9 ;  /* 0x000280090d007388 */ /* 0x000fe80000000800 */
[----:B------:R-:W-:Y:S04]  /*02b0*/  STS [R13+0x300], R10 ;  /* 0x0003000a0d007388 */ /* 0x000fe80000000800 */
[----:B------:R1:W-:Y:S04]  /*02c0*/  STS [R13+0x380], R11 ;  /* 0x0003800b0d007388 */ /* 0x0003e80000000800 */
[----:B------:R-:W-:Y:S01]  /*02d0*/  STS [R13+0x400], R12 ;  /* 0x0004000c0d007388 */ /* 0x000fe20000000800 */
[----:B------:R-:W-:-:S03]  /*02e0*/  NOP ;  /* 0x0000000000007918 */ /* 0x000fc60000000000 */
[----:B------:R-:W-:Y:S01]  /*02f0*/  LDS R0, [R3+0x20] ;  /* 0x0000200003007984 */ /* 0x000fe20000000800 */
[----:B-1----:R-:W-:-:S03]  /*0300*/  LEA R11, R14, UR4, 0x2 ;  /* 0x000000040e0b7c11 */ /* 0x002fc6000f8e10ff */
[----:B------:R-:W-:Y:S04]  /*0310*/  LDS R4, [R3] ;  /* 0x0000000003047984 */ /* 0x000fe80000000800 */
[----:B------:R-:W1:Y:S04]  /*0320*/  LDS R6, [R3+0x4] ;  /* 0x0000040003067984 */ /* 0x000e680000000800 */
[----:B------:R-:W2:Y:S04]  /*0330*/  LDS R28, [R3+0x8] ;  /* 0x00000800031c7984 */ /* 0x000ea80000000800 */
[----:B------:R-:W-:Y:S04]  /*0340*/  LDS R30, [R3+0xc] ;  /* 0x00000c00031e7984 */ /* 0x000fe80000000800 */
[----:B------:R-:W3:Y:S04]  /*0350*/  LDS R32, [R3+0x10] ;  /* 0x0000100003207984 */ /* 0x000ee80000000800 */
[----:B------:R-:W4:Y:S04]  /*0360*/  LDS R34, [R3+0x14] ;  /* 0x0000140003227984 */ /* 0x000f280000000800 */
[----:B------:R-:W-:Y:S04]  /*0370*/  LDS R36, [R3+0x18] ;  /* 0x0000180003247984 */ /* 0x000fe80000000800 */
[----:B------:R-:W5:Y:S01]  /*0380*/  LDS R38, [R3+0x1c] ;  /* 0x00001c0003267984 */ /* 0x000f620000000800 */
[----:B------:R-:W-:Y:S01]  /*0390*/  BAR.SYNC.DEFER_BLOCKING 0x0 ;  /* 0x0000000000007b1d */ /* 0x000fe20000010000 */
[----:B-1----:R-:W-:-:S02]  /*03a0*/  ISETP.NE.AND P2, PT, R4, R6, PT ;  /* 0x000000060400720c */ /* 0x002fc40003f45270 */
[----:B--2---:R-:W-:-:S03]  /*03b0*/  ISETP.NE.AND P3, PT, R6, R28, PT ;  /* 0x0000001c0600720c */ /* 0x004fc60003f65270 */
[----:B0-----:R-:W-:Y:S01]  /*03c0*/  STS [R13], R2 ;  /* 0x000000020d007388 */ /* 0x001fe20000000800 */
[----:B---3--:R-:W-:-:S03]  /*03d0*/  ISETP.NE.AND P6, PT, R30, R32, PT ;  /* 0x000000201e00720c */ /* 0x008fc60003fc5270 */
[----:B------:R-:W-:Y:S01]  /*03e0*/  STS [R13+0x80], R2 ;  /* 0x000080020d007388 */ /* 0x000fe20000000800 */
[----:B----4-:R-:W-:Y:S02]  /*03f0*/  ISETP.NE.AND P5, PT, R32, R34, PT ;  /* 0x000000222000720c */ /* 0x010fe40003fa5270 */
[----:B------:R-:W-:Y:S01]  /*0400*/  P2R R26, PR, RZ, 0x40 ;  /* 0x00000040ff1a7803 */ /* 0x000fe20000000000 */
[----:B------:R-:W-:Y:S04]  /*0410*/  STS [R13+0x100], R2 ;  /* 0x000100020d007388 */ /* 0x000fe80000000800 */
[----:B------:R-:W-:Y:S01]  /*0420*/  STS [R13+0x180], R2 ;  /* 0x000180020d007388 */ /* 0x000fe20000000800 */
[----:B-----5:R-:W-:-:S03]  /*0430*/  ISETP.NE.AND P4, PT, R36, R38, PT ;  /* 0x000000262400720c */ /* 0x020fc60003f85270 */
[----:B------:R-:W-:Y:S04]  /*0440*/  STS [R13+0x200], R2 ;  /* 0x000200020d007388 */ /* 0x000fe80000000800 */
[----:B------:R-:W-:Y:S04]  /*0450*/  STS [R13+0x280], R2 ;  /* 0x000280020d007388 */ /* 0x000fe80000000800 */
[----:B------:R-:W-:Y:S04]  /*0460*/  STS [R13+0x300], R2 ;  /* 0x000300020d007388 */ /* 0x000fe80000000800 */
[----:B------:R-:W-:Y:S04]  /*0470*/  STS [R13+0x380], R2 ;  /* 0x000380020d007388 */ /* 0x000fe80000000800 */
[----:B------:R0:W-:Y:S01]  /*0480*/  STS [R13+0x400], R2 ;  /* 0x000400020d007388 */ /* 0x0001e20000000800 */
[----:B------:R-:W-:-:S03]  /*0490*/  NOP ;  /* 0x0000000000007918 */ /* 0x000fc60000000000 */
[----:B------:R-:W1:Y:S01]  /*04a0*/  LDS R5, [R3] ;  /* 0x0000000003057984 */ /* 0x000e620000000800 */
[----:B0-----:R-:W-:-:S03]  /*04b0*/  IMAD.MOV.U32 R2, RZ, RZ, RZ ;  /* 0x000000ffff027224 */ /* 0x001fc600078e00ff */
[----:B------:R-:W0:Y:S04]  /*04c0*/  LDS R7, [R3+0x4] ;  /* 0x0000040003077984 */ /* 0x000e280000000800 */
[----:B------:R-:W2:Y:S04]  /*04d0*/  LDS R29, [R3+0x8] ;  /* 0x00000800031d7984 */ /* 0x000ea80000000800 */
[----:B------:R-:W-:Y:S04]  /*04e0*/  LDS R31, [R3+0xc] ;  /* 0x00000c00031f7984 */ /* 0x000fe80000000800 */
[----:B------:R-:W-:Y:S04]  /*04f0*/  LDS R33, [R3+0x10] ;  /* 0x0000100003217984 */ /* 0x000fe80000000800 */
[----:B------:R-:W-:Y:S04]  /*0500*/  LDS R35, [R3+0x14] ;  /* 0x0000140003237984 */ /* 0x000fe80000000800 */
[----:B------:R-:W-:Y:S04]  /*0510*/  LDS R37, [R3+0x18] ;  /* 0x0000180003257984 */ /* 0x000fe80000000800 */
[----:B------:R-:W-:Y:S04]  /*0520*/  LDS R39, [R3+0x1c] ;  /* 0x00001c0003277984 */ /* 0x000fe80000000800 */
[----:B------:R-:W-:Y:S01]  /*0530*/  LDS R9, [R3+0x20] ;  /* 0x0000200003097984 */ /* 0x000fe20000000800 */
[----:B------:R-:W-:Y:S01]  /*0540*/  BAR.SYNC.DEFER_BLOCKING 0x0 ;  /* 0x0000000000007b1d */ /* 0x000fe20000010000 */
[----:B-1----:R-:W-:-:S05]  /*0550*/  SEL R12, R5, RZ, !P2 ;  /* 0x000000ff050c7207 */ /* 0x002fca0005000000 */
[----:B0-----:R-:W-:-:S05]  /*0560*/  IMAD.IADD R12, R7, 0x1, R12 ;  /* 0x00000001070c7824 */ /* 0x001fca00078e020c */
[----:B------:R-:W-:-:S05]  /*0570*/  SEL R12, R12, RZ, !P3 ;  /* 0x000000ff0c0c7207 */ /* 0x000fca0005800000 */
[----:B--2---:R-:W-:Y:S01]  /*0580*/  IMAD.IADD R12, R29, 0x1, R12 ;  /* 0x000000011d0c7824 */ /* 0x004fe200078e020c */
[----:B------:R-:W-:Y:S01]  /*0590*/  STS [R11+0x47c], R0 ;  /* 0x00047c000b007388 */ /* 0x000fe20000000800 */
[----:B------:R-:W-:Y:S06]  /*05a0*/  BAR.SYNC.DEFER_BLOCKING 0x0 ;  /* 0x0000000000007b1d */ /* 0x000fec0000010000 */
[----:B------:R-:W0:Y:S02]  /*05b0*/  @P1 LDS R40, [R11+0x478] ;  /* 0x000478000b281984 */ /* 0x000e240000000800 */
[----:B0-----:R-:W-:-:S04]  /*05c0*/  @P1 ISETP.NE.AND P0, PT, R40, R4, PT ;  /* 0x000000042800120c */ /* 0x001fc80003f05270 */
[----:B------:R-:W-:Y:S02]  /*05d0*/  @P1 SEL R2, RZ, 0x1, !P0 ;  /* 0x00000001ff021807 */ /* 0x000fe40004000000 */
[----:B------:R-:W-:Y:S02]  /*05e0*/  ISETP.NE.AND P1, PT, R28, R30, PT ;  /* 0x0000001e1c00720c */ /* 0x000fe40003f25270 */
[----:B------:R-:W-:Y:S01]  /*05f0*/  ISETP.NE.AND P0, PT, R38, R0, PT ;  /* 0x000000002600720c */ /* 0x000fe20003f05270 */
[----:B------:R-:W-:Y:S01]  /*0600*/  VIADD R10, R2, 0x1 ;  /* 0x00000001020a7836 */ /* 0x000fe20000000000 */
[----:B------:R-:W-:Y:S01]  /*0610*/  SEL R12, R12, RZ, !P1 ;  /* 0x000000ff0c0c7207 */ /* 0x000fe20004800000 */
[----:B------:R-:W-:Y:S01]  /*0620*/  @!P2 IMAD.MOV R10, RZ, RZ, R2 ;  /* 0x000000ffff0aa224 */ /* 0x000fe200078e0202 */
[----:B------:R-:W-:-:S03]  /*0630*/  P2R R27, PR, RZ, 0x2 ;  /* 0x00000002ff1b7803 */ /* 0x000fc60000000000 */
[----:B------:R-:W-:Y:S02]  /*0640*/  IMAD.IADD R12, R31, 0x1, R12 ;  /* 0x000000011f0c7824 */ /* 0x000fe400078e020c */
[----:B------:R-:W-:Y:S02]  /*0650*/  VIADD R45, R10, 0x1 ;  /* 0x000000010a2d7836 */ /* 0x000fe40000000000 */
[----:B------:R-:W-:Y:S01]  /*0660*/  @!P3 IMAD.MOV R45, RZ, RZ, R10 ;  /* 0x000000ffff2db224 */ /* 0x000fe200078e020a */
[----:B------:R-:W-:Y:S02]  /*0670*/  SEL R12, R12, RZ, !P6 ;  /* 0x000000ff0c0c7207 */ /* 0x000fe40007000000 */
[----:B------:R-:W-:Y:S01]  /*0680*/  ISETP.NE.AND P3, PT, R34, R36, PT ;  /* 0x000000242200720c */ /* 0x000fe20003f65270 */
[----:B------:R-:W-:Y:S02]  /*0690*/  VIADD R3, R45, 0x1 ;  /* 0x000000012d037836 */ /* 0x000fe40000000000 */
[----:B------:R-:W-:-:S02]  /*06a0*/  IMAD.IADD R12, R33, 0x1, R12 ;  /* 0x00000001210c7824 */ /* 0x000fc400078e020c */
[----:B------:R-:W-:Y:S01]  /*06b0*/  @!P1 IMAD.MOV R3, RZ, RZ, R45 ;  /* 0x000000ffff039224 */ /* 0x000fe200078e022d */
[----:B------:R-:W-:Y:S02]  /*06c0*/  ISETP.NE.AND P1, PT, R41, 0x7, PT ;  /* 0x000000072900780c */ /* 0x000fe40003f25270 */
[----:B------:R-:W-:Y:S01]  /*06d0*/  SEL R12, R12, RZ, !P5 ;  /* 0x000000ff0c0c7207 */ /* 0x000fe20006800000 */
[----:B------:R-:W-:Y:S02]  /*06e0*/  VIADD R44, R3, 0x1 ;  /* 0x00000001032c7836 */ /* 0x000fe40000000000 */
[----:B------:R-:W-:Y:S02]  /*06f0*/  @!P6 IMAD.MOV R44, RZ, RZ, R3 ;  /* 0x000000ffff2ce224 */ /* 0x000fe400078e0203 */
[----:B------:R-:W-:Y:S02]  /*0700*/  IMAD.IADD R12, R35, 0x1, R12 ;  /* 0x00000001230c7824 */ /* 0x000fe400078e020c */
[----:B------:R-:W-:Y:S01]  /*0710*/  VIADD R3, R44, 0x1 ;  /* 0x000000012c037836 */ /* 0x000fe20000000000 */
[----:B------:R0:W-:Y:S01]  /*0720*/  STL.64 [R1], R44 ;  /* 0x0000002c01007387 */ /* 0x0001e20000100a00 */
[----:B------:R-:W-:Y:S01]  /*0730*/  @!P5 IMAD.MOV R3, RZ, RZ, R44 ;  /* 0x000000ffff03d224 */ /* 0x000fe200078e022c */
[----:B------:R-:W-:-:S03]  /*0740*/  SEL R12, R12, RZ, !P3 ;  /* 0x000000ff0c0c7207 */ /* 0x000fc60005800000 */
[----:B------:R-:W-:Y:S02]  /*0750*/  VIADD R42, R3, 0x1 ;  /* 0x00000001032a7836 */ /* 0x000fe40000000000 */
[----:B------:R-:W-:Y:S02]  /*0760*/  IMAD.IADD R12, R37, 0x1, R12 ;  /* 0x00000001250c7824 */ /* 0x000fe400078e020c */
[----:B------:R-:W-:-:S03]  /*0770*/  @!P3 IMAD.MOV R42, RZ, RZ, R3 ;  /* 0x000000ffff2ab224 */ /* 0x000fc600078e0203 */
[----:B------:R-:W-:Y:S01]  /*0780*/  SEL R12, R12, RZ, !P4 ;  /* 0x000000ff0c0c7207 */ /* 0x000fe20006000000 */
[----:B------:R-:W-:Y:S01]  /*0790*/  VIADD R43, R42, 0x1 ;  /* 0x000000012a2b7836 */ /* 0x000fe20000000000 */
[----:B0-----:R-:W0:Y:S01]  /*07a0*/  S2R R45, SR_TID.X ;  /* 0x00000000002d7919 */ /* 0x001e220000002100 */
[----:B------:R-:W-:Y:S02]  /*07b0*/  @!P4 IMAD.MOV R43, RZ, RZ, R42 ;  /* 0x000000ffff2bc224 */ /* 0x000fe400078e022a */
[----:B------:R-:W-:Y:S02]  /*07c0*/  IMAD.IADD R12, R39, 0x1, R12 ;  /* 0x00000001270c7824 */ /* 0x000fe400078e020c */
[----:B------:R-:W-:Y:S02]  /*07d0*/  VIADD R10, R43, 0x1 ;  /* 0x000000012b0a7836 */ /* 0x000fe40000000000 */
[----:B------:R-:W-:Y:S01]  /*07e0*/  @!P0 IMAD.MOV R10, RZ, RZ, R43 ;  /* 0x000000ffff0a8224 */ /* 0x000fe200078e022b */
[----:B------:R-:W-:-:S04]  /*07f0*/  SEL R12, R12, RZ, !P0 ;  /* 0x000000ff0c0c7207 */ /* 0x000fc80004000000 */
[----:B------:R-:W-:Y:S01]  /*0800*/  ISETP.NE.AND P0, PT, R10, RZ, PT ;  /* 0x000000ff0a00720c */ /* 0x000fe20003f05270 */
[----:B------:R-:W-:-:S05]  /*0810*/  IMAD.IADD R9, R9, 0x1, R12 ;  /* 0x0000000109097824 */ /* 0x000fca00078e020c */
[----:B------:R-:W1:Y:S02]  /*0820*/  SHFL.UP PT, R11, R9, 0x1, RZ ;  /* 0x04200000090b7989 */ /* 0x000e6400000e00ff */
[----:B-1----:R-:W-:Y:S02]  /*0830*/  SEL R12, R11, RZ, !P0 ;  /* 0x000000ff0b0c7207 */ /* 0x002fe40004000000 */
[----:B------:R-:W1:Y:S01]  /*0840*/  SHFL.UP PT, R11, R10, 0x1, RZ ;  /* 0x042000000a0b7989 */ /* 0x000e6200000e00ff */
[----:B------:R-:W-:-:S04]  /*0850*/  ISETP.GE.AND P0, PT, R8, 0x1, PT ;  /* 0x000000010800780c */ /* 0x000fc80003f06270 */
[----:B------:R-:W-:-:S05]  /*0860*/  SEL R12, R12, RZ, P0 ;  /* 0x000000ff0c0c7207 */ /* 0x000fca0000000000 */
[----:B------:R-:W-:-:S05]  /*0870*/  IMAD.IADD R12, R9, 0x1, R12 ;  /* 0x00000001090c7824 */ /* 0x000fca00078e020c */
[----:B------:R-:W2:Y:S01]  /*0880*/  SHFL.UP PT, R13, R12, 0x2, RZ ;  /* 0x044000000c0d7989 */ /* 0x000ea200000e00ff */
[----:B-1----:R-:W-:-:S05]  /*0890*/  SEL R11, R11, RZ, P0 ;  /* 0x000000ff0b0b7207 */ /* 0x002fca0000000000 */
[----:B------:R-:W-:-:S05]  /*08a0*/  IMAD.IADD R11, R11, 0x1, R10 ;  /* 0x000000010b0b7824 */ /* 0x000fca00078e020a */
[----:B------:R-:W1:Y:S01]  /*08b0*/  SHFL.UP PT, R9, R11, 0x2, RZ ;  /* 0x044000000b097989 */ /* 0x000e6200000e00ff */
[----:B------:R-:W-:-:S04]  /*08c0*/  ISETP.NE.AND P0, PT, R11, RZ, PT ;  /* 0x000000ff0b00720c */ /* 0x000fc80003f05270 */
[----:B--2---:R-:W-:Y:S02]  /*08d0*/  SEL R13, R13, RZ, !P0 ;  /* 0x000000ff0d0d7207 */ /* 0x004fe40004000000 */
[----:B------:R-:W-:-:S04]  /*08e0*/  ISETP.GE.AND P0, PT, R8, 0x2, PT ;  /* 0x000000020800780c */ /* 0x000fc80003f06270 */
[----:B------:R-:W-:-:S05]  /*08f0*/  SEL R13, R13, RZ, P0 ;  /* 0x000000ff0d0d7207 */ /* 0x000fca0000000000 */
[----:B------:R-:W-:Y:S01]  /*0900*/  IMAD.IADD R13, R12, 0x1, R13 ;  /* 0x000000010c0d7824 */ /* 0x000fe200078e020d */
[----:B-1----:R-:W-:-:S04]  /*0910*/  SEL R10, R9, RZ, P0 ;  /* 0x000000ff090a7207 */ /* 0x002fc80000000000 */
[----:B------:R-:W1:Y:S01]  /*0920*/  SHFL.UP PT, R9, R13, 0x4, RZ ;  /* 0x048000000d097989 */ /* 0x000e6200000e00ff */
[----:B------:R-:W-:-:S05]  /*0930*/  IMAD.IADD R10, R11, 0x1, R10 ;  /* 0x000000010b0a7824 */ /* 0x000fca00078e020a */
[----:B------:R-:W-:-:S04]  /*0940*/  ISETP.NE.AND P0, PT, R10, RZ, PT ;  /* 0x000000ff0a00720c */ /* 0x000fc80003f05270 */
        /* <DEDUP_REMOVED lines=8> */
[----:B------:R-:W-:-:S04]  /*09d0*/  ISETP.NE.AND P0, PT, R9, RZ, PT ;  /* 0x000000ff0900720c */ /* 0x000fc80003f05270 */
[----:B--2---:R-:W-:Y:S02]  /*09e0*/  SEL R13, R11, RZ, !P0 ;  /* 0x000000ff0b0d7207 */ /* 0x004fe40004000000 */
[----:B------:R-:W1:Y:S01]  /*09f0*/  SHFL.UP PT, R11, R9, 0x8, RZ ;  /* 0x05000000090b7989 */ /* 0x000e6200000e00ff */
[----:B------:R-:W-:-:S04]  /*0a00*/  ISETP.GE.AND P0, PT, R8, 0x8, PT ;  /* 0x000000080800780c */ /* 0x000fc80003f06270 */
[----:B------:R-:W-:-:S05]  /*0a10*/  SEL R13, R13, RZ, P0 ;  /* 0x000000ff0d0d7207 */ /* 0x000fca0000000000 */
[----:B------:R-:W-:Y:S01]  /*0a20*/  IMAD.IADD R13, R12, 0x1, R13 ;  /* 0x000000010c0d7824 */ /* 0x000fe200078e020d */
[----:B-1----:R-:W-:-:S04]  /*0a30*/  SEL R10, R11, RZ, P0 ;  /* 0x000000ff0b0a7207 */ /* 0x002fc80000000000 */
[----:B------:R-:W1:Y:S01]  /*0a40*/  SHFL.UP PT, R11, R13, 0x10, RZ ;  /* 0x060000000d0b7989 */ /* 0x000e6200000e00ff */
[----:B------:R-:W-:-:S05]  /*0a50*/  IMAD.IADD R14, R9, 0x1, R10 ;  /* 0x00000001090e7824 */ /* 0x000fca00078e020a */
[----:B------:R-:W2:Y:S01]  /*0a60*/  SHFL.UP PT, R10, R14, 0x10, RZ ;  /* 0x060000000e0a7989 */ /* 0x000ea200000e00ff */
[----:B------:R-:W-:-:S04]  /*0a70*/  ISETP.NE.AND P0, PT, R14, RZ, PT ;  /* 0x000000ff0e00720c */ /* 0x000fc80003f05270 */
[----:B-1----:R-:W-:Y:S02]  /*0a80*/  SEL R11, R11, RZ, !P0 ;  /* 0x000000ff0b0b7207 */ /* 0x002fe40004000000 */
[----:B------:R-:W-:-:S04]  /*0a90*/  ISETP.GE.AND P0, PT, R8, 0x10, PT ;  /* 0x000000100800780c */ /* 0x000fc80003f06270 */
[----:B--2---:R-:W-:Y:S02]  /*0aa0*/  SEL R9, R10, RZ, P0 ;  /* 0x000000ff0a097207 */ /* 0x004fe40000000000 */
[----:B------:R-:W-:Y:S02]  /*0ab0*/  SEL R10, R11, RZ, P0 ;  /* 0x000000ff0b0a7207 */ /* 0x000fe40000000000 */
[----:B------:R-:W-:Y:S01]  /*0ac0*/  ISETP.NE.AND P0, PT, R8, 0x1f, PT ;  /* 0x0000001f0800780c */ /* 0x000fe20003f05270 */
[----:B------:R-:W-:Y:S02]  /*0ad0*/  IMAD.IADD R24, R14, 0x1, R9 ;  /* 0x000000010e187824 */ /* 0x000fe400078e0209 */
[----:B------:R-:W-:-:S10]  /*0ae0*/  IMAD.IADD R25, R13, 0x1, R10 ;  /* 0x000000010d197824 */ /* 0x000fd400078e020a */
[----:B------:R-:W-:-:S05]  /*0af0*/  @!P0 LEA R16, R41, UR4, 0x3 ;  /* 0x0000000429108c11 */ /* 0x000fca000f8e18ff */
[----:B------:R-:W-:Y:S01]  /*0b00*/  @!P0 STS.64 [R16], R24 ;  /* 0x0000001810008388 */ /* 0x000fe20000000a00 */
[----:B------:R-:W-:Y:S06]  /*0b10*/  BAR.SYNC.DEFER_BLOCKING 0x0 ;  /* 0x0000000000007b1d */ /* 0x000fec0000010000 */
[----:B------:R-:W-:Y:S04]  /*0b20*/  SHFL.UP PT, R24, R24, 0x1, RZ ;  /* 0x0420000018187989 */ /* 0x000fe800000e00ff */
[----:B------:R-:W-:Y:S04]  /*0b30*/  SHFL.UP PT, R25, R25, 0x1, RZ ;  /* 0x0420000019197989 */ /* 0x000fe800000e00ff */
[----:B------:R-:W1:Y:S04]  /*0b40*/  LDS.128 R8, [UR4] ;  /* 0x00000004ff087984 */ /* 0x000e680008000c00 */
[----:B------:R-:W2:Y:S01]  /*0b50*/  LDS.128 R12, [UR4+0x10] ;  /* 0x00001004ff0c7984 */ /* 0x000ea20008000c00 */
[----:B-1----:R-:W-:-:S04]  /*0b60*/  ISETP.NE.AND P0, PT, R10, RZ, PT ;  /* 0x000000ff0a00720c */ /* 0x002fc80003f05270 */
[----:B------:R-:W-:Y:S02]  /*0b70*/  SEL R18, R9, RZ, !P0 ;  /* 0x000000ff09127207 */ /* 0x000fe40004000000 */
[----:B--2---:R-:W-:-:S03]  /*0b80*/  ISETP.NE.AND P0, PT, R12, RZ, PT ;  /* 0x000000ff0c00720c */ /* 0x004fc60003f05270 */
[----:B------:R-:W-:Y:S02]  /*0b90*/  IMAD.IADD R18, R11, 0x1, R18 ;  /* 0x000000010b127824 */ /* 0x000fe400078e0212 */
[----:B------:R-:W-:-:S03]  /*0ba0*/  IMAD.IADD R11, R8, 0x1, R10 ;  /* 0x00000001080b7824 */ /* 0x000fc600078e020a */
[----:B------:R-:W-:Y:S02]  /*0bb0*/  SEL R20, R18, RZ, !P0 ;  /* 0x000000ff12147207 */ /* 0x000fe40004000000 */
[----:B------:R-:W-:-:S03]  /*0bc0*/  ISETP.NE.AND P0, PT, R41, 0x2, PT ;  /* 0x000000022900780c */ /* 0x000fc60003f05270 */
[----:B------:R-:W-:Y:S01]  /*0bd0*/  IMAD.IADD R17, R13, 0x1, R20 ;  /* 0x000000010d117824 */ /* 0x000fe200078e0214 */
[C---:B------:R-:W-:Y:S01]  /*0be0*/  SEL R16, R11.reuse, R8, !P0 ;  /* 0x000000080b107207 */ /* 0x040fe20004000000 */
[----:B------:R-:W-:Y:S01]  /*0bf0*/  IMAD.IADD R11, R11, 0x1, R12 ;  /* 0x000000010b0b7824 */ /* 0x000fe200078e020c */
[----:B------:R-:W-:Y:S02]  /*0c00*/  SEL R18, R18, R9, !P0 ;  /* 0x0000000912127207 */ /* 0x000fe40004000000 */
[----:B------:R-:W-:-:S04]  /*0c10*/  ISETP.NE.AND P0, PT, R41, 0x3, PT ;  /* 0x000000032900780c */ /* 0x000fc80003f05270 */
[----:B------:R-:W-:Y:S01]  /*0c20*/  SEL R9, R11, R16, !P0 ;  /* 0x000000100b097207 */ /* 0x000fe20004000000 */
[C---:B------:R-:W-:Y:S01]  /*0c30*/  IMAD.IADD R11, R14.reuse, 0x1, R11 ;  /* 0x000000010e0b7824 */ /* 0x040fe200078e020b */
[----:B------:R-:W-:Y:S02]  /*0c40*/  SEL R13, R17, R18, !P0 ;  /* 0x00000012110d7207 */ /* 0x000fe40004000000 */
[----:B------:R-:W-:-:S04]  /*0c50*/  ISETP.NE.AND P0, PT, R14, RZ, PT ;  /* 0x000000ff0e00720c */ /* 0x000fc80003f05270 */
[----:B------:R-:W-:Y:S02]  /*0c60*/  SEL R20, R17, RZ, !P0 ;  /* 0x000000ff11147207 */ /* 0x000fe40004000000 */
[----:B------:R-:W1:Y:S03]  /*0c70*/  LDS.128 R16, [UR4+0x20] ;  /* 0x00002004ff107984 */ /* 0x000e660008000c00 */
[----:B------:R-:W-:Y:S01]  /*0c80*/  IMAD.IADD R22, R15, 0x1, R20 ;  /* 0x000000010f167824 */ /* 0x000fe200078e0214 */
[----:B-1----:R-:W-:-:S04]  /*0c90*/  ISETP.NE.AND P0, PT, R16, RZ, PT ;  /* 0x000000ff1000720c */ /* 0x002fc80003f05270 */
[----:B------:R-:W-:Y:S02]  /*0ca0*/  SEL R20, R22, RZ, !P0 ;  /* 0x000000ff16147207 */ /* 0x000fe40004000000 */
[----:B------:R-:W-:-:S03]  /*0cb0*/  ISETP.NE.AND P0, PT, R41, 0x4, PT ;  /* 0x000000042900780c */ /* 0x000fc60003f05270 */
[----:B------:R-:W-:Y:S01]  /*0cc0*/  IMAD.IADD R20, R17, 0x1, R20 ;  /* 0x0000000111147824 */ /* 0x000fe200078e0214 */
[----:B------:R-:W-:Y:S02]  /*0cd0*/  SEL R13, R22, R13, !P0 ;  /* 0x0000000d160d7207 */ /* 0x000fe40004000000 */
[C---:B------:R-:W-:Y:S01]  /*0ce0*/  SEL R9, R11.reuse, R9, !P0 ;  /* 0x000000090b097207 */ /* 0x040fe20004000000 */
[----:B------:R-:W-:Y:S01]  /*0cf0*/  IMAD.IADD R11, R11, 0x1, R16 ;  /* 0x000000010b0b7824 */ /* 0x000fe200078e0210 */
[----:B------:R-:W-:-:S04]  /*0d00*/  ISETP.NE.AND P0, PT, R18, RZ, PT ;  /* 0x000000ff1200720c */ /* 0x000fc80003f05270 */
[----:B------:R-:W-:Y:S02]  /*0d10*/  SEL R15, R20, RZ, !P0 ;  /* 0x000000ff140f7207 */ /* 0x000fe40004000000 */
[----:B------:R-:W-:-:S03]  /*0d20*/  ISETP.NE.AND P0, PT, R41, 0x5, PT ;  /* 0x000000052900780c */ /* 0x000fc60003f05270 */
[----:B------:R-:W-:Y:S01]  /*0d30*/  IMAD.IADD R19, R19, 0x1, R15 ;  /* 0x0000000113137824 */ /* 0x000fe200078e020f */
[----:B------:R-:W-:Y:S01]  /*0d40*/  SEL R20, R20, R13, !P0 ;  /* 0x0000000d14147207 */ /* 0x000fe20004000000 */
[----:B------:R-:W-:Y:S01]  /*0d50*/  IMAD.IADD R13, R18, 0x1, R11 ;  /* 0x00000001120d7824 */ /* 0x000fe200078e020b */
[----:B------:R-:W-:Y:S01]  /*0d60*/  SEL R22, R11, R9, !P0 ;  /* 0x000000090b167207 */ /* 0x000fe20004000000 */
[----:B0-----:R-:W-:Y:S01]  /*0d70*/  IMAD.MOV.U32 R9, RZ, RZ, R45 ;  /* 0x000000ffff097224 */ /* 0x001fe200078e002d */
[----:B------:R-:W-:-:S04]  /*0d80*/  ISETP.NE.AND P0, PT, R41, 0x6, PT ;  /* 0x000000062900780c */ /* 0x000fc80003f05270 */
[----:B------:R-:W-:Y:S02]  /*0d90*/  SEL R11, R13, R22, !P0 ;  /* 0x000000160d0b7207 */ /* 0x000fe40004000000 */
[----:B------:R-:W-:Y:S02]  /*0da0*/  SEL R15, R19, R20, !P0 ;  /* 0x00000014130f7207 */ /* 0x000fe40004000000 */
[----:B------:R-:W0:Y:S01]  /*0db0*/  LDS.128 R20, [UR4+0x30] ;  /* 0x00003004ff147984 */ /* 0x000e220008000c00 */
[----:B------:R-:W-:Y:S02]  /*0dc0*/  ISETP.GE.U32.AND P6, PT, R9, 0x20, PT ;  /* 0x000000200900780c */ /* 0x000fe40003fc6070 */
[----:B0-----:R-:W-:Y:S01]  /*0dd0*/  ISETP.NE.AND P0, PT, R20, RZ, PT ;  /* 0x000000ff1400720c */ /* 0x001fe20003f05270 */
[----:B------:R-:W-:-:S03]  /*0de0*/  IMAD.IADD R13, R13, 0x1, R20 ;  /* 0x000000010d0d7824 */ /* 0x000fc600078e0214 */
[----:B------:R-:W-:Y:S02]  /*0df0*/  SEL R19, R19, RZ, !P0 ;  /* 0x000000ff13137207 */ /* 0x000fe40004000000 */
[----:B------:R-:W-:Y:S02]  /*0e00*/  ISETP.NE.AND P0, PT, R24, RZ, PT ;  /* 0x000000ff1800720c */ /* 0x000fe40003f05270 */
[----:B------:R-:W-:Y:S01]  /*0e10*/  SEL R11, R13, R11, !P1 ;  /* 0x0000000b0d0b7207 */ /* 0x000fe20004800000 */
[----:B------:R-:W-:Y:S02]  /*0e20*/  IMAD.IADD R21, R21, 0x1, R19 ;  /* 0x0000000115157824 */ /* 0x000fe400078e0213 */
[----:B------:R-:W-:-:S03]  /*0e30*/  IMAD.IADD R13, R22, 0x1, R13 ;  /* 0x00000001160d7824 */ /* 0x000fc600078e020d */
[----:B------:R-:W-:Y:S02]  /*0e40*/  SEL R15, R21, R15, !P1 ;  /* 0x0000000f150f7207 */ /* 0x000fe40004800000 */
[----:B------:R-:W-:Y:S02]  /*0e50*/  ISETP.NE.AND P1, PT, R27, RZ, PT ;  /* 0x000000ff1b00720c */ /* 0x000fe40003f25270 */
[----:B------:R-:W-:Y:S02]  /*0e60*/  SEL R41, R15, RZ, P6 ;  /* 0x000000ff0f297207 */ /* 0x000fe40003000000 */
[----:B------:R-:W0:Y:S02]  /*0e70*/  S2R R15, SR_LANEID ;  /* 0x00000000000f7919 */ /* 0x000e240000000000 */
[----:B------:R-:W-:Y:S02]  /*0e80*/  SEL R17, R41, RZ, !P0 ;  /* 0x000000ff29117207 */ /* 0x000fe40004000000 */
[----:B------:R-:W-:-:S02]  /*0e90*/  ISETP.NE.AND P0, PT, R2, RZ, PT ;  /* 0x000000ff0200720c */ /* 0x000fc40003f05270 */
[----:B0-----:R-:W-:-:S13]  /*0ea0*/  ISETP.NE.AND P6, PT, R15, RZ, PT ;  /* 0x000000ff0f00720c */ /* 0x001fda0003fc5270 */
[----:B------:R-:W-:Y:S01]  /*0eb0*/  @P6 IMAD.IADD R41, R25, 0x1, R17 ;  /* 0x0000000119296824 */ /* 0x000fe200078e0211 */
[----:B------:R-:W-:-:S04]  /*0ec0*/  ISETP.NE.AND P6, PT, R6, R28, PT ;  /* 0x0000001c0600720c */ /* 0x000fc80003fc5270 */
[----:B------:R-:W-:-:S05]  /*0ed0*/  SEL R17, R41, RZ, !P0 ;  /* 0x000000ff29117207 */ /* 0x000fca0004000000 */
[----:B------:R-:W-:-:S05]  /*0ee0*/  IMAD.IADD R5, R5, 0x1, R17 ;  /* 0x0000000105057824 */ /* 0x000fca00078e0211 */
[----:B------:R-:W-:-:S05]  /*0ef0*/  SEL R17, R5, RZ, !P2 ;  /* 0x000000ff05117207 */ /* 0x000fca0005000000 */
[----:B------:R-:W-:-:S05]  /*0f00*/  IMAD.IADD R7, R7, 0x1, R17 ;  /* 0x0000000107077824 */ /* 0x000fca00078e0211 */
[----:B------:R-:W-:Y:S02]  /*0f10*/  SEL R17, R7, RZ, !P6 ;  /* 0x000000ff07117207 */ /* 0x000fe40007000000 */
[----:B------:R-:W-:-:S03]  /*0f20*/  ISETP.NE.AND P6, PT, R26, RZ, PT ;  /* 0x000000ff1a00720c */ /* 0x000fc60003fc5270 */
[----:B------:R-:W-:-:S05]  /*0f30*/  IMAD.IADD R29, R29, 0x1, R17 ;  /* 0x000000011d1d7824 */ /* 0x000fca00078e0211 */
[----:B------:R-:W-:-:S05]  /*0f40*/  SEL R26, R29, RZ, !P1 ;  /* 0x000000ff1d1a7207 */ /* 0x000fca0004800000 */
[----:B------:R-:W-:-:S05]  /*0f50*/  IMAD.IADD R31, R31, 0x1, R26 ;  /* 0x000000011f1f7824 */ /* 0x000fca00078e021a */
[----:B------:R-:W-:Y:S02]  /*0f60*/  SEL R26, R31, RZ, !P6 ;  /* 0x000000ff1f1a7207 */ /* 0x000fe40007000000 */
[----:B------:R-:W-:-:S03]  /*0f70*/  ISETP.GE.U32.AND P6, PT, R9, 0x20, PT ;  /* 0x000000200900780c */ /* 0x000fc60003fc6070 */
[----:B------:R-:W-:Y:S01]  /*0f80*/  IMAD.IADD R33, R33, 0x1, R26 ;  /* 0x0000000121217824 */ /* 0x000fe200078e021a */
[----:B------:R-:W-:Y:S02]  /*0f90*/  SEL R11, R11, RZ, P6 ;  /* 0x000000ff0b0b7207 */ /* 0x000fe40003000000 */
[----:B------:R-:W-:Y:S02]  /*0fa0*/  ISETP.NE.AND P6, PT, R15, RZ, PT ;  /* 0x000000ff0f00720c */ /* 0x000fe40003fc5270 */
[----:B------:R-:W-:Y:S02]  /*0fb0*/  SEL R26, R33, RZ, !P5 ;  /* 0x000000ff211a7207 */ /* 0x000fe40006800000 */
[----:B------:R-:W-:-:S03]  /*0fc0*/  ISETP.NE.AND P5, PT, R9, RZ, PT ;  /* 0x000000ff0900720c */ /* 0x000fc60003fa5270 */
[----:B------:R-:W-:-:S05]  /*0fd0*/  IMAD.IADD R35, R35, 0x1, R26 ;  /* 0x0000000123237824 */ /* 0x000fca00078e021a */
[----:B------:R-:W-:Y:S02]  /*0fe0*/  SEL R26, R35, RZ, !P3 ;  /* 0x000000ff231a7207 */ /* 0x000fe40005800000 */
[----:B------:R-:W-:-:S03]  /*0ff0*/  ISETP.NE.AND P3, PT, R22, RZ, PT ;  /* 0x000000ff1600720c */ /* 0x000fc60003f65270 */
[----:B------:R-:W0:Y:S01]  /*1000*/  @!P5 LDC.64 R44, c[0x0][0x3b8] ;  /* 0x0000ee00ff2cdb82 */ /* 0x000e220000000a00 */
[----:B------:R-:W-:Y:S01]  /*1010*/  IMAD.IADD R37, R37, 0x1, R26 ;  /* 0x0000000125257824 */ /* 0x000fe200078e021a */
[----:B------:R-:W-:Y:S01]  /*1020*/  SEL R26, R24, RZ, P6 ;  /* 0x000000ff181a7207 */ /* 0x000fe20003000000 */
[----:B------:R-:W-:Y:S01]  /*1030*/  @!P5 IMAD.MOV.U32 R27, RZ, RZ, 0x0 ;  /* 0x00000000ff1bd424 */ /* 0x000fe200078e00ff */
[----:B------:R-:W-:-:S03]  /*1040*/  SEL R24, R21, RZ, !P3 ;  /* 0x000000ff15187207 */ /* 0x000fc60005800000 */
[----:B------:R-:W-:Y:S02]  /*1050*/  IMAD.IADD R11, R11, 0x1, R26 ;  /* 0x000000010b0b7824 */ /* 0x000fe400078e021a */
[----:B------:R-:W-:Y:S01]  /*1060*/  IMAD.IADD R25, R23, 0x1, R24 ;  /* 0x0000000117197824 */ /* 0x000fe200078e0218 */
[----:B------:R-:W-:Y:S01]  /*1070*/  SEL R24, R37, RZ, !P4 ;  /* 0x000000ff25187207 */ /* 0x000fe20006000000 */
[----:B------:R-:W-:-:S04]  /*1080*/  @!P5 IMAD.MOV.U32 R26, RZ, RZ, 0x65 ;  /* 0x00000065ff1ad424 */ /* 0x000fc800078e00ff */
[----:B------:R-:W-:Y:S02]  /*1090*/  IMAD.IADD R39, R39, 0x1, R24 ;  /* 0x0000000127277824 */ /* 0x000fe400078e0218 */
[----:B------:R-:W-:-:S05]  /*10a0*/  @!P5 IMAD.MOV.U32 R24, RZ, RZ, R13 ;  /* 0x000000ffff18d224 */ /* 0x000fca00078e000d */
[----:B0-----:R0:W-:Y:S04]  /*10b0*/  @!P5 ST.E.128.STRONG.GPU desc[UR8][R44.64+0x200], R24 ;  /* 0x000200182c00d985 */ /* 0x0011e8000c10fd08 */
[----:B0-----:R-:W2:Y:S01]  /*10c0*/  LDL.LU.64 R44, [R1] ;  /* 0x00000000012c7983 */ /* 0x001ea20000300a00 */
[----:B------:R-:W-:Y:S02]  /*10d0*/  VIADD R15, R2, 0x1 ;  /* 0x00000001020f7836 */ /* 0x000fe40000000000 */
[--C-:B------:R-:W-:Y:S01]  /*10e0*/  @!P2 IMAD.MOV R15, RZ, RZ, R2.reuse ;  /* 0x000000ffff0fa224 */ /* 0x100fe200078e0202 */
[----:B------:R-:W-:Y:S01]  /*10f0*/  ISETP.GE.AND P2, PT, R13, 0x101, PT ;  /* 0x000001010d00780c */ /* 0x000fe20003f46270 */
[C---:B------:R-:W-:Y:S02]  /*1100*/  IMAD.IADD R23, R11.reuse, 0x1, R2 ;  /* 0x000000010b177824 */ /* 0x040fe400078e0202 */
[----:B------:R-:W-:-:S02]  /*1110*/  IMAD.IADD R24, R11, 0x1, R15 ;  /* 0x000000010b187824 */ /* 0x000fc400078e020f */
[--C-:B------:R-:W-:Y:S02]  /*1120*/  IMAD.IADD R3, R3, 0x1, R11.reuse ;  /* 0x0000000103037824 */ /* 0x100fe400078e020b */
[--C-:B------:R-:W-:Y:S02]  /*1130*/  IMAD.IADD R42, R42, 0x1, R11.reuse ;  /* 0x000000012a2a7824 */ /* 0x100fe400078e020b */
[--C-:B------:R-:W-:Y:S02]  /*1140*/  IMAD.IADD R43, R43, 0x1, R11.reuse ;  /* 0x000000012b2b7824 */ /* 0x100fe400078e020b */
[--C-:B--2---:R-:W-:Y:S02]  /*1150*/  IMAD.IADD R45, R45, 0x1, R11.reuse ;  /* 0x000000012d2d7824 */ /* 0x104fe400078e020b */
[----:B------:R-:W-:Y:S02]  /*1160*/  IMAD.IADD R44, R44, 0x1, R11 ;  /* 0x000000012c2c7824 */ /* 0x000fe400078e020b */
[----:B------:R-:W-:-:S02]  /*1170*/  VIADD R2, R45, 0x1 ;  /* 0x000000012d027836 */ /* 0x000fc40000000000 */
[----:B------:R-:W-:Y:S01]  /*1180*/  @!P1 IMAD.MOV R2, RZ, RZ, R45 ;  /* 0x000000ffff029224 */ /* 0x000fe200078e022d */
[----:B------:R-:W-:Y:S06]  /*1190*/  @!P2 BRA `(.L_x_998) ;  /* 0x000000080064a947 */ /* 0x000fec0003800000 */
        /* <DEDUP_REMOVED lines=19> */
[----:B------:R-:W-:-:S03]  /*12d0*/  ISETP.GE.U32.AND P1, PT, R9, R13, PT ;  /* 0x0000000d0900720c */ /* 0x000fc60003f26070 */
[----:B------:R0:W-:Y:S02]  /*12e0*/  @P2 STS.64 [R45], R28 ;  /* 0x0000001c2d002388 */ /* 0x0001e40000000a00 */
[----:B------:R-:W-:Y:S02]  /*12f0*/  @P0 LEA R43, R43, UR4, 0x3 ;  /* 0x000000042b2b0c11 */ /* 0x000fe4000f8e18ff */
[----:B------:R0:W-:Y:S02]  /*1300*/  @P6 STS.64 [R2], R30 ;  /* 0x0000001e02006388 */ /* 0x0001e40000000a00 */
[----:B------:R-:W-:Y:S02]  /*1310*/  @P3 LEA R42, R42, UR4, 0x3 ;  /* 0x000000042a2a3c11 */ /* 0x000fe4000f8e18ff */
[----:B------:R0:W-:Y:S04]  /*1320*/  @P5 STS.64 [R44], R32 ;  /* 0x000000202c005388 */ /* 0x0001e80000000a00 */
[----:B------:R0:W-:Y:S04]  /*1330*/  @P4 STS.64 [R3], R34 ;  /* 0x0000002203004388 */ /* 0x0001e80000000a00 */
[----:B------:R0:W-:Y:S04]  /*1340*/  @P3 STS.64 [R42], R36 ;  /* 0x000000242a003388 */ /* 0x0001e80000000a00 */
[----:B------:R0:W-:Y:S01]  /*1350*/  @P0 STS.64 [R43], R38 ;  /* 0x000000262b000388 */ /* 0x0001e20000000a00 */
[----:B------:R-:W-:Y:S06]  /*1360*/  BAR.SYNC.DEFER_BLOCKING 0x0 ;  /* 0x0000000000007b1d */ /* 0x000fec0000010000 */
[----:B------:R-:W-:Y:S05]  /*1370*/  @P1 EXIT ;  /* 0x000000000000194d */ /* 0x000fea0003800000 */
[----:B0-----:R-:W-:Y:S01]  /*1380*/  IADD3 R3, PT, PT, R14, R10, R12 ;  /* 0x0000000a0e037210 */ /* 0x001fe20007ffe00c */
[----:B------:R-:W-:Y:S01]  /*1390*/  BSSY.RECONVERGENT B0, `(.L_x_999) ;  /* 0x000001b000007945 */ /* 0x000fe20003800200 */
[----:B------:R-:W-:Y:S02]  /*13a0*/  LOP3.LUT R0, RZ, R9, RZ, 0x33, !PT ;  /* 0x00000009ff007212 */ /* 0x000fe400078e33ff */
[----:B------:R-:W-:-:S04]  /*13b0*/  IADD3 R3, PT, PT, R18, R3, R16 ;  /* 0x0000000312037210 */ /* 0x000fc80007ffe010 */
[----:B------:R-:W-:-:S04]  /*13c0*/  IADD3 R3, PT, PT, R22, R3, R20 ;  /* 0x0000000316037210 */ /* 0x000fc80007ffe014 */
[----:B------:R-:W-:-:S04]  /*13d0*/  IADD3 R0, PT, PT, R0, R3, R8 ;  /* 0x0000000300007210 */ /* 0x000fc80007ffe008 */
[C---:B------:R-:W-:Y:S02]  /*13e0*/  LOP3.LUT R2, R0.reuse, 0x300, RZ, 0xc0, !PT ;  /* 0x0000030000027812 */ /* 0x040fe400078ec0ff */
[----:B------:R-:W-:Y:S02]  /*13f0*/  ISETP.GE.U32.AND P1, PT, R0, 0x300, PT ;  /* 0x000003000000780c */ /* 0x000fe40003f26070 */
[----:B------:R-:W-:-:S13]  /*1400*/  ISETP.NE.AND P0, PT, R2, 0x300, PT ;  /* 0x000003000200780c */ /* 0x000fda0003f05270 */
[----:B------:R-:W-:Y:S05]  /*1410*/  @!P0 BRA `(.L_x_1000) ;  /* 0x0000000000488947 */ /* 0x000fea0003800000 */
[----:B------:R-:W0:Y:S01]  /*1420*/  LDC.64 R2, c[0x0][0x3a8] ;  /* 0x0000ea00ff027b82 */ /* 0x000e220000000a00 */
[----:B------:R-:W-:Y:S02]  /*1430*/  LEA.HI R0, R0, 0x1, RZ, 0x18 ;  /* 0x0000000100007811 */ /* 0x000fe400078fc0ff */
[----:B------:R-:W-:-:S03]  /*1440*/  LEA R4, R9, UR4, 0x3 ;  /* 0x0000000409047c11 */ /* 0x000fc6000f8e18ff */
[C---:B------:R-:W-:Y:S01]  /*1450*/  IMAD.SHL.U32 R5, R0.reuse, 0x100, RZ ;  /* 0x0000010000057824 */ /* 0x040fe200078e00ff */
[----:B------:R-:W-:Y:S01]  /*1460*/  LOP3.LUT R0, R0, 0x3, RZ, 0xc0, !PT ;  /* 0x0000000300007812 */ /* 0x000fe200078ec0ff */
[----:B------:R-:W-:-:S03]  /*1470*/  VIADD R4, R4, 0x4 ;  /* 0x0000000404047836 */ /* 0x000fc60000000000 */
[----:B------:R-:W-:Y:S01]  /*1480*/  LOP3.LUT R6, R5, 0x300, RZ, 0xc0, !PT ;  /* 0x0000030005067812 */ /* 0x000fe200078ec0ff */
[----:B------:R-:W-:Y:S02]  /*1490*/  IMAD.MOV R0, RZ, RZ, -R0 ;  /* 0x000000ffff007224 */ /* 0x000fe400078e0a00 */
[----:B0-----:R-:W-:-:S04]  /*14a0*/  IMAD.WIDE.U32 R2, R9, 0x4, R2 ;  /* 0x0000000409027825 */ /* 0x001fc800078e0002 */
[----:B------:R-:W-:-:S07]  /*14b0*/  IMAD.IADD R9, R9, 0x1, R6 ;  /* 0x0000000109097824 */ /* 0x000fce00078e0206 */
.L_x_1001:
[----:B------:R0:W1:Y:S01]  /*14c0*/  LDS R5, [R4] ;  /* 0x0000000004057984 */ /* 0x0000620000000800 */
[----:B------:R-:W-:-:S05]  /*14d0*/  VIADD R0, R0, 0x1 ;  /* 0x0000000100007836 */ /* 0x000fca0000000000 */
[----:B------:R-:W-:Y:S01]  /*14e0*/  ISETP.NE.AND P0, PT, R0, RZ, PT ;  /* 0x000000ff0000720c */ /* 0x000fe20003f05270 */
[----:B0-----:R-:W-:Y:S01]  /*14f0*/  VIADD R4, R4, 0x800 ;  /* 0x0000080004047836 */ /* 0x001fe20000000000 */
[----:B-1----:R0:W-:Y:S02]  /*1500*/  STG.E desc[UR8][R2.64], R5 ;  /* 0x0000000502007986 */ /* 0x0021e4000c101908 */
[----:B0-----:R-:W-:-:S05]  /*1510*/  IADD3 R2, P2, PT, R2, 0x400, RZ ;  /* 0x0000040002027810 */ /* 0x001fca0007f5e0ff */
[----:B------:R-:W-:-:S04]  /*1520*/  IMAD.X R3, RZ, RZ, R3, P2 ;  /* 0x000000ffff037224 */ /* 0x000fc800010e0603 */
[----:B------:R-:W-:Y:S05]  /*1530*/  @P0 BRA `(.L_x_1001) ;  /* 0xfffffffc00e00947 */ /* 0x000fea000383ffff */
.L_x_1000:
[----:B------:R-:W-:Y:S05]  /*1540*/  BSYNC.RECONVERGENT B0 ;  /* 0x0000000000007941 */ /* 0x000fea0003800200 */
.L_x_999:
[----:B------:R-:W-:Y:S05]  /*1550*/  @!P1 EXIT ;  /* 0x000000000000994d */ /* 0x000fea0003800000 */
[----:B------:R-:W0:Y:S01]  /*1560*/  LDC.64 R2, c[0x0][0x3a8] ;  /* 0x0000ea00ff027b82 */ /* 0x000e220000000a00 */
[----:B------:R-:W-:Y:S01]  /*1570*/  IMAD.IADD R0, R13, 0x1, -R9 ;  /* 0x000000010d007824 */ /* 0x000fe200078e0a09 */
[----:B------:R-:W-:Y:S04]  /*1580*/  BSSY.RECONVERGENT B0, `(.L_x_1002) ;  /* 0x0000033000007945 */ /* 0x000fe80003800200 */
[----:B------:R-:W-:Y:S02]  /*1590*/  ISETP.GT.AND P1, PT, R0, 0xc00, PT ;  /* 0x00000c000000780c */ /* 0x000fe40003f24270 */
[----:B------:R-:W-:-:S05]  /*15a0*/  LEA R0, R9, UR4, 0x3 ;  /* 0x0000000409007c11 */ /* 0x000fca000f8e18ff */
[----:B------:R-:W-:Y:S02]  /*15b0*/  VIADD R0, R0, 0x1004 ;  /* 0x0000100400007836 */ /* 0x000fe40000000000 */
[----:B0-----:R-:W-:-:S03]  /*15c0*/  IMAD.WIDE.U32 R2, R9, 0x4, R2 ;  /* 0x0000000409027825 */ /* 0x001fc600078e0002 */
[----:B------:R-:W-:-:S05]  /*15d0*/  IADD3 R2, P0, PT, R2, 0x800, RZ ;  /* 0x0000080002027810 */ /* 0x000fca0007f1e0ff */
[----:B------:R-:W-:Y:S01]  /*15e0*/  IMAD.X R3, RZ, RZ, R3, P0 ;  /* 0x000000ffff037224 */ /* 0x000fe200000e0603 */
[----:B------:R-:W-:Y:S01]  /*15f0*/  PLOP3.LUT P0, PT, PT, PT, PT, 0x80, 0x8 ;  /* 0x000000000008781c */ /* 0x000fe20003f0f070 */
[----:B------:R-:W-:-:S12]  /*1600*/  @!P1 BRA `(.L_x_1003) ;  /* 0x0000000000a89947 */ /* 0x000fd80003800000 */
[----:B------:R-:W-:Y:S01]  /*1610*/  PLOP3.LUT P0, PT, PT, PT, PT, 0x8, 0x80 ;  /* 0x000000000080781c */ /* 0x000fe20003f0e170 */
[----:B------:R-:W-:-:S12]  /*1620*/  VIADD R4, R13, 0xfffff400 ;  /* 0xfffff4000d047836 */ /* 0x000fd80000000000 */
.L_x_1004:
[----:B------:R-:W0:Y:S01]  /*1630*/  LDS R5, [R0+-0x1000] ;  /* 0xfff0000000057984 */ /* 0x000e220000000800 */
[----:B------:R-:W-:-:S03]  /*1640*/  VIADD R9, R9, 0x1000 ;  /* 0x0000100009097836 */ /* 0x000fc60000000000 */
[----:B------:R-:W1:Y:S02]  /*1650*/  LDS R7, [R0+-0x800] ;  /* 0xfff8000000077984 */ /* 0x000e640000000800 */
[----:B------:R-:W-:Y:S02]  /*1660*/  ISETP.GE.AND P1, PT, R9, R4, PT ;  /* 0x000000040900720c */ /* 0x000fe40003f26270 */
[----:B------:R-:W2:Y:S04]  /*1670*/  LDS R11, [R0] ;  /* 0x00000000000b7984 */ /* 0x000ea80000000800 */
[----:B------:R-:W3:Y:S04]  /*1680*/  LDS R15, [R0+0x800] ;  /* 0x00080000000f7984 */ /* 0x000ee80000000800 */
[----:B------:R-:W4:Y:S04]  /*1690*/  LDS R17, [R0+0x1000] ;  /* 0x0010000000117984 */ /* 0x000f280000000800 */
[----:B------:R-:W5:Y:S04]  /*16a0*/  LDS R19, [R0+0x1800] ;  /* 0x0018000000137984 */ /* 0x000f680000000800 */
        /* <DEDUP_REMOVED lines=9> */
[----:B------:R2:W5:Y:S04]  /*1740*/  LDS R39, [R0+0x6800] ;  /* 0x0068000000277984 */ /* 0x0005680000000800 */
[----:B0-----:R0:W-:Y:S04]  /*1750*/  STG.E desc[UR8][R2.64+-0x800], R5 ;  /* 0xfff8000502007986 */ /* 0x0011e8000c101908 */
[----:B-1----:R-:W-:Y:S01]  /*1760*/  STG.E desc[UR8][R2.64+-0x400], R7 ;  /* 0xfffc000702007986 */ /* 0x002fe2000c101908 */
[----:B--2---:R-:W-:-:S03]  /*1770*/  VIADD R0, R0, 0x8000 ;  /* 0x0000800000007836 */ /* 0x004fc60000000000 */
[----:B------:R-:W-:Y:S01]  /*1780*/  STG.E desc[UR8][R2.64], R11 ;  /* 0x0000000b02007986 */ /* 0x000fe2000c101908 */
[----:B0-----:R-:W-:-:S03]  /*1790*/  IADD3 R5, P2, PT, R2, 0x4000, RZ ;  /* 0x0000400002057810 */ /* 0x001fc60007f5e0ff */
[----:B---3--:R-:W-:Y:S02]  /*17a0*/  STG.E desc[UR8][R2.64+0x400], R15 ;  /* 0x0004000f02007986 */ /* 0x008fe4000c101908 */
[----:B------:R-:W-:Y:S02]  /*17b0*/  IMAD.X R6, RZ, RZ, R3, P2 ;  /* 0x000000ffff067224 */ /* 0x000fe400010e0603 */
[----:B----4-:R-:W-:Y:S04]  /*17c0*/  STG.E desc[UR8][R2.64+0x800], R17 ;  /* 0x0008001102007986 */ /* 0x010fe8000c101908 */
        /* <DEDUP_REMOVED lines=10> */
[----:B------:R0:W-:Y:S02]  /*1870*/  STG.E desc[UR8][R2.64+0x3400], R39 ;  /* 0x0034002702007986 */ /* 0x0001e4000c101908 */
[----:B0-----:R-:W-:-:S02]  /*1880*/  IMAD.MOV.U32 R2, RZ, RZ, R5 ;  /* 0x000000ffff027224 */ /* 0x001fc400078e0005 */
[----:B------:R-:W-:Y:S01]  /*1890*/  IMAD.MOV.U32 R3, RZ, RZ, R6 ;  /* 0x000000ffff037224 */ /* 0x000fe200078e0006 */
[----:B------:R-:W-:Y:S06]  /*18a0*/  @!P1 BRA `(.L_x_1004) ;  /* 0xfffffffc00609947 */ /* 0x000fec000383ffff */
.L_x_1003:
[----:B------:R-:W-:Y:S05]  /*18b0*/  BSYNC.RECONVERGENT B0 ;  /* 0x0000000000007941 */ /* 0x000fea0003800200 */
.L_x_1002:
[----:B------:R-:W-:Y:S01]  /*18c0*/  IMAD.IADD R4, R13, 0x1, -R9 ;  /* 0x000000010d047824 */ /* 0x000fe200078e0a09 */
[----:B------:R-:W-:Y:S04]  /*18d0*/  BSSY.RECONVERGENT B0, `(.L_x_1005) ;  /* 0x000001a000007945 */ /* 0x000fe80003800200 */
[----:B------:R-:W-:-:S13]  /*18e0*/  ISETP.GT.AND P1, PT, R4, 0x400, PT ;  /* 0x000004000400780c */ /* 0x000fda0003f24270 */
[----:B------:R-:W-:Y:S05]  /*18f0*/  @!P1 BRA `(.L_x_1006) ;  /* 0x00000000005c9947 */ /* 0x000fea0003800000 */
[----:B------:R-:W0:Y:S01]  /*1900*/  LDS R5, [R0+-0x1000] ;  /* 0xfff0000000057984 */ /* 0x000e220000000800 */
[----:B------:R-:W-:Y:S01]  /*1910*/  IADD3 R4, P1, PT, R2, 0x2000, RZ ;  /* 0x0000200002047810 */ /* 0x000fe20007f3e0ff */
[----:B------:R-:W-:Y:S01]  /*1920*/  VIADD R9, R9, 0x800 ;  /* 0x0000080009097836 */ /* 0x000fe20000000000 */
[----:B------:R-:W-:Y:S01]  /*1930*/  PLOP3.LUT P0, PT, PT, PT, PT, 0x8, 0x80 ;  /* 0x000000000080781c */ /* 0x000fe20003f0e170 */
[----:B------:R-:W1:Y:S02]  /*1940*/  LDS R7, [R0+-0x800] ;  /* 0xfff8000000077984 */ /* 0x000e640000000800 */
[----:B------:R-:W-:Y:S02]  /*1950*/  IMAD.X R25, RZ, RZ, R3, P1 ;  /* 0x000000ffff197224 */ /* 0x000fe400008e0603 */
[----:B------:R-:W2:Y:S04]  /*1960*/  LDS R11, [R0] ;  /* 0x00000000000b7984 */ /* 0x000ea80000000800 */
[----:B------:R-:W3:Y:S04]  /*1970*/  LDS R15, [R0+0x800] ;  /* 0x00080000000f7984 */ /* 0x000ee80000000800 */
[----:B------:R-:W4:Y:S04]  /*1980*/  LDS R17, [R0+0x1000] ;  /* 0x0010000000117984 */ /* 0x000f280000000800 */
[----:B------:R-:W5:Y:S04]  /*1990*/  LDS R19, [R0+0x1800] ;  /* 0x0018000000137984 */ /* 0x000f680000000800 */
[----:B------:R-:W5:Y:S04]  /*19a0*/  LDS R21, [R0+0x2000] ;  /* 0x0020000000157984 */ /* 0x000f680000000800 */
[----:B------:R0:W5:Y:S02]  /*19b0*/  LDS R23, [R0+0x2800] ;  /* 0x0028000000177984 */ /* 0x0001640000000800 */
[----:B0-----:R-:W-:-:S02]  /*19c0*/  VIADD R0, R0, 0x4000 ;  /* 0x0000400000007836 */ /* 0x001fc40000000000 */
[----:B------:R-:W-:Y:S04]  /*19d0*/  STG.E desc[UR8][R2.64+-0x800], R5 ;  /* 0xfff8000502007986 */ /* 0x000fe8000c101908 */
[----:B-1----:R-:W-:Y:S04]  /*19e0*/  STG.E desc[UR8][R2.64+-0x400], R7 ;  /* 0xfffc000702007986 */ /* 0x002fe8000c101908 */
[----:B--2---:R-:W-:Y:S04]  /*19f0*/  STG.E desc[UR8][R2.64], R11 ;  /* 0x0000000b02007986 */ /* 0x004fe8000c101908 */
[----:B---3--:R-:W-:Y:S04]  /*1a00*/  STG.E desc[UR8][R2.64+0x400], R15 ;  /* 0x0004000f02007986 */ /* 0x008fe8000c101908 */
[----:B----4-:R-:W-:Y:S04]  /*1a10*/  STG.E desc[UR8][R2.64+0x800], R17 ;  /* 0x0008001102007986 */ /* 0x010fe8000c101908 */
[----:B-----5:R-:W-:Y:S04]  /*1a20*/  STG.E desc[UR8][R2.64+0xc00], R19 ;  /* 0x000c001302007986 */ /* 0x020fe8000c101908 */
[----:B------:R-:W-:Y:S04]  /*1a30*/  STG.E desc[UR8][R2.64+0x1000], R21 ;  /* 0x0010001502007986 */ /* 0x000fe8000c101908 */
[----:B------:R0:W-:Y:S02]  /*1a40*/  STG.E desc[UR8][R2.64+0x1400], R23 ;  /* 0x0014001702007986 */ /* 0x0001e4000c101908 */
[----:B0-----:R-:W-:-:S02]  /*1a50*/  IMAD.MOV.U32 R2, RZ, RZ, R4 ;  /* 0x000000ffff027224 */ /* 0x001fc400078e0004 */
[----:B------:R-:W-:-:S07]  /*1a60*/  IMAD.MOV.U32 R3, RZ, RZ, R25 ;  /* 0x000000ffff037224 */ /* 0x000fce00078e0019 */
.L_x_1006:
[----:B------:R-:W-:Y:S05]  /*1a70*/  BSYNC.RECONVERGENT B0 ;  /* 0x0000000000007941 */ /* 0x000fea0003800200 */
.L_x_1005:
[----:B------:R-:W-:-:S13]  /*1a80*/  ISETP.LT.OR P0, PT, R9, R13, P0 ;  /* 0x0000000d0900720c */ /* 0x000fda0000701670 */
[----:B------:R-:W-:Y:S05]  /*1a90*/  @!P0 EXIT ;  /* 0x000000000000894d */ /* 0x000fea0003800000 */
[----:B------:R-:W0:Y:S04]  /*1aa0*/  LDS R5, [R0+-0x1000] ;  /* 0xfff0000000057984 */ /* 0x000e280000000800 */
[----:B------:R-:W1:Y:S04]  /*1ab0*/  LDS R7, [R0+-0x800] ;  /* 0xfff8000000077984 */ /* 0x000e680000000800 */
[----:B------:R-:W2:Y:S04]  /*1ac0*/  LDS R9, [R0] ;  /* 0x0000000000097984 */ /* 0x000ea80000000800 */
[----:B------:R-:W3:Y:S04]  /*1ad0*/  LDS R11, [R0+0x800] ;  /* 0x00080000000b7984 */ /* 0x000ee80000000800 */
[----:B0-----:R-:W-:Y:S04]  /*1ae0*/  STG.E desc[UR8][R2.64+-0x800], R5 ;  /* 0xfff8000502007986 */ /* 0x001fe8000c101908 */
[----:B-1----:R-:W-:Y:S04]  /*1af0*/  STG.E desc[UR8][R2.64+-0x400], R7 ;  /* 0xfffc000702007986 */ /* 0x002fe8000c101908 */
[----:B--2---:R-:W-:Y:S04]  /*1b00*/  STG.E desc[UR8][R2.64], R9 ;  /* 0x0000000902007986 */ /* 0x004fe8000c101908 */
[----:B---3--:R-:W-:Y:S01]  /*1b10*/  STG.E desc[UR8][R2.64+0x400], R11 ;  /* 0x0004000b02007986 */ /* 0x008fe2000c101908 */
[----:B------:R-:W-:Y:S05]  /*1b20*/  EXIT ;  /* 0x000000000000794d */ /* 0x000fea0003800000 */
.L_x_998:
[----:B------:R-:W0:Y:S01]  /*1b30*/  @P0 LDC.64 R26, c[0x0][0x3a8] ;  /* 0x0000ea00ff1a0b82 */ /* 0x000e220000000a00 */
[----:B------:R-:W-:Y:S02]  /*1b40*/  ISETP.NE.AND P6, PT, R4, R6, PT ;  /* 0x000000060400720c */ /* 0x000fe40003fc5270 */
[----:B------:R-:W-:Y:S02]  /*1b50*/  ISETP.NE.AND P1, PT, R6, R28, PT ;  /* 0x0000001c0600720c */ /* 0x000fe40003f25270 */
[----:B------:R-:W-:Y:S02]  /*1b60*/  ISETP.NE.AND P5, PT, R28, R30, PT ;  /* 0x0000001e1c00720c */ /* 0x000fe40003fa5270 */
[----:B------:R-:W-:Y:S02]  /*1b70*/  ISETP.NE.AND P4, PT, R30, R32, PT ;  /* 0x000000201e00720c */ /* 0x000fe40003f85270 */
[----:B------:R-:W-:Y:S02]  /*1b80*/  ISETP.NE.AND P3, PT, R32, R34, PT ;  /* 0x000000222000720c */ /* 0x000fe40003f65270 */
[----:B------:R-:W-:-:S03]  /*1b90*/  ISETP.NE.AND P2, PT, R34, R36, PT ;  /* 0x000000242200720c */ /* 0x000fc60003f45270 */
[----:B------:R-:W1:Y:S08]  /*1ba0*/  @P6 LDC.64 R8, c[0x0][0x3a8] ;  /* 0x0000ea00ff086b82 */ /* 0x000e700000000a00 */
[----:B------:R-:W2:Y:S01]  /*1bb0*/  @P5 LDC.64 R12, c[0x0][0x3a8] ;  /* 0x0000ea00ff0c5b82 */ /* 0x000ea20000000a00 */
[----:B0-----:R-:W-:-:S05]  /*1bc0*/  @P0 IMAD.WIDE R26, R11, 0x4, R26 ;  /* 0x000000040b1a0825 */ /* 0x001fca00078e021a */
[----:B------:R0:W-:Y:S01]  /*1bd0*/  @P0 STG.E desc[UR8][R26.64], R41 ;  /* 0x000000291a000986 */ /* 0x0001e2000c101908 */
[----:B------:R-:W-:Y:S01]  /*1be0*/  ISETP.NE.AND P0, PT, R36, R38, PT ;  /* 0x000000262400720c */ /* 0x000fe20003f05270 */
[----:B------:R-:W3:Y:S01]  /*1bf0*/  @P1 LDC.64 R10, c[0x0][0x3a8] ;  /* 0x0000ea00ff0a1b82 */ /* 0x000ee20000000a00 */
[----:B-1----:R-:W-:-:S07]  /*1c00*/  @P6 IMAD.WIDE R8, R23, 0x4, R8 ;  /* 0x0000000417086825 */ /* 0x002fce00078e0208 */
[----:B------:R-:W1:Y:S01]  /*1c10*/  @P4 LDC.64 R14, c[0x0][0x3a8] ;  /* 0x0000ea00ff0e4b82 */ /* 0x000e620000000a00 */
[----:B------:R0:W-:Y:S01]  /*1c20*/  @P6 STG.E desc[UR8][R8.64], R5 ;  /* 0x0000000508006986 */ /* 0x0001e2000c101908 */
[----:B------:R-:W-:Y:S01]  /*1c30*/  ISETP.NE.AND P6, PT, R38, R0, PT ;  /* 0x000000002600720c */ /* 0x000fe20003fc5270 */
[----:B--2---:R-:W-:-:S05]  /*1c40*/  @P5 IMAD.WIDE R12, R45, 0x4, R12 ;  /* 0x000000042d0c5825 */ /* 0x004fca00078e020c */
[----:B------:R-:W2:Y:S08]  /*1c50*/  @P3 LDC.64 R16, c[0x0][0x3a8] ;  /* 0x0000ea00ff103b82 */ /* 0x000eb00000000a00 */
[----:B------:R-:W4:Y:S01]  /*1c60*/  @P2 LDC.64 R18, c[0x0][0x3a8] ;  /* 0x0000ea00ff122b82 */ /* 0x000f220000000a00 */
[----:B---3--:R-:W-:-:S05]  /*1c70*/  @P1 IMAD.WIDE R10, R24, 0x4, R10 ;  /* 0x00000004180a1825 */ /* 0x008fca00078e020a */
[----:B------:R0:W-:Y:S02]  /*1c80*/  @P1 STG.E desc[UR8][R10.64], R7 ;  /* 0x000000070a001986 */ /* 0x0001e4000c101908 */
[----:B------:R-:W3:Y:S01]  /*1c90*/  @P0 LDC.64 R20, c[0x0][0x3a8] ;  /* 0x0000ea00ff140b82 */ /* 0x000ee20000000a00 */
[----:B-1----:R-:W-:Y:S01]  /*1ca0*/  @P4 IMAD.WIDE R14, R2, 0x4, R14 ;  /* 0x00000004020e4825 */ /* 0x002fe200078e020e */
[----:B------:R0:W-:Y:S04]  /*1cb0*/  @P5 STG.E desc[UR8][R12.64], R29 ;  /* 0x0000001d0c005986 */ /* 0x0001e8000c101908 */
[----:B------:R0:W-:Y:S01]  /*1cc0*/  @P4 STG.E desc[UR8][R14.64], R31 ;  /* 0x0000001f0e004986 */ /* 0x0001e2000c101908 */
[----:B--2---:R-:W-:-:S05]  /*1cd0*/  @P3 IMAD.WIDE R16, R44, 0x4, R16 ;  /* 0x000000042c103825 */ /* 0x004fca00078e0210 */
[----:B------:R0:W-:Y:S01]  /*1ce0*/  @P3 STG.E desc[UR8][R16.64], R33 ;  /* 0x0000002110003986 */ /* 0x0001e2000c101908 */
[----:B----4-:R-:W-:-:S05]  /*1cf0*/  @P2 IMAD.WIDE R18, R3, 0x4, R18 ;  /* 0x0000000403122825 */ /* 0x010fca00078e0212 */
[----:B------:R0:W-:Y:S01]  /*1d00*/  @P2 STG.E desc[UR8][R18.64], R35 ;  /* 0x0000002312002986 */ /* 0x0001e2000c101908 */
[----:B---3--:R-:W-:-:S05]  /*1d10*/  @P0 IMAD.WIDE R20, R42, 0x4, R20 ;  /* 0x000000042a140825 */ /* 0x008fca00078e0214 */
[----:B------:R0:W-:Y:S01]  /*1d20*/  @P0 STG.E desc[UR8][R20.64], R37 ;  /* 0x0000002514000986 */ /* 0x0001e2000c101908 */
[----:B------:R-:W-:Y:S05]  /*1d30*/  @!P6 EXIT ;  /* 0x000000000000e94d */ /* 0x000fea0003800000 */
[----:B------:R-:W1:Y:S02]  /*1d40*/  LDC.64 R2, c[0x0][0x3a8] ;  /* 0x0000ea00ff027b82 */ /* 0x000e640000000a00 */
[----:B-1----:R-:W-:-:S05]  /*1d50*/  IMAD.WIDE R2, R43, 0x4, R2 ;  /* 0x000000042b027825 */ /* 0x002fca00078e0202 */
[----:B------:R-:W-:Y:S01]  /*1d60*/  STG.E desc[UR8][R2.64], R39 ;  /* 0x0000002702007986 */ /* 0x000fe2000c101908 */
[----:B------:R-:W-:Y:S05]  /*1d70*/  EXIT ;  /* 0x000000000000794d */ /* 0x000fea0003800000 */
.L_x_997:
[----:B------:R-:W0:Y:S01]  /*1d80*/  S2R R0, SR_TID.X ;  /* 0x0000000000007919 */ /* 0x000e220000002100 */
[----:B------:R-:W1:Y:S01]  /*1d90*/  LDC.64 R4, c[0x0][0x380] ;  /* 0x0000e000ff047b82 */ /* 0x000e620000000a00 */
[----:B------:R-:W-:-:S07]  /*1da0*/  IMAD.MOV.U32 R34, RZ, RZ, RZ ;  /* 0x000000ffff227224 */ /* 0x000fce00078e00ff */
[----:B------:R-:W2:Y:S01]  /*1db0*/  S2UR UR5, SR_CgaCtaId ;  /* 0x00000000000579c3 */ /* 0x000ea20000008800 */
[----:B------:R-:W-:-:S07]  /*1dc0*/  UMOV UR4, 0x400 ;  /* 0x0000040000047882 */ /* 0x000fce0000000000 */
[----:B------:R-:W3:Y:S01]  /*1dd0*/  LDC R18, c[0x0][0x390] ;  /* 0x0000e400ff127b82 */ /* 0x000ee20000000800 */
[C---:B0-----:R-:W-:Y:S02]  /*1de0*/  LOP3.LUT R2, R0.reuse, 0x1f, RZ, 0xc0, !PT ;  /* 0x0000001f00027812 */ /* 0x041fe400078ec0ff */
[----:B------:R-:W-:-:S03]  /*1df0*/  LOP3.LUT R3, R0, 0x3e0, RZ, 0xc0, !PT ;  /* 0x000003e000037812 */ /* 0x000fc600078ec0ff */
[----:B------:R-:W-:-:S04]  /*1e00*/  IMAD.IADD R2, R9, 0x1, R2 ;  /* 0x0000000109027824 */ /* 0x000fc800078e0202 */
[----:B------:R-:W-:-:S04]  /*1e10*/  IMAD R3, R3, 0x9, R2 ;  /* 0x0000000903037824 */ /* 0x000fc800078e0202 */
[----:B-1----:R-:W-:-:S05]  /*1e20*/  IMAD.WIDE.U32 R6, R3, 0x4, R4 ;  /* 0x0000000403067825 */ /* 0x002fca00078e0004 */
[----:B------:R-:W4:Y:S04]  /*1e30*/  LDG.E.CONSTANT R2, desc[UR8][R6.64] ;  /* 0x0000000806027981 */ /* 0x000f28000c1e9900 */
[----:B------:R-:W5:Y:S04]  /*1e40*/  LDG.E.CONSTANT R8, desc[UR8][R6.64+0x80] ;  /* 0x0000800806087981 */ /* 0x000f68000c1e9900 */
[----:B------:R-:W3:Y:S04]  /*1e50*/  LDG.E.CONSTANT R10, desc[UR8][R6.64+0x100] ;  /* 0x00010008060a7981 */ /* 0x000ee8000c1e9900 */
[----:B------:R-:W3:Y:S04]  /*1e60*/  LDG.E.CONSTANT R11, desc[UR8][R6.64+0x180] ;  /* 0x00018008060b7981 */ /* 0x000ee8000c1e9900 */
[----:B------:R-:W3:Y:S04]  /*1e70*/  LDG.E.CONSTANT R12, desc[UR8][R6.64+0x200] ;  /* 0x00020008060c7981 */ /* 0x000ee8000c1e9900 */
[----:B------:R-:W3:Y:S04]  /*1e80*/  LDG.E.CONSTANT R13, desc[UR8][R6.64+0x280] ;  /* 0x00028008060d7981 */ /* 0x000ee8000c1e9900 */
[----:B------:R-:W3:Y:S04]  /*1e90*/  LDG.E.CONSTANT R14, desc[UR8][R6.64+0x300] ;  /* 0x00030008060e7981 */ /* 0x000ee8000c1e9900 */
[----:B------:R-:W3:Y:S04]  /*1ea0*/  LDG.E.CONSTANT R15, desc[UR8][R6.64+0x380] ;  /* 0x00038008060f7981 */ /* 0x000ee8000c1e9900 */
[----:B------:R0:W3:Y:S01]  /*1eb0*/  LDG.E.CONSTANT R16, desc[UR8][R6.64+0x400] ;  /* 0x0004000806107981 */ /* 0x0000e2000c1e9900 */
[----:B------:R-:W-:-:S13]  /*1ec0*/  ISETP.NE.AND P0, PT, R0, RZ, PT ;  /* 0x000000ff0000720c */ /* 0x000fda0003f05270 */
[----:B------:R-:W-:-:S05]  /*1ed0*/  @!P0 IMAD.WIDE.U32 R4, R9, 0x4, R4 ;  /* 0x0000000409048825 */ /* 0x000fca00078e0004 */
[----:B------:R1:W3:Y:S01]  /*1ee0*/  @!P0 LDG.E.CONSTANT R34, desc[UR8][R4.64+-0x4] ;  /* 0xfffffc0804228981 */ /* 0x0002e2000c1e9900 */
[----:B------:R-:W-:Y:S01]  /*1ef0*/  SHF.R.U32.HI R44, RZ, 0x5, R0 ;  /* 0x00000005ff2c7819 */ /* 0x000fe20000011600 */
[----:B--2---:R-:W-:Y:S01]  /*1f00*/  ULEA UR4, UR5, UR4, 0x18 ;  /* 0x0000000405047291 */ /* 0x004fe2000f8ec0ff */
[----:B------:R-:W-:Y:S01]  /*1f10*/  ISETP.NE.AND P0, PT, R0, RZ, PT ;  /* 0x000000ff0000720c */ /* 0x000fe20003f05270 */
[----:B------:R-:W2:Y:S01]  /*1f20*/  S2R R3, SR_LANEID ;  /* 0x0000000000037919 */ /* 0x000ea20000000000 */
[C---:B------:R-:W-:Y:S01]  /*1f30*/  ISETP.NE.AND P5, PT, R44.reuse, 0x5, PT ;  /* 0x000000052c00780c */ /* 0x040fe20003fa5270 */
[----:B--2---:R-:W-:-:S05]  /*1f40*/  IMAD R9, R44, 0x120, R3 ;  /* 0x000001202c097824 */ /* 0x004fca00078e0203 */
[----:B0-----:R-:W-:Y:S02]  /*1f50*/  LEA R7, R9, UR4, 0x2 ;  /* 0x0000000409077c11 */ /* 0x001fe4000f8e10ff */
[----:B------:R-:W-:-:S03]  /*1f60*/  LEA R9, R0, UR4, 0x2 ;  /* 0x0000000400097c11 */ /* 0x000fc6000f8e10ff */
[----:B------:R-:W-:Y:S01]  /*1f70*/  IMAD R17, R3, 0x20, R7 ;  /* 0x0000002003117824 */ /* 0x000fe200078e0207 */
[----:B----4-:R-:W-:Y:S04]  /*1f80*/  STS [R7], R2 ;  /* 0x0000000207007388 */ /* 0x010fe80000000800 */
[----:B-----5:R-:W-:Y:S04]  /*1f90*/  STS [R7+0x80], R8 ;  /* 0x0000800807007388 */ /* 0x020fe80000000800 */
[----:B---3--:R-:W-:Y:S04]  /*1fa0*/  STS [R7+0x100], R10 ;  /* 0x0001000a07007388 */ /* 0x008fe80000000800 */
[----:B------:R-:W-:Y:S04]  /*1fb0*/  STS [R7+0x180], R11 ;  /* 0x0001800b07007388 */ /* 0x000fe80000000800 */
[----:B------:R-:W-:Y:S04]  /*1fc0*/  STS [R7+0x200], R12 ;  /* 0x0002000c07007388 */ /* 0x000fe80000000800 */
[----:B------:R-:W-:Y:S04]  /*1fd0*/  STS [R7+0x280], R13 ;  /* 0x0002800d07007388 */ /* 0x000fe80000000800 */
[----:B------:R-:W-:Y:S04]  /*1fe0*/  STS [R7+0x300], R14 ;  /* 0x0003000e07007388 */ /* 0x000fe80000000800 */
[----:B------:R-:W-:Y:S04]  /*1ff0*/  STS [R7+0x380], R15 ;  /* 0x0003800f07007388 */ /* 0x000fe80000000800 */
[----:B------:R-:W-:Y:S01]  /*2000*/  STS [R7+0x400], R16 ;  /* 0x0004001007007388 */ /* 0x000fe20000000800 */
[----:B------:R-:W-:-:S03]  /*2010*/  NOP ;  /* 0x0000000000007918 */ /* 0x000fc60000000000 */
[----:B------:R-:W-:Y:S04]  /*2020*/  LDS R36, [R17+0x20] ;  /* 0x0000200011247984 */ /* 0x000fe80000000800 */
[----:B------:R-:W-:Y:S04]  /*2030*/  LDS R2, [R17] ;  /* 0x0000000011027984 */ /* 0x000fe80000000800 */
[----:B-1----:R-:W0:Y:S04]  /*2040*/  LDS R4, [R17+0x4] ;  /* 0x0000040011047984 */ /* 0x002e280000000800 */
[----:B------:R-:W1:Y:S04]  /*2050*/  LDS R6, [R17+0x8] ;  /* 0x0000080011067984 */ /* 0x000e680000000800 */
[----:B------:R-:W2:Y:S04]  /*2060*/  LDS R8, [R17+0xc] ;  /* 0x00000c0011087984 */ /* 0x000ea80000000800 */
[----:B------:R-:W-:Y:S04]  /*2070*/  LDS R10, [R17+0x10] ;  /* 0x00001000110a7984 */ /* 0x000fe80000000800 */
[----:B------:R-:W-:Y:S04]  /*2080*/  LDS R28, [R17+0x14] ;  /* 0x00001400111c7984 */ /* 0x000fe80000000800 */
[----:B------:R-:W-:Y:S04]  /*2090*/  LDS R30, [R17+0x18] ;  /* 0x00001800111e7984 */ /* 0x000fe80000000800 */
[----:B------:R-:W-:Y:S01]  /*20a0*/  LDS R32, [R17+0x1c] ;  /* 0x00001c0011207984 */ /* 0x000fe20000000800 */
[----:B------:R-:W-:Y:S01]  /*20b0*/  BAR.SYNC.DEFER_BLOCKING 0x0 ;  /* 0x0000000000007b1d */ /* 0x000fe20000010000 */
[----:B0-----:R-:W-:-:S02]  /*20c0*/  ISETP.NE.AND P2, PT, R2, R4, PT ;  /* 0x000000040200720c */ /* 0x001fc40003f45270 */
[----:B-1----:R-:W-:Y:S02]  /*20d0*/  ISETP.NE.AND P3, PT, R4, R6, PT ;  /* 0x000000060400720c */ /* 0x002fe40003f65270 */
[----:B--2---:R-:W-:Y:S01]  /*20e0*/  ISETP.NE.AND P4, PT, R6, R8, PT ;  /* 0x000000080600720c */ /* 0x004fe20003f85270 */
[----:B------:R-:W-:Y:S04]  /*20f0*/  STS [R7], R18 ;  /* 0x0000001207007388 */ /* 0x000fe80000000800 */
        /* <DEDUP_REMOVED lines=9> */
[----:B------:R-:W1:Y:S01]  /*2190*/  LDS R11, [R17] ;  /* 0x00000000110b7984 */ /* 0x000e620000000800 */
[----:B0-----:R-:W-:-:S03]  /*21a0*/  IMAD.MOV.U32 R7, RZ, RZ, 0x2 ;  /* 0x00000002ff077424 */ /* 0x001fc600078e00ff */
[----:B------:R-:W0:Y:S04]  /*21b0*/  LDS R29, [R17+0x4] ;  /* 0x00000400111d7984 */ /* 0x000e280000000800 */
[----:B------:R-:W2:Y:S04]  /*21c0*/  LDS R31, [R17+0x8] ;  /* 0x00000800111f7984 */ /* 0x000ea80000000800 */
[----:B------:R-:W3:Y:S04]  /*21d0*/  LDS R33, [R17+0xc] ;  /* 0x00000c0011217984 */ /* 0x000ee80000000800 */
[----:B------:R-:W4:Y:S04]  /*21e0*/  LDS R37, [R17+0x10] ;  /* 0x0000100011257984 */ /* 0x000f280000000800 */
        /* <DEDUP_REMOVED lines=9> */
[----:B------:R-:W-:Y:S04]  /*2280*/  STS [R9+0x47c], R36 ;  /* 0x00047c2409007388 */ /* 0x000fe80000000800 */
[----:B------:R-:W-:Y:S01]  /*2290*/  SEL R12, R12, RZ, !P4 ;  /* 0x000000ff0c0c7207 */ /* 0x000fe20006000000 */
[----:B------:R-:W-:Y:S04]  /*22a0*/  BAR.SYNC.DEFER_BLOCKING 0x0 ;  /* 0x0000000000007b1d */ /* 0x000fe80000010000 */
[----:B---3--:R-:W-:-:S02]  /*22b0*/  IMAD.IADD R12, R33, 0x1, R12 ;  /* 0x00000001210c7824 */ /* 0x008fc400078e020c */
[----:B------:R-:W0:Y:S01]  /*22c0*/  @P0 LDS R34, [R9+0x478] ;  /* 0x0004780009220984 */ /* 0x000e220000000800 */
[----:B------:R-:W-:-:S04]  /*22d0*/  ISETP.NE.AND P0, PT, R8, R10, PT ;  /* 0x0000000a0800720c */ /* 0x000fc80003f05270 */
[----:B------:R-:W-:-:S05]  /*22e0*/  SEL R12, R12, RZ, !P0 ;  /* 0x000000ff0c0c7207 */ /* 0x000fca0004000000 */
[----:B----4-:R-:W-:Y:S01]  /*22f0*/  IMAD.IADD R12, R37, 0x1, R12 ;  /* 0x00000001250c7824 */ /* 0x010fe200078e020c */
[----:B0-----:R-:W-:-:S04]  /*2300*/  ISETP.NE.AND P1, PT, R34, R2, PT ;  /* 0x000000022200720c */ /* 0x001fc80003f25270 */
[----:B------:R-:W-:-:S09]  /*2310*/  SEL R9, RZ, 0x1, !P1 ;  /* 0x00000001ff097807 */ /* 0x000fd20004800000 */
[----:B------:R-:W-:Y:S01]  /*2320*/  @!P1 IMAD.MOV R7, RZ, RZ, 0x1 ;  /* 0x00000001ff079424 */ /* 0x000fe200078e02ff */
[----:B------:R-:W-:Y:S01]  /*2330*/  ISETP.NE.AND P1, PT, R10, R28, PT ;  /* 0x0000001c0a00720c */ /* 0x000fe20003f25270 */
[----:B------:R-:W-:Y:S01]  /*2340*/  @!P2 IMAD.MOV R7, RZ, RZ, R9 ;  /* 0x000000ffff07a224 */ /* 0x000fe200078e0209 */
[----:B------:R-:W-:-:S03]  /*2350*/  ISETP.NE.AND P2, PT, R28, R30, PT ;  /* 0x0000001e1c00720c */ /* 0x000fc60003f45270 */
[----:B------:R-:W-:Y:S02]  /*2360*/  VIADD R9, R7, 0x1 ;  /* 0x0000000107097836 */ /* 0x000fe40000000000 */
[----:B------:R-:W-:Y:S01]  /*2370*/  @!P3 IMAD.MOV R9, RZ, RZ, R7 ;  /* 0x000000ffff09b224 */ /* 0x000fe200078e0207 */
[----:B------:R-:W-:Y:S02]  /*2380*/  SEL R7, R12, RZ, !P1 ;  /* 0x000000ff0c077207 */ /* 0x000fe40004800000 */
[----:B------:R-:W-:Y:S01]  /*2390*/  ISETP.NE.AND P3, PT, R30, R32, PT ;  /* 0x000000201e00720c */ /* 0x000fe20003f65270 */
[----:B------:R-:W-:Y:S02]  /*23a0*/  VIADD R13, R9, 0x1 ;  /* 0x00000001090d7836 */ /* 0x000fe40000000000 */
[----:B------:R-:W-:Y:S02]  /*23b0*/  IMAD.IADD R7, R40, 0x1, R7 ;  /* 0x0000000128077824 */ /* 0x000fe400078e0207 */
[----:B------:R-:W-:-:S03]  /*23c0*/  @!P4 IMAD.MOV R13, RZ, RZ, R9 ;  /* 0x000000ffff0dc224 */ /* 0x000fc600078e0209 */
[----:B------:R-:W-:Y:S01]  /*23d0*/  SEL R12, R7, RZ, !P2 ;  /* 0x000000ff070c7207 */ /* 0x000fe20005000000 */
[----:B------:R-:W-:Y:S02]  /*23e0*/  VIADD R9, R13, 0x1 ;  /* 0x000000010d097836 */ /* 0x000fe40000000000 */
[----:B------:R-:W-:Y:S01]  /*23f0*/  @!P0 IMAD.MOV R9, RZ, RZ, R13 ;  /* 0x000000ffff098224 */ /* 0x000fe200078e020d */
[----:B------:R-:W-:Y:S01]  /*2400*/  ISETP.NE.AND P0, PT, R32, R36, PT ;  /* 0x000000242000720c */ /* 0x000fe20003f05270 */
[----:B------:R-:W-:Y:S02]  /*2410*/  IMAD.IADD R12, R41, 0x1, R12 ;  /* 0x00000001290c7824 */ /* 0x000fe400078e020c */
[----:B------:R-:W-:Y:S02]  /*2420*/  VIADD R13, R9, 0x1 ;  /* 0x00000001090d7836 */ /* 0x000fe40000000000 */
[----:B------:R-:W-:Y:S01]  /*2430*/  @!P1 IMAD.MOV R13, RZ, RZ, R9 ;  /* 0x000000ffff0d9224 */ /* 0x000fe200078e0209 */
[----:B------:R-:W-:-:S02]  /*2440*/  SEL R7, R12, RZ, !P3 ;  /* 0x000000ff0c077207 */ /* 0x000fc40005800000 */
[----:B------:R-:W-:-:S03]  /*2450*/  ISETP.GE.AND P1, PT, R3, 0x1, PT ;  /* 0x000000010300780c */ /* 0x000fc60003f26270 */
[----:B------:R-:W-:-:S05]  /*2460*/  IMAD.IADD R7, R42, 0x1, R7 ;  /* 0x000000012a077824 */ /* 0x000fca00078e0207 */
[----:B------:R-:W-:Y:S01]  /*2470*/  SEL R12, R7, RZ, !P0 ;  /* 0x000000ff070c7207 */ /* 0x000fe20004000000 */
[----:B------:R-:W-:Y:S02]  /*2480*/  VIADD R7, R13, 0x1 ;  /* 0x000000010d077836 */ /* 0x000fe40000000000 */
[----:B------:R-:W-:Y:S01]  /*2490*/  @!P2 IMAD.MOV R7, RZ, RZ, R13 ;  /* 0x000000ffff07a224 */ /* 0x000fe200078e020d */
[----:B------:R-:W-:Y:S01]  /*24a0*/  ISETP.NE.AND P2, PT, R3, 0x1f, PT ;  /* 0x0000001f0300780c */ /* 0x000fe20003f45270 */
[----:B------:R-:W-:Y:S02]  /*24b0*/  IMAD.IADD R12, R5, 0x1, R12 ;  /* 0x00000001050c7824 */ /* 0x000fe400078e020c */
[----:B------:R-:W-:Y:S02]  /*24c0*/  VIADD R5, R7, 0x1 ;  /* 0x0000000107057836 */ /* 0x000fe40000000000 */
[----:B------:R-:W-:Y:S01]  /*24d0*/  @!P3 IMAD.MOV R5, RZ, RZ, R7 ;  /* 0x000000ffff05b224 */ /* 0x000fe200078e0207 */
[----:B------:R-:W0:Y:S01]  /*24e0*/  SHFL.UP PT, R9, R12, 0x1, RZ ;  /* 0x042000000c097989 */ /* 0x000e2200000e00ff */
[----:B------:R-:W-:-:S02]  /*24f0*/  ISETP.NE.AND P3, PT, R44, 0x6, PT ;  /* 0x000000062c00780c */ /* 0x000fc40003f65270 */
[----:B------:R-:W-:Y:S02]  /*2500*/  VIADD R7, R5, 0x1 ;  /* 0x0000000105077836 */ /* 0x000fe40000000000 */
[----:B------:R-:W-:Y:S02]  /*2510*/  @!P0 IMAD.MOV R7, RZ, RZ, R5 ;  /* 0x000000ffff078224 */ /* 0x000fe400078e0205 */
[----:B------:R-:W-:-:S03]  /*2520*/  @!P2 LEA R35, R44, UR4, 0x3 ;  /* 0x000000042c23ac11 */ /* 0x000fc6000f8e18ff */
[----:B------:R-:W1:Y:S01]  /*2530*/  SHFL.UP PT, R5, R7, 0x1, RZ ;  /* 0x0420000007057989 */ /* 0x000e6200000e00ff */
[----:B------:R-:W-:-:S04]  /*2540*/  ISETP.NE.AND P0, PT, R7, RZ, PT ;  /* 0x000000ff0700720c */ /* 0x000fc80003f05270 */
[----:B0-----:R-:W-:-:S04]  /*2550*/  SEL R9, R9, RZ, !P0 ;  /* 0x000000ff09097207 */ /* 0x001fc80004000000 */
[----:B------:R-:W-:-:S05]  /*2560*/  SEL R9, R9, RZ, P1 ;  /* 0x000000ff09097207 */ /* 0x000fca0000800000 */
[----:B------:R-:W-:Y:S01]  /*2570*/  IMAD.IADD R9, R12, 0x1, R9 ;  /* 0x000000010c097824 */ /* 0x000fe200078e0209 */
[----:B-1----:R-:W-:Y:S02]  /*2580*/  SEL R12, R5, RZ, P1 ;  /* 0x000000ff050c7207 */ /* 0x002fe40000800000 */
[----:B------:R-:W-:Y:S02]  /*2590*/  ISETP.GE.AND P1, PT, R3, 0x2, PT ;  /* 0x000000020300780c */ /* 0x000fe40003f26270 */
[----:B------:R-:W0:Y:S01]  /*25a0*/  SHFL.UP PT, R13, R9, 0x2, RZ ;  /* 0x04400000090d7989 */ /* 0x000e2200000e00ff */
[----:B------:R-:W-:-:S05]  /*25b0*/  IMAD.IADD R12, R12, 0x1, R7 ;  /* 0x000000010c0c7824 */ /* 0x000fca00078e0207 */
[----:B------:R-:W1:Y:S01]  /*25c0*/  SHFL.UP PT, R5, R12, 0x2, RZ ;  /* 0x044000000c057989 */ /* 0x000e6200000e00ff */
[----:B------:R-:W-:-:S04]  /*25d0*/  ISETP.NE.AND P0, PT, R12, RZ, PT ;  /* 0x000000ff0c00720c */ /* 0x000fc80003f05270 */
[----:B0-----:R-:W-:-:S04]  /*25e0*/  SEL R13, R13, RZ, !P0 ;  /* 0x000000ff0d0d7207 */ /* 0x001fc80004000000 */
[----:B------:R-:W-:Y:S02]  /*25f0*/  SEL R14, R13, RZ, P1 ;  /* 0x000000ff0d0e7207 */ /* 0x000fe40000800000 */
[----:B-1----:R-:W-:Y:S02]  /*2600*/  SEL R5, R5, RZ, P1 ;  /* 0x000000ff05057207 */ /* 0x002fe40000800000 */
[----:B------:R-:W-:Y:S01]  /*2610*/  ISETP.GE.AND P1, PT, R3, 0x4, PT ;  /* 0x000000040300780c */ /* 0x000fe20003f26270 */
[----:B------:R-:W-:Y:S02]  /*2620*/  IMAD.IADD R14, R9, 0x1, R14 ;  /* 0x00000001090e7824 */ /* 0x000fe400078e020e */
[----:B------:R-:W-:-:S03]  /*2630*/  IMAD.IADD R5, R12, 0x1, R5 ;  /* 0x000000010c057824 */ /* 0x000fc600078e0205 */
[----:B------:R-:W0:Y:S02]  /*2640*/  SHFL.UP PT, R13, R14, 0x4, RZ ;  /* 0x048000000e0d7989 */ /* 0x000e2400000e00ff */
[----:B------:R-:W-:Y:S02]  /*2650*/  ISETP.NE.AND P0, PT, R5, RZ, PT ;  /* 0x000000ff0500720c */ /* 0x000fe40003f05270 */
[----:B------:R-:W1:Y:S02]  /*2660*/  SHFL.UP PT, R7, R5, 0x4, RZ ;  /* 0x0480000005077989 */ /* 0x000e6400000e00ff */
        /* <DEDUP_REMOVED lines=18> */
[----:B0-----:R-:W-:Y:S02]  /*2790*/  SEL R9, R9, RZ, !P0 ;  /* 0x000000ff09097207 */ /* 0x001fe40004000000 */
[----:B-1----:R-:W-:Y:S02]  /*27a0*/  SEL R38, R5, RZ, P1 ;  /* 0x000000ff05267207 */ /* 0x002fe40000800000 */
[----:B------:R-:W-:-:S02]  /*27b0*/  SEL R9, R9, RZ, P1 ;  /* 0x000000ff09097207 */ /* 0x000fc40000800000 */
[----:B------:R-:W-:Y:S01]  /*27c0*/  ISETP.NE.AND P1, PT, R44, 0x2, PT ;  /* 0x000000022c00780c */ /* 0x000fe20003f25270 */
[----:B------:R-:W-:Y:S02]  /*27d0*/  IMAD.IADD R38, R7, 0x1, R38 ;  /* 0x0000000107267824 */ /* 0x000fe400078e0226 */
[----:B------:R-:W-:-:S05]  /*27e0*/  IMAD.IADD R39, R14, 0x1, R9 ;  /* 0x000000010e277824 */ /* 0x000fca00078e0209 */
[----:B------:R-:W-:Y:S01]  /*27f0*/  @!P2 STS.64 [R35], R38 ;  /* 0x000000262300a388 */ /* 0x000fe20000000a00 */
[----:B------:R-:W-:Y:S01]  /*2800*/  BAR.SYNC.DEFER_BLOCKING 0x0 ;  /* 0x0000000000007b1d */ /* 0x000fe20000010000 */
[----:B------:R-:W-:-:S05]  /*2810*/  ISETP.NE.AND P2, PT, R44, 0x4, PT ;  /* 0x000000042c00780c */ /* 0x000fca0003f45270 */
[----:B------:R-:W-:Y:S04]  /*2820*/  SHFL.UP PT, R35, R39, 0x1, RZ ;  /* 0x0420000027237989 */ /* 0x000fe800000e00ff */
[----:B------:R-:W0:Y:S04]  /*2830*/  LDS.128 R12, [UR4] ;  /* 0x00000004ff0c7984 */ /* 0x000e280008000c00 */
[----:B------:R-:W1:Y:S04]  /*2840*/  LDS.128 R16, [UR4+0x10] ;  /* 0x00001004ff107984 */ /* 0x000e680008000c00 */
[----:B------:R-:W2:Y:S01]  /*2850*/  LDS.128 R20, [UR4+0x20] ;  /* 0x00002004ff147984 */ /* 0x000ea20008000c00 */
[----:B0-----:R-:W-:-:S04]  /*2860*/  ISETP.NE.AND P0, PT, R14, RZ, PT ;  /* 0x000000ff0e00720c */ /* 0x001fc80003f05270 */
[----:B------:R-:W-:Y:S02]  /*2870*/  SEL R24, R13, RZ, !P0 ;  /* 0x000000ff0d187207 */ /* 0x000fe40004000000 */
[----:B-1----:R-:W-:-:S03]  /*2880*/  ISETP.NE.AND P0, PT, R16, RZ, PT ;  /* 0x000000ff1000720c */ /* 0x002fc60003f05270 */
[----:B------:R-:W-:Y:S02]  /*2890*/  IMAD.IADD R15, R15, 0x1, R24 ;  /* 0x000000010f0f7824 */ /* 0x000fe400078e0218 */
[----:B------:R-:W0:Y:S03]  /*28a0*/  LDS.128 R24, [UR4+0x30] ;  /* 0x00003004ff187984 */ /* 0x000e260008000c00 */
[----:B------:R-:W-:Y:S02]  /*28b0*/  SEL R5, R15, RZ, !P0 ;  /* 0x000000ff0f057207 */ /* 0x000fe40004000000 */
[----:B------:R-:W-:-:S03]  /*28c0*/  ISETP.NE.AND P0, PT, R18, RZ, PT ;  /* 0x000000ff1200720c */ /* 0x000fc60003f05270 */
[----:B------:R-:W-:-:S05]  /*28d0*/  IMAD.IADD R17, R17, 0x1, R5 ;  /* 0x0000000111117824 */ /* 0x000fca00078e0205 */
[----:B------:R-:W-:Y:S02]  /*28e0*/  SEL R5, R17, RZ, !P0 ;  /* 0x000000ff11057207 */ /* 0x000fe40004000000 */
[----:B--2---:R-:W-:-:S03]  /*28f0*/  ISETP.NE.AND P0, PT, R20, RZ, PT ;  /* 0x000000ff1400720c */ /* 0x004fc60003f05270 */
[----:B------:R-:W-:Y:S02]  /*2900*/  IMAD.IADD R19, R19, 0x1, R5 ;  /* 0x0000000113137824 */ /* 0x000fe400078e0205 */
[----:B------:R-:W-:Y:S01]  /*2910*/  IMAD.IADD R5, R12, 0x1, R14 ;  /* 0x000000010c057824 */ /* 0x000fe200078e020e */
[----:B------:R-:W-:Y:S02]  /*2920*/  SEL R14, R15, R13, !P1 ;  /* 0x0000000d0f0e7207 */ /* 0x000fe40004800000 */
[----:B------:R-:W-:Y:S02]  /*2930*/  SEL R7, R19, RZ, !P0 ;  /* 0x000000ff13077207 */ /* 0x000fe40004000000 */
[C---:B------:R-:W-:Y:S01]  /*2940*/  SEL R12, R5.reuse, R12, !P1 ;  /* 0x0000000c050c7207 */ /* 0x040fe20004800000 */
[----:B------:R-:W-:Y:S01]  /*2950*/  IMAD.IADD R5, R5, 0x1, R16 ;  /* 0x0000000105057824 */ /* 0x000fe200078e0210 */
[----:B------:R-:W-:Y:S01]  /*2960*/  ISETP.NE.AND P0, PT, R22, RZ, PT ;  /* 0x000000ff1600720c */ /* 0x000fe20003f05270 */
[----:B------:R-:W-:Y:S01]  /*2970*/  IMAD.IADD R21, R21, 0x1, R7 ;  /* 0x0000000115157824 */ /* 0x000fe200078e0207 */
[----:B------:R-:W1:Y:S01]  /*2980*/  SHFL.UP PT, R16, R38, 0x1, RZ ;  /* 0x0420000026107989 */ /* 0x000e6200000e00ff */
[----:B------:R-:W-:-:S03]  /*2990*/  ISETP.NE.AND P1, PT, R44, 0x3, PT ;  /* 0x000000032c00780c */ /* 0x000fc60003f25270 */
[----:B------:R-:W-:Y:S02]  /*29a0*/  SEL R7, R21, RZ, !P0 ;  /* 0x000000ff15077207 */ /* 0x000fe40004000000 */
[----:B------:R-:W-:Y:S02]  /*29b0*/  SEL R14, R17, R14, !P1 ;  /* 0x0000000e110e7207 */ /* 0x000fe40004800000 */
[----:B------:R-:W-:Y:S01]  /*29c0*/  SEL R12, R5, R12, !P1 ;  /* 0x0000000c050c7207 */ /* 0x000fe20004800000 */
[----:B------:R-:W-:Y:S01]  /*29d0*/  IMAD.IADD R5, R18, 0x1, R5 ;  /* 0x0000000112057824 */ /* 0x000fe200078e0205 */
[----:B------:R-:W-:Y:S01]  /*29e0*/  ISETP.GE.U32.AND P0, PT, R0, 0x20, PT ;  /* 0x000000200000780c */ /* 0x000fe20003f06070 */
[----:B------:R-:W-:Y:S01]  /*29f0*/  IMAD.IADD R7, R23, 0x1, R7 ;  /* 0x0000000117077824 */ /* 0x000fe200078e0207 */
[----:B0-----:R-:W-:Y:S02]  /*2a00*/  ISETP.NE.AND P4, PT, R24, RZ, PT ;  /* 0x000000ff1800720c */ /* 0x001fe40003f85270 */
[----:B------:R-:W-:-:S02]  /*2a10*/  SEL R14, R19, R14, !P2 ;  /* 0x0000000e130e7207 */ /* 0x000fc40005000000 */
[----:B------:R-:W-:Y:S02]  /*2a20*/  SEL R18, R7, RZ, !P4 ;  /* 0x000000ff07127207 */ /* 0x000fe40006000000 */
[C---:B------:R-:W-:Y:S01]  /*2a30*/  SEL R12, R5.reuse, R12, !P2 ;  /* 0x0000000c050c7207 */ /* 0x040fe20005000000 */
[----:B------:R-:W-:Y:S01]  /*2a40*/  IMAD.IADD R5, R5, 0x1, R20 ;  /* 0x0000000105057824 */ /* 0x000fe200078e0214 */
[----:B------:R-:W-:Y:S01]  /*2a50*/  SEL R14, R21, R14, !P5 ;  /* 0x0000000e150e7207 */ /* 0x000fe20006800000 */
[----:B------:R-:W-:Y:S01]  /*2a60*/  IMAD.IADD R25, R25, 0x1, R18 ;  /* 0x0000000119197824 */ /* 0x000fe200078e0212 */
[----:B------:R-:W-:Y:S02]  /*2a70*/  ISETP.NE.AND P1, PT, R44, 0x7, PT ;  /* 0x000000072c00780c */ /* 0x000fe40003f25270 */
[----:B------:R-:W-:Y:S02]  /*2a80*/  SEL R14, R7, R14, !P3 ;  /* 0x0000000e070e7207 */ /* 0x000fe40005800000 */
[----:B------:R-:W-:-:S02]  /*2a90*/  ISETP.NE.AND P2, PT, R3, RZ, P0 ;  /* 0x000000ff0300720c */ /* 0x000fc40000745270 */
[----:B------:R-:W-:Y:S01]  /*2aa0*/  SEL R12, R5, R12, !P5 ;  /* 0x0000000c050c7207 */ /* 0x000fe20006800000 */
[----:B------:R-:W-:Y:S01]  /*2ab0*/  IMAD.IADD R5, R22, 0x1, R5 ;  /* 0x0000000116057824 */ /* 0x000fe200078e0205 */
[----:B-1----:R-:W-:Y:S02]  /*2ac0*/  @P0 ISETP.NE.AND P4, PT, R16, RZ, PT ;  /* 0x000000ff1000020c */ /* 0x002fe40003f85270 */
[----:B------:R-:W-:Y:S02]  /*2ad0*/  SEL R14, R25, R14, !P1 ;  /* 0x0000000e190e7207 */ /* 0x000fe40004800000 */
[C---:B------:R-:W-:Y:S01]  /*2ae0*/  SEL R12, R5.reuse, R12, !P3 ;  /* 0x0000000c050c7207 */ /* 0x040fe20005800000 */
[----:B------:R-:W-:Y:S01]  /*2af0*/  IMAD.IADD R5, R5, 0x1, R24 ;  /* 0x0000000105057824 */ /* 0x000fe200078e0218 */
[----:B------:R-:W-:Y:S02]  /*2b00*/  @P0 ISETP.NE.AND P5, PT, R3, RZ, PT ;  /* 0x000000ff0300020c */ /* 0x000fe40003fa5270 */
[C---:B------:R-:W-:Y:S01]  /*2b10*/  ISETP.NE.AND P3, PT, R26.reuse, RZ, PT ;  /* 0x000000ff1a00720c */ /* 0x040fe20003f65270 */
[----:B------:R-:W-:Y:S01]  /*2b20*/  IMAD.IADD R21, R26, 0x1, R5 ;  /* 0x000000011a157824 */ /* 0x000fe200078e0205 */
[----:B------:R-:W-:-:S02]  /*2b30*/  @P0 SEL R20, R14, RZ, !P4 ;  /* 0x000000ff0e140207 */ /* 0x000fc40006000000 */
[----:B------:R-:W-:Y:S02]  /*2b40*/  @P0 SEL R7, R16, RZ, P5 ;  /* 0x000000ff10070207 */ /* 0x000fe40002800000 */
[----:B------:R-:W-:Y:S01]  /*2b50*/  SEL R12, R5, R12, !P1 ;  /* 0x0000000c050c7207 */ /* 0x000fe20004800000 */
[----:B------:R-:W-:Y:S01]  /*2b60*/  @P2 IMAD.IADD R14, R35, 0x1, R20 ;  /* 0x00000001230e2824 */ /* 0x000fe200078e0214 */
[----:B------:R-:W-:-:S03]  /*2b70*/  SEL R18, R25, RZ, !P3 ;  /* 0x000000ff19127207 */ /* 0x000fc60005800000 */
[----:B------:R-:W-:Y:S02]  /*2b80*/  @P0 IMAD.IADD R16, R12, 0x1, R7 ;  /* 0x000000010c100824 */ /* 0x000fe400078e0207 */
[----:B------:R-:W-:Y:S02]  /*2b90*/  IMAD.IADD R27, R27, 0x1, R18 ;  /* 0x000000011b1b7824 */ /* 0x000fe400078e0212 */
[----:B------:R-:W-:Y:S01]  /*2ba0*/  @P0 IMAD.MOV.U32 R35, RZ, RZ, R14 ;  /* 0x000000ffff230224 */ /* 0x000fe200078e000e */
[----:B------:R-:W-:Y:S06]  /*2bb0*/  @P0 BRA `(.L_x_1007) ;  /* 0x0000000c002c0947 */ /* 0x000fec0003800000 */
[----:B------:R-:W0:Y:S01]  /*2bc0*/  S2R R43, SR_CTAID.X ;  /* 0x00000000002b7919 */ /* 0x000e220000002500 */
[----:B------:R-:W0:Y:S01]  /*2bd0*/  LDC.64 R38, c[0x0][0x3b8] ;  /* 0x0000ee00ff267b82 */ /* 0x000e220000000a00 */
[----:B------:R-:W-:Y:S01]  /*2be0*/  ISETP.NE.AND P0, PT, R0, RZ, PT ;  /* 0x000000ff0000720c */ /* 0x000fe20003f05270 */
[----:B------:R-:W1:-:S12]  /*2bf0*/  LDCU UR5, c[0x0][0x370] ;  /* 0x00006e00ff0577ac */ /* 0x000e580008000800 */
[----:B------:R-:W-:Y:S01]  /*2c00*/  @!P0 IMAD.MOV.U32 R14, RZ, RZ, 0x64 ;  /* 0x00000064ff0e8424 */ /* 0x000fe200078e00ff */
[----:B------:R2:W-:Y:S01]  /*2c10*/  @!P0 STS [UR4+0x74], R21 ;  /* 0x00007415ff008988 */ /* 0x0005e20008000804 */
[----:B------:R-:W-:Y:S02]  /*2c20*/  @!P0 IMAD.MOV.U32 R15, RZ, RZ, 0x0 ;  /* 0x00000000ff0f8424 */ /* 0x000fe400078e00ff */
[----:B------:R-:W-:Y:S01]  /*2c30*/  @!P0 IMAD.MOV.U32 R12, RZ, RZ, R21 ;  /* 0x000000ffff0c8224 */ /* 0x000fe200078e0015 */
[----:B------:R2:W-:Y:S01]  /*2c40*/  @!P0 STS [UR4+0x78], R27 ;  /* 0x0000781bff008988 */ /* 0x0005e20008000804 */
[----:B------:R-:W-:Y:S01]  /*2c50*/  @!P0 IMAD.MOV.U32 R13, RZ, RZ, R27 ;  /* 0x000000ffff0d8224 */ /* 0x000fe200078e001b */
[----:B-1----:R-:W-:Y:S01]  /*2c60*/  UISETP.GT.U32.AND UP0, UPT, UR5, 0x1f3, UPT ;  /* 0x000001f30500788c */ /* 0x002fe2000bf04070 */
[----:B0-----:R-:W-:-:S05]  /*2c70*/  IMAD.WIDE.U32 R38, R43, 0x10, R38 ;  /* 0x000000102b267825 */ /* 0x001fca00078e0026 */
[----:B------:R2:W-:Y:S03]  /*2c80*/  @!P0 ST.E.128.STRONG.GPU desc[UR8][R38.64+0x200], R12 ;  /* 0x0002000c26008985 */ /* 0x0005e6000c10fd08 */
[----:B------:R-:W-:Y:S05]  /*2c90*/  BRA.U UP0, `(.L_x_1008) ;  /* 0x0000000100087547 */ /* 0x000fea000b800000 */
[----:B------:R0:W-:Y:S06]  /*2ca0*/  MEMBAR.SC.CTA ;  /* 0x0000000000007992 */ /* 0x0001ec0000000000 */
[----:B0-----:R-:W-:Y:S05]  /*2cb0*/  BRA `(.L_x_1009) ;  /* 0x0000000000087947 */ /* 0x001fea0003800000 */
.L_x_1008:
[----:B------:R-:W-:Y:S05]  /*2cc0*/  NANOSLEEP 0x1c2 ;  /* 0x000001c20000795d */ /* 0x000fea0003800000 */
[----:B------:R-:W-:Y:S01]  /*2cd0*/  NOP ;  /* 0x0000000000007918 */ /* 0x000fe20000000000 */
.L_x_1009:
[----:B--2---:R-:W-:-:S03]  /*2ce0*/  IMAD.WIDE.U32 R12, R0, 0x10, RZ ;  /* 0x00000010000c7825 */ /* 0x004fc600078e00ff */
[----:B------:R-:W-:Y:S02]  /*2cf0*/  LOP3.LUT R19, R12, 0xfffffff0, RZ, 0x3c, !PT ;  /* 0xfffffff00c137812 */ /* 0x000fe400078e3cff */
[----:B------:R-:W-:Y:S02]  /*2d00*/  LOP3.LUT R13, RZ, R13, RZ, 0x33, !PT ;  /* 0x0000000dff0d7212 */ /* 0x000fe400078e33ff */
[----:B------:R-:W-:-:S05]  /*2d10*/  IADD3 R18, P0, PT, R38, R19, RZ ;  /* 0x0000001326127210 */ /* 0x000fca0007f1e0ff */
[----:B------:R-:W-:-:S08]  /*2d20*/  IMAD.X R19, R39, 0x1, R13, P0 ;  /* 0x0000000127137824 */ /* 0x000fd000000e060d */
.L_x_1011:
[----:B------:R-:W2:Y:S01]  /*2d30*/  LD.E.128.STRONG.GPU R12, desc[UR8][R18.64+0x200] ;  /* 0x00020008120c7980 */ /* 0x000ea2000c10fd00 */
[----:B------:R-:W-:Y:S05]  /*2d40*/  YIELD ;  /* 0x0000000000007946 */ /* 0x000fea0003800000 */
[----:B------:R-:W-:Y:S01]  /*2d50*/  UMOV UR5, 0xffffffff ;  /* 0xffffffff00057882 */ /* 0x000fe20000000000 */
[----:B--2---:R-:W-:-:S04]  /*2d60*/  ISETP.NE.U32.AND P5, PT, R14, 0x63, PT ;  /* 0x000000630e00780c */ /* 0x004fc80003fa5070 */
[----:B------:R-:W-:Y:S01]  /*2d70*/  ISETP.NE.AND.EX P5, PT, R15, RZ, PT, P5 ;  /* 0x000000ff0f00720c */ /* 0x000fe20003fa5350 */
[----:B------:R-:W-:-:S12]  /*2d80*/  BRA.DIV UR5, `(.L_x_1010) ;  /* 0x0000006a05787947 */ /* 0x000fd8000b800000 */
[----:B------:R-:W-:-:S13]  /*2d90*/  VOTE.ANY P5, !P5 ;  /* 0x0000000000ff7806 */ /* 0x000fda00068a0100 */
.L_x_1067:
[----:B------:R-:W-:Y:S05]  /*2da0*/  @P5 BRA `(.L_x_1011) ;  /* 0xfffffffc00e05947 */ /* 0x000fea000383ffff */
[----:B------:R-:W-:Y:S01]  /*2db0*/  UMOV UR5, 0xffffffff ;  /* 0xffffffff00057882 */ /* 0x000fe20000000000 */
[----:B------:R-:W-:-:S04]  /*2dc0*/  ISETP.NE.U32.AND P6, PT, R14, 0x65, PT ;  /* 0x000000650e00780c */ /* 0x000fc80003fc5070 */
[----:B------:R-:W-:Y:S01]  /*2dd0*/  ISETP.NE.AND.EX P6, PT, R15, RZ, PT, P6 ;  /* 0x000000ff0f00720c */ /* 0x000fe20003fc5360 */
[----:B------:R-:W-:-:S12]  /*2de0*/  BRA.DIV UR5, `(.L_x_1012) ;  /* 0x0000006a05807947 */ /* 0x000fd8000b800000 */
[----:B------:R-:W0:Y:S01]  /*2df0*/  S2R R26, SR_GEMASK ;  /* 0x00000000001a7919 */ /* 0x000e220000003c00 */
[----:B------:R-:W-:Y:S01]  /*2e00*/  VOTE.ANY R5, PT, !P6 ;  /* 0x0000000000057806 */ /* 0x000fe200070e0100 */
[C---:B------:R-:W-:Y:S01]  /*2e10*/  VIADD R22, R3.reuse, 0x2 ;  /* 0x0000000203167836 */ /* 0x040fe20000000000 */
[----:B------:R-:W-:Y:S01]  /*2e20*/  ISETP.NE.AND P1, PT, R12, RZ, PT ;  /* 0x000000ff0c00720c */ /* 0x000fe20003f25270 */
[----:B------:R-:W1:Y:S01]  /*2e30*/  S2R R23, SR_CTAID.X ;  /* 0x0000000000177919 */ /* 0x000e620000002500 */
[----:B------:R-:W-:Y:S01]  /*2e40*/  ISETP.NE.U32.AND P5, PT, R14, 0x65, PT ;  /* 0x000000650e00780c */ /* 0x000fe20003fa5070 */
[----:B------:R-:W-:-:S03]  /*2e50*/  VIADD R14, R3, 0x10 ;  /* 0x00000010030e7836 */ /* 0x000fc60000000000 */
[----:B------:R-:W-:-:S13]  /*2e60*/  ISETP.NE.AND.EX P5, PT, R15, RZ, PT, P5 ;  /* 0x000000ff0f00720c */ /* 0x000fda0003fa5350 */
[----:B------:R-:W-:Y:S02]  /*2e70*/  VOTE.ALL P5, P5 ;  /* 0x0000000000ff7806 */ /* 0x000fe400028a0000 */
[----:B0-----:R-:W-:-:S05]  /*2e80*/  LOP3.LUT R5, R5, 0x80000000, R26, 0xec, !PT ;  /* 0x8000000005057812 */ /* 0x001fca00078eec1a */
[----:B------:R-:W-:-:S05]  /*2e90*/  VIADD R18, R5, 0xffffffff ;  /* 0xffffffff05127836 */ /* 0x000fca0000000000 */
[----:B------:R-:W-:-:S04]  /*2ea0*/  LOP3.LUT R5, R5, R18, RZ, 0xc, !PT ;  /* 0x0000001205057212 */ /* 0x000fc800078e0cff */
[----:B------:R-:W0:Y:S02]  /*2eb0*/  POPC R7, R5 ;  /* 0x0000000500077309 */ /* 0x000e240000000000 */
[----:B0-----:R-:W0:Y:S01]  /*2ec0*/  SHFL.DOWN PT, R9, R13, 0x1, R7 ;  /* 0x082000000d097989 */ /* 0x001e2200000e0007 */
[----:B------:R-:W-:-:S03]  /*2ed0*/  ISETP.GE.AND P0, PT, R3, R7, PT ;  /* 0x000000070300720c */ /* 0x000fc60003f06270 */
[----:B------:R-:W2:Y:S01]  /*2ee0*/  SHFL.DOWN PT, R17, R12, 0x1, R7 ;  /* 0x082000000c117989 */ /* 0x000ea200000e0007 */
[----:B0-----:R-:W-:-:S04]  /*2ef0*/  SEL R9, R9, RZ, !P1 ;  /* 0x000000ff09097207 */ /* 0x001fc80004800000 */
[----:B------:R-:W-:Y:S02]  /*2f00*/  SEL R9, R9, RZ, !P0 ;  /* 0x000000ff09097207 */ /* 0x000fe40004000000 */
[----:B--2---:R-:W-:Y:S02]  /*2f10*/  SEL R17, R17, RZ, !P0 ;  /* 0x000000ff11117207 */ /* 0x004fe40004000000 */
[----:B------:R-:W-:Y:S01]  /*2f20*/  ISETP.GT.AND P0, PT, R22, R7, PT ;  /* 0x000000071600720c */ /* 0x000fe20003f04270 */
[----:B------:R-:W-:Y:S02]  /*2f30*/  IMAD.IADD R18, R13, 0x1, R9 ;  /* 0x000000010d127824 */ /* 0x000fe400078e0209 */
[----:B------:R-:W-:-:S03]  /*2f40*/  IMAD.IADD R20, R12, 0x1, R17 ;  /* 0x000000010c147824 */ /* 0x000fc600078e0211 */
[----:B------:R-:W0:Y:S02]  /*2f50*/  SHFL.DOWN PT, R9, R18, 0x2, R7 ;  /* 0x0840000012097989 */ /* 0x000e2400000e0007 */
[----:B------:R-:W-:Y:S02]  /*2f60*/  ISETP.NE.AND P1, PT, R20, RZ, PT ;  /* 0x000000ff1400720c */ /* 0x000fe40003f25270 */
[----:B------:R-:W2:Y:S02]  /*2f70*/  SHFL.DOWN PT, R17, R20, 0x2, R7 ;  /* 0x0840000014117989 */ /* 0x000ea400000e0007 */
[----:B0-----:R-:W-:-:S04]  /*2f80*/  SEL R9, R9, RZ, !P1 ;  /* 0x000000ff09097207 */ /* 0x001fc80004800000 */
[----:B------:R-:W-:Y:S02]  /*2f90*/  SEL R9, R9, RZ, !P0 ;  /* 0x000000ff09097207 */ /* 0x000fe40004000000 */
[----:B--2---:R-:W-:-:S03]  /*2fa0*/  SEL R17, R17, RZ, !P0 ;  /* 0x000000ff11117207 */ /* 0x004fc60004000000 */
[----:B------:R-:W-:Y:S02]  /*2fb0*/  IMAD.IADD R12, R18, 0x1, R9 ;  /* 0x00000001120c7824 */ /* 0x000fe400078e0209 */
[----:B------:R-:W-:Y:S02]  /*2fc0*/  IMAD.IADD R44, R20, 0x1, R17 ;  /* 0x00000001142c7824 */ /* 0x000fe400078e0211 */
[C---:B------:R-:W-:Y:S01]  /*2fd0*/  VIADD R18, R3.reuse, 0x4 ;  /* 0x0000000403127836 */ /* 0x040fe20000000000 */
[----:B------:R-:W0:Y:S01]  /*2fe0*/  SHFL.DOWN PT, R9, R12, 0x4, R7 ;  /* 0x088000000c097989 */ /* 0x000e2200000e0007 */
[----:B------:R-:W-:Y:S01]  /*2ff0*/  VIADD R20, R3, 0x8 ;  /* 0x0000000803147836 */ /* 0x000fe20000000000 */
[----:B------:R-:W-:Y:S02]  /*3000*/  ISETP.NE.AND P1, PT, R44, RZ, PT ;  /* 0x000000ff2c00720c */ /* 0x000fe40003f25270 */
[----:B------:R-:W2:Y:S01]  /*3010*/  SHFL.DOWN PT, R17, R44, 0x4, R7 ;  /* 0x088000002c117989 */ /* 0x000ea200000e0007 */
[----:B------:R-:W-:-:S02]  /*3020*/  ISETP.GT.AND P0, PT, R18, R7, PT ;  /* 0x000000071200720c */ /* 0x000fc40003f04270 */
        /* <DEDUP_REMOVED lines=11> */
[----:B--2---:R-:W-:Y:S02]  /*30e0*/  SEL R18, R18, RZ, !P0 ;  /* 0x000000ff12127207 */ /* 0x004fe40004000000 */
[----:B------:R-:W-:Y:S01]  /*30f0*/  ISETP.GT.AND P0, PT, R14, R7, PT ;  /* 0x000000070e00720c */ /* 0x000fe20003f04270 */
[----:B------:R-:W-:Y:S01]  /*3100*/  IMAD.IADD R20, R13, 0x1, R12 ;  /* 0x000000010d147824 */ /* 0x000fe200078e020c */
[----:B------:R-:W-:Y:S01]  /*3110*/  LOP3.LUT R14, RZ, R0, RZ, 0x33, !PT ;  /* 0x00000000ff0e7212 */ /* 0x000fe200078e33ff */
[----:B------:R-:W-:Y:S01]  /*3120*/  IMAD.IADD R18, R17, 0x1, R18 ;  /* 0x0000000111127824 */ /* 0x000fe200078e0212 */
[----:B------:R-:W0:Y:S02]  /*3130*/  LDC.64 R12, c[0x0][0x3b8] ;  /* 0x0000ee00ff0c7b82 */ /* 0x000e240000000a00 */
[----:B------:R-:W2:Y:S01]  /*3140*/  SHFL.DOWN PT, R9, R20, 0x10, R7 ;  /* 0x0a00000014097989 */ /* 0x000ea200000e0007 */
[----:B-1----:R-:W-:Y:S01]  /*3150*/  IMAD.IADD R25, R14, 0x1, R23 ;  /* 0x000000010e197824 */ /* 0x002fe200078e0217 */
[----:B------:R-:W-:-:S02]  /*3160*/  ISETP.NE.AND P1, PT, R18, RZ, PT ;  /* 0x000000ff1200720c */ /* 0x000fc40003f25270 */
[----:B------:R-:W1:Y:S02]  /*3170*/  SHFL.DOWN PT, R19, R18, 0x10, R7 ;  /* 0x0a00000012137989 */ /* 0x000e6400000e0007 */
[----:B--2---:R-:W-:Y:S02]  /*3180*/  SEL R9, R9, RZ, !P1 ;  /* 0x000000ff09097207 */ /* 0x004fe40004800000 */
[----:B0-----:R-:W-:Y:S02]  /*3190*/  IADD3 R17, P1, PT, R12, 0x200, RZ ;  /* 0x000002000c117810 */ /* 0x001fe40007f3e0ff */
[----:B-1----:R-:W-:Y:S02]  /*31a0*/  SEL R5, R19, RZ, !P0 ;  /* 0x000000ff13057207 */ /* 0x002fe40004000000 */
[----:B------:R-:W-:Y:S01]  /*31b0*/  SEL R9, R9, RZ, !P0 ;  /* 0x000000ff09097207 */ /* 0x000fe20004000000 */
[----:B------:R-:W-:Y:S02]  /*31c0*/  IMAD.X R19, RZ, RZ, R13, P1 ;  /* 0x000000ffff137224 */ /* 0x000fe400008e060d */
[----:B------:R-:W-:-:S02]  /*31d0*/  IMAD.IADD R18, R18, 0x1, R5 ;  /* 0x0000000112127824 */ /* 0x000fc400078e0205 */
[----:B------:R-:W-:-:S07]  /*31e0*/  IMAD.IADD R20, R20, 0x1, R9 ;  /* 0x0000000114147824 */ /* 0x000fce00078e0209 */
.L_x_1081:
[----:B------:R-:W-:Y:S05]  /*31f0*/  @!P5 BRA `(.L_x_1013) ;  /* 0x000000040034d947 */ /* 0x000fea0003800000 */
.L_x_1017:
[----:B------:R-:W-:Y:S02]  /*3200*/  IMAD.MOV.U32 R12, RZ, RZ, R17 ;  /* 0x000000ffff0c7224 */ /* 0x000fe400078e0011 */
[----:B------:R-:W-:Y:S02]  /*3210*/  IMAD.MOV.U32 R13, RZ, RZ, R19 ;  /* 0x000000ffff0d7224 */ /* 0x000fe400078e0013 */
[----:B------:R-:W-:-:S07]  /*3220*/  IMAD.WIDE R22, R25, 0x10, R12 ;  /* 0x0000001019167825 */ /* 0x000fce00078e020c */
.L_x_1015:
[----:B------:R-:W2:Y:S01]  /*3230*/  LD.E.128.STRONG.GPU R12, desc[UR8][R22.64+-0x200] ;  /* 0xfffe0008160c7980 */ /* 0x000ea2000c10fd00 */
[----:B------:R-:W-:Y:S05]  /*3240*/  YIELD ;  /* 0x0000000000007946 */ /* 0x000fea0003800000 */
[----:B------:R-:W-:Y:S01]  /*3250*/  UMOV UR5, 0xffffffff ;  /* 0xffffffff00057882 */ /* 0x000fe20000000000 */
[----:B--2---:R-:W-:-:S04]  /*3260*/  ISETP.NE.U32.AND P5, PT, R14, 0x63, PT ;  /* 0x000000630e00780c */ /* 0x004fc80003fa5070 */
[----:B------:R-:W-:Y:S01]  /*3270*/  ISETP.NE.AND.EX P5, PT, R15, RZ, PT, P5 ;  /* 0x000000ff0f00720c */ /* 0x000fe20003fa5350 */
[----:B------:R-:W-:-:S12]  /*3280*/  BRA.DIV UR5, `(.L_x_1014) ;  /* 0x0000006e05247947 */ /* 0x000fd8000b800000 */
[----:B------:R-:W-:-:S13]  /*3290*/  VOTE.ANY P5, !P5 ;  /* 0x0000000000ff7806 */ /* 0x000fda00068a0100 */
.L_x_1084:
[----:B------:R-:W-:Y:S05]  /*32a0*/  @P5 BRA `(.L_x_1015) ;  /* 0xfffffffc00e05947 */ /* 0x000fea000383ffff */
[----:B------:R-:W-:Y:S01]  /*32b0*/  UMOV UR5, 0xffffffff ;  /* 0xffffffff00057882 */ /* 0x000fe20000000000 */
[----:B------:R-:W-:-:S04]  /*32c0*/  ISETP.NE.U32.AND P6, PT, R14, 0x65, PT ;  /* 0x000000650e00780c */ /* 0x000fc80003fc5070 */
[----:B------:R-:W-:Y:S01]  /*32d0*/  ISETP.NE.AND.EX P6, PT, R15, RZ, PT, P6 ;  /* 0x000000ff0f00720c */ /* 0x000fe20003fc5360 */
[----:B------:R-:W-:-:S12]  /*32e0*/  BRA.DIV UR5, `(.L_x_1016) ;  /* 0x0000006e052c7947 */ /* 0x000fd8000b800000 */
[----:B------:R-:W-:Y:S01]  /*32f0*/  VOTE.ANY R5, PT, !P6 ;  /* 0x0000000000057806 */ /* 0x000fe200070e0100 */
[----:B------:R-:W-:Y:S01]  /*3300*/  VIADD R25, R25, 0xffffffe0 ;  /* 0xffffffe019197836 */ /* 0x000fe20000000000 */
[----:B------:R-:W-:Y:S02]  /*3310*/  ISETP.NE.AND P1, PT, R12, RZ, PT ;  /* 0x000000ff0c00720c */ /* 0x000fe40003f25270 */
[----:B------:R-:W-:Y:S02]  /*3320*/  LOP3.LUT R5, R5, 0x80000000, R26, 0xec, !PT ;  /* 0x8000000005057812 */ /* 0x000fe400078eec1a */
[----:B------:R-:W-:Y:S01]  /*3330*/  ISETP.NE.U32.AND P5, PT, R14, 0x65, PT ;  /* 0x000000650e00780c */ /* 0x000fe20003fa5070 */
[----:B------:R-:W-:Y:S02]  /*3340*/  VIADD R14, R3, 0x10 ;  /* 0x00000010030e7836 */ /* 0x000fe40000000000 */
[----:B------:R-:W-:Y:S01]  /*3350*/  VIADD R22, R5, 0xffffffff ;  /* 0xffffffff05167836 */ /* 0x000fe20000000000 */
[----:B------:R-:W-:-:S04]  /*3360*/  ISETP.NE.AND.EX P5, PT, R15, RZ, PT, P5 ;  /* 0x000000ff0f00720c */ /* 0x000fc80003fa5350 */
[----:B------:R-:W-:-:S04]  /*3370*/  LOP3.LUT R22, R5, R22, RZ, 0xc, !PT ;  /* 0x0000001605167212 */ /* 0x000fc800078e0cff */
[----:B------:R0:W1:Y:S05]  /*3380*/  POPC R7, R22 ;  /* 0x0000001600077309 */ /* 0x00006a0000000000 */
[----:B------:R-:W-:Y:S01]  /*3390*/  VOTE.ALL P5, P5 ;  /* 0x0000000000ff7806 */ /* 0x000fe200028a0000 */
[C---:B0-----:R-:W-:Y:S01]  /*33a0*/  VIADD R22, R3.reuse, 0x2 ;  /* 0x0000000203167836 */ /* 0x041fe20000000000 */
[----:B-1----:R-:W0:Y:S01]  /*33b0*/  SHFL.DOWN PT, R9, R13, 0x1, R7 ;  /* 0x082000000d097989 */ /* 0x002e2200000e0007 */
[----:B------:R-:W-:-:S03]  /*33c0*/  ISETP.GE.AND P0, PT, R3, R7, PT ;  /* 0x000000070300720c */ /* 0x000fc60003f06270 */
[----:B------:R-:W1:Y:S01]  /*33d0*/  SHFL.DOWN PT, R43, R12, 0x1, R7 ;  /* 0x082000000c2b7989 */ /* 0x000e6200000e0007 */
[----:B0-----:R-:W-:-:S04]  /*33e0*/  SEL R9, R9, RZ, !P1 ;  /* 0x000000ff09097207 */ /* 0x001fc80004800000 */
[----:B------:R-:W-:Y:S02]  /*33f0*/  SEL R9, R9, RZ, !P0 ;  /* 0x000000ff09097207 */ /* 0x000fe40004000000 */
[----:B-1----:R-:W-:Y:S02]  /*3400*/  SEL R43, R43, RZ, !P0 ;  /* 0x000000ff2b2b7207 */ /* 0x002fe40004000000 */
[----:B------:R-:W-:Y:S01]  /*3410*/  ISETP.GT.AND P0, PT, R22, R7, PT ;  /* 0x000000071600720c */ /* 0x000fe20003f04270 */
[----:B------:R-:W-:Y:S02]  /*3420*/  IMAD.IADD R23, R13, 0x1, R9 ;  /* 0x000000010d177824 */ /* 0x000fe400078e0209 */
[----:B------:R-:W-:Y:S02]  /*3430*/  IMAD.IADD R43, R12, 0x1, R43 ;  /* 0x000000010c2b7824 */ /* 0x000fe400078e022b */
[----:B------:R-:W-:Y:S01]  /*3440*/  VIADD R22, R3, 0x4 ;  /* 0x0000000403167836 */ /* 0x000fe20000000000 */
[----:B------:R-:W0:Y:S02]  /*3450*/  SHFL.DOWN PT, R9, R23, 0x2, R7 ;  /* 0x0840000017097989 */ /* 0x000e2400000e0007 */
[----:B------:R-:W-:-:S02]  /*3460*/  ISETP.NE.AND P1, PT, R43, RZ, PT ;  /* 0x000000ff2b00720c */ /* 0x000fc40003f25270 */
[----:B------:R-:W1:Y:S02]  /*3470*/  SHFL.DOWN PT, R13, R43, 0x2, R7 ;  /* 0x084000002b0d7989 */ /* 0x000e6400000e0007 */
[----:B0-----:R-:W-:-:S04]  /*3480*/  SEL R9, R9, RZ, !P1 ;  /* 0x000000ff09097207 */ /* 0x001fc80004800000 */
[----:B------:R-:W-:Y:S02]  /*3490*/  SEL R12, R9, RZ, !P0 ;  /* 0x000000ff090c7207 */ /* 0x000fe40004000000 */
[----:B-1----:R-:W-:Y:S02]  /*34a0*/  SEL R44, R13, RZ, !P0 ;  /* 0x000000ff0d2c7207 */ /* 0x002fe40004000000 */
[----:B------:R-:W-:Y:S01]  /*34b0*/  ISETP.GT.AND P0, PT, R22, R7, PT ;  /* 0x000000071600720c */ /* 0x000fe20003f04270 */
[----:B------:R-:W-:Y:S02]  /*34c0*/  IMAD.IADD R12, R23, 0x1, R12 ;  /* 0x00000001170c7824 */ /* 0x000fe400078e020c */
[----:B------:R-:W-:-:S03]  /*34d0*/  IMAD.IADD R44, R43, 0x1, R44 ;  /* 0x000000012b2c7824 */ /* 0x000fc600078e022c */
[----:B------:R-:W0:Y:S02]  /*34e0*/  SHFL.DOWN PT, R45, R12, 0x4, R7 ;  /* 0x088000000c2d7989 */ /* 0x000e2400000e0007 */
[----:B------:R-:W-:Y:S02]  /*34f0*/  ISETP.NE.AND P1, PT, R44, RZ, PT ;  /* 0x000000ff2c00720c */ /* 0x000fe40003f25270 */
[----:B------:R-:W1:Y:S02]  /*3500*/  SHFL.DOWN PT, R9, R44, 0x4, R7 ;  /* 0x088000002c097989 */ /* 0x000e6400000e0007 */
[----:B0-----:R-:W-:-:S04]  /*3510*/  SEL R45, R45, RZ, !P1 ;  /* 0x000000ff2d2d7207 */ /* 0x001fc80004800000 */
[----:B------:R-:W-:Y:S02]  /*3520*/  SEL R45, R45, RZ, !P0 ;  /* 0x000000ff2d2d7207 */ /* 0x000fe40004000000 */
[----:B-1----:R-:W-:-:S03]  /*3530*/  SEL R9, R9, RZ, !P0 ;  /* 0x000000ff09097207 */ /* 0x002fc60004000000 */
[----:B------:R-:W-:Y:S02]  /*3540*/  IMAD.IADD R13, R12, 0x1, R45 ;  /* 0x000000010c0d7824 */ /* 0x000fe400078e022d */
[----:B------:R-:W-:Y:S02]  /*3550*/  IMAD.IADD R23, R44, 0x1, R9 ;  /* 0x000000012c177824 */ /* 0x000fe400078e0209 */
[----:B------:R-:W-:Y:S01]  /*3560*/  VIADD R12, R3, 0x8 ;  /* 0x00000008030c7836 */ /* 0x000fe20000000000 */
[----:B------:R-:W0:Y:S02]  /*3570*/  SHFL.DOWN PT, R45, R13, 0x8, R7 ;  /* 0x090000000d2d7989 */ /* 0x000e2400000e0007 */
[----:B------:R-:W-:Y:S02]  /*3580*/  ISETP.NE.AND P1, PT, R23, RZ, PT ;  /* 0x000000ff1700720c */ /* 0x000fe40003f25270 */
[----:B------:R-:W1:Y:S01]  /*3590*/  SHFL.DOWN PT, R9, R23, 0x8, R7 ;  /* 0x0900000017097989 */ /* 0x000e6200000e0007 */
[----:B------:R-:W-:-:S02]  /*35a0*/  ISETP.GT.AND P0, PT, R12, R7, PT ;  /* 0x000000070c00720c */ /* 0x000fc40003f04270 */
        /* <DEDUP_REMOVED lines=9> */
[----:B0-----:R-:W-:Y:S02]  /*3640*/  SEL R44, R44, RZ, !P1 ;  /* 0x000000ff2c2c7207 */ /* 0x001fe40004800000 */
[----:B------:R-:W-:Y:S02]  /*3650*/  ISETP.NE.AND P1, PT, R18, RZ, PT ;  /* 0x000000ff1200720c */ /* 0x000fe40003f25270 */
[----:B------:R-:W-:-:S02]  /*3660*/  SEL R5, R44, RZ, !P0 ;  /* 0x000000ff2c057207 */ /* 0x000fc40004000000 */
[----:B-1----:R-:W-:-:S03]  /*3670*/  SEL R13, R13, RZ, !P0 ;  /* 0x000000ff0d0d7207 */ /* 0x002fc60004000000 */
[----:B------:R-:W-:Y:S01]  /*3680*/  IMAD.IADD R5, R12, 0x1, R5 ;  /* 0x000000010c057824 */ /* 0x000fe200078e0205 */
[----:B------:R-:W-:-:S04]  /*3690*/  IADD3 R18, PT, PT, R43, R13, R18 ;  /* 0x0000000d2b127210 */ /* 0x000fc80007ffe012 */
[----:B------:R-:W-:-:S05]  /*36a0*/  SEL R5, R5, RZ, !P1 ;  /* 0x000000ff05057207 */ /* 0x000fca0004800000 */
[----:B------:R-:W-:-:S07]  /*36b0*/  IMAD.IADD R20, R5, 0x1, R20 ;  /* 0x0000000105147824 */ /* 0x000fce00078e0214 */
.L_x_1098:
[----:B------:R-:W-:Y:S05]  /*36c0*/  @P5 BRA `(.L_x_1017) ;  /* 0xfffffff800cc5947 */ /* 0x000fea000383ffff */
.L_x_1013:
[----:B------:R-:W-:Y:S01]  /*36d0*/  ISETP.NE.AND P1, PT, R3, RZ, PT ;  /* 0x000000ff0300720c */ /* 0x000fe20003f25270 */
[----:B------:R-:W-:Y:S01]  /*36e0*/  BSSY.RECONVERGENT B0, `(.L_x_1018) ;  /* 0x0000015000007945 */ /* 0x000fe20003800200 */
[----:B------:R-:W-:Y:S01]  /*36f0*/  ISETP.NE.AND P0, PT, R0, RZ, PT ;  /* 0x000000ff0000720c */ /* 0x000fe20003f05270 */
[----:B------:R-:W-:-:S10]  /*3700*/  IMAD.MOV.U32 R19, RZ, RZ, R20 ;  /* 0x000000ffff137224 */ /* 0x000fd400078e0014 */
[----:B------:R-:W0:Y:S01]  /*3710*/  @!P1 S2R R12, SR_CgaCtaId ;  /* 0x00000000000c9919 */ /* 0x000e220000008800 */
[----:B------:R-:W-:-:S04]  /*3720*/  @!P1 MOV R3, 0x400 ;  /* 0x0000040000039802 */ /* 0x000fc80000000f00 */
[----:B0-----:R-:W-:Y:S01]  /*3730*/  @!P1 LEA R3, R12, R3, 0x18 ;  /* 0x000000030c039211 */ /* 0x001fe200078ec0ff */
[----:B------:R-:W-:Y:S06]  /*3740*/  @P0 BRA `(.L_x_1019) ;  /* 0x0000000000380947 */ /* 0x000fec0003800000 */
[----:B------:R-:W0:Y:S01]  /*3750*/  S2UR UR6, SR_CgaCtaId ;  /* 0x00000000000679c3 */ /* 0x000e220000008800 */
[C---:B------:R-:W-:Y:S01]  /*3760*/  ISETP.NE.AND P0, PT, R21.reuse, RZ, PT ;  /* 0x000000ff1500720c */ /* 0x040fe20003f05270 */
[----:B------:R-:W-:Y:S01]  /*3770*/  UMOV UR5, 0x400 ;  /* 0x0000040000057882 */ /* 0x000fe20000000000 */
[----:B------:R-:W-:Y:S02]  /*3780*/  IMAD.IADD R21, R21, 0x1, R18 ;  /* 0x0000000115157824 */ /* 0x000fe400078e0212 */
[----:B------:R-:W-:Y:S01]  /*3790*/  SEL R12, R20, RZ, !P0 ;  /* 0x000000ff140c7207 */ /* 0x000fe20004000000 */
[----:B------:R-:W-:Y:S02]  /*37a0*/  IMAD.MOV.U32 R14, RZ, RZ, 0x65 ;  /* 0x00000065ff0e7424 */ /* 0x000fe400078e00ff */
[----:B------:R-:W-:Y:S02]  /*37b0*/  IMAD.MOV.U32 R15, RZ, RZ, 0x0 ;  /* 0x00000000ff0f7424 */ /* 0x000fe400078e00ff */
[----:B------:R-:W-:-:S02]  /*37c0*/  IMAD.IADD R13, R27, 0x1, R12 ;  /* 0x000000011b0d7824 */ /* 0x000fc400078e020c */
[----:B------:R-:W-:-:S05]  /*37d0*/  IMAD.MOV.U32 R12, RZ, RZ, R21 ;  /* 0x000000ffff0c7224 */ /* 0x000fca00078e0015 */
[----:B------:R1:W-:Y:S01]  /*37e0*/  ST.E.128.STRONG.GPU desc[UR8][R38.64+0x200], R12 ;  /* 0x0002000c26007985 */ /* 0x0003e2000c10fd08 */
[----:B0-----:R-:W-:-:S09]  /*37f0*/  ULEA UR5, UR6, UR5, 0x18 ;  /* 0x0000000506057291 */ /* 0x001fd2000f8ec0ff */
[----:B------:R1:W-:Y:S04]  /*3800*/  STS.64 [UR5+0x68], R20 ;  /* 0x00006814ff007988 */ /* 0x0003e80008000a05 */
[----:B------:R1:W-:Y:S04]  /*3810*/  STS [UR5+0x70], R13 ;  /* 0x0000700dff007988 */ /* 0x0003e80008000805 */
[----:B------:R1:W-:Y:S02]  /*3820*/  STS [UR5+0x64], R18 ;  /* 0x00006412ff007988 */ /* 0x0003e40008000805 */
.L_x_1019:
[----:B------:R-:W-:Y:S05]  /*3830*/  BSYNC.RECONVERGENT B0 ;  /* 0x0000000000007941 */ /* 0x000fea0003800200 */
.L_x_1018:
[----:B------:R0:W-:Y:S01]  /*3840*/  @!P1 STS.64 [R3+0x48], R18 ;  /* 0x0000481203009388 */ /* 0x0001e20000000a00 */
[----:B------:R-:W-:Y:S02]  /*3850*/  @!P1 IMAD.MOV.U32 R16, RZ, RZ, R18 ;  /* 0x000000ffff109224 */ /* 0x000fe400078e0012 */
[----:B------:R-:W-:-:S07]  /*3860*/  @!P1 IMAD.MOV.U32 R35, RZ, RZ, R20 ;  /* 0x000000ffff239224 */ /* 0x000fce00078e0014 */
.L_x_1007:
[----:B------:R-:W-:Y:S05]  /*3870*/  WARPSYNC.ALL ;  /* 0x0000000000007948 */ /* 0x000fea0003800000 */
[----:B------:R-:W-:Y:S01]  /*3880*/  ISETP.NE.AND P0, PT, R0, RZ, PT ;  /* 0x000000ff0000720c */ /* 0x000fe20003f05270 */
[----:B------:R-:W2:Y:S08]  /*3890*/  S2UR UR5, SR_CgaCtaId ;  /* 0x00000000000579c3 */ /* 0x000eb00000008800 */
[----:B------:R-:W-:Y:S04]  /*38a0*/  BAR.SYNC.DEFER_BLOCKING 0x0 ;  /* 0x0000000000007b1d */ /* 0x000fe80000010000 */
[----:B------:R-:W-:-:S02]  /*38b0*/  @P0 ISETP.NE.AND P1, PT, R16, RZ, PT ;  /* 0x000000ff1000020c */ /* 0x000fc40003f25270 */
[----:B------:R-:W-:Y:S01]  /*38c0*/  ISETP.NE.AND P2, PT, R34, R2, PT ;  /* 0x000000022200720c */ /* 0x000fe20003f45270 */
[----:B------:R-:W-:-:S03]  /*38d0*/  UMOV UR4, 0x400 ;  /* 0x0000040000047882 */ /* 0x000fc60000000000 */
[----:B------:R-:W-:-:S05]  /*38e0*/  SEL R43, RZ, 0x1, !P2 ;  /* 0x00000001ff2b7807 */ /* 0x000fca0005000000 */
[----:B------:R-:W-:Y:S01]  /*38f0*/  VIADD R7, R43, 0x1 ;  /* 0x000000012b077836 */ /* 0x000fe20000000000 */
[----:B--2---:R-:W-:-:S09]  /*3900*/  ULEA UR6, UR5, UR4, 0x18 ;  /* 0x0000000405067291 */ /* 0x004fd2000f8ec0ff */
[----:B-1----:R-:W1:Y:S04]  /*3910*/  @P0 LDS.64 R12, [UR6+0x48] ;  /* 0x00004806ff0c0984 */ /* 0x002e680008000a00 */
[----:B------:R-:W2:Y:S01]  /*3920*/  LDS R17, [UR6+0x74] ;  /* 0x00007406ff117984 */ /* 0x000ea20008000800 */
[----:B-1----:R-:W-:Y:S01]  /*3930*/  @P0 SEL R14, R13, RZ, !P1 ;  /* 0x000000ff0d0e0207 */ /* 0x002fe20004800000 */
[----:B------:R-:W-:Y:S01]  /*3940*/  @P0 IMAD.IADD R12, R16, 0x1, R12 ;  /* 0x00000001100c0824 */ /* 0x000fe200078e020c */
[----:B------:R-:W-:-:S03]  /*3950*/  ISETP.NE.AND P1, PT, R2, R4, PT ;  /* 0x000000040200720c */ /* 0x000fc60003f25270 */
[----:B------:R-:W-:Y:S02]  /*3960*/  @P0 IMAD.IADD R35, R35, 0x1, R14 ;  /* 0x0000000123230824 */ /* 0x000fe400078e020e */
[----:B------:R-:W-:Y:S01]  /*3970*/  @P0 IMAD.MOV.U32 R16, RZ, RZ, R12 ;  /* 0x000000ffff100224 */ /* 0x000fe200078e000c */
[----:B------:R-:W-:Y:S02]  /*3980*/  ISETP.NE.AND P0, PT, R4, R6, PT ;  /* 0x000000060400720c */ /* 0x000fe40003f05270 */
[----:B------:R-:W-:-:S05]  /*3990*/  SEL R14, R35, RZ, !P2 ;  /* 0x000000ff230e7207 */ /* 0x000fca0005000000 */
[----:B0-----:R-:W-:Y:S02]  /*39a0*/  IMAD.IADD R3, R11, 0x1, R14 ;  /* 0x000000010b037824 */ /* 0x001fe400078e020e */
[----:B------:R-:W-:Y:S02]  /*39b0*/  @!P1 IMAD.MOV R7, RZ, RZ, R43 ;  /* 0x000000ffff079224 */ /* 0x000fe400078e022b */
[----:B------:R-:W-:Y:S01]  /*39c0*/  IMAD.IADD R43, R43, 0x1, R16 ;  /* 0x000000012b2b7824 */ /* 0x000fe200078e0210 */
[----:B------:R-:W-:Y:S02]  /*39d0*/  SEL R12, R3, RZ, !P1 ;  /* 0x000000ff030c7207 */ /* 0x000fe40004800000 */
[----:B------:R-:W-:-:S03]  /*39e0*/  ISETP.NE.AND P1, PT, R6, R8, PT ;  /* 0x000000080600720c */ /* 0x000fc60003f25270 */
[----:B------:R-:W-:Y:S02]  /*39f0*/  IMAD.IADD R5, R29, 0x1, R12 ;  /* 0x000000011d057824 */ /* 0x000fe400078e020c */
[----:B------:R-:W-:-:S03]  /*3a00*/  IMAD.IADD R12, R16, 0x1, R7 ;  /* 0x00000001100c7824 */ /* 0x000fc600078e0207 */
        /* <DEDUP_REMOVED lines=8> */
[----:B------:R-:W-:Y:S01]  /*3a90*/  ISETP.NE.AND P1, PT, R10, R28, PT ;  /* 0x0000001c0a00720c */ /* 0x000fe20003f25270 */
[----:B------:R-:W-:Y:S02]  /*3aa0*/  VIADD R25, R13, 0x1 ;  /* 0x000000010d197836 */ /* 0x000fe40000000000 */
[----:B------:R-:W-:Y:S02]  /*3ab0*/  IMAD.IADD R9, R33, 0x1, R18 ;  /* 0x0000000121097824 */ /* 0x000fe400078e0212 */
[----:B------:R-:W-:-:S03]  /*3ac0*/  @!P0 IMAD.MOV R25, RZ, RZ, R13 ;  /* 0x000000ffff198224 */ /* 0x000fc600078e020d */
[----:B------:R-:W-:Y:S01]  /*3ad0*/  SEL R18, R9, RZ, !P0 ;  /* 0x000000ff09127207 */ /* 0x000fe20004000000 */
[----:B------:R-:W-:Y:S01]  /*3ae0*/  VIADD R15, R25, 0x1 ;  /* 0x00000001190f7836 */ /* 0x000fe20000000000 */
[----:B------:R-:W-:-:S03]  /*3af0*/  ISETP.NE.AND P0, PT, R28, R30, PT ;  /* 0x0000001e1c00720c */ /* 0x000fc60003f05270 */
        /* <DEDUP_REMOVED lines=9> */
[----:B--2---:R-:W-:-:S03]  /*3b90*/  ISETP.GE.AND P0, PT, R17, 0x101, PT ;  /* 0x000001011100780c */ /* 0x004fc60003f06270 */
[----:B------:R-:W-:Y:S02]  /*3ba0*/  IMAD.IADD R31, R41, 0x1, R18 ;  /* 0x00000001291f7824 */ /* 0x000fe400078e0212 */
[----:B------:R-:W-:-:S03]  /*3bb0*/  @!P1 IMAD.MOV R24, RZ, RZ, R37 ;  /* 0x000000ffff189224 */ /* 0x000fc600078e0225 */
[----:B------:R-:W-:-:S05]  /*3bc0*/  SEL R33, R31, RZ, !P1 ;  /* 0x000000ff1f217207 */ /* 0x000fca0004800000 */
[----:B------:R-:W-:Y:S01]  /*3bd0*/  IMAD.IADD R33, R42, 0x1, R33 ;  /* 0x000000012a217824 */ /* 0x000fe200078e0221 */
[----:B------:R-:W-:Y:S06]  /*3be0*/  @!P0 BRA `(.L_x_1020) ;  /* 0x0000000800a08947 */ /* 0x000fec0003800000 */
[----:B------:R-:W0:Y:S01]  /*3bf0*/  LDS R19, [UR6+0x64] ;  /* 0x00006406ff137984 */ /* 0x000e220008000800 */
        /* <DEDUP_REMOVED lines=28> */
[----:B------:R-:W-:Y:S01]  /*3dc0*/  ISETP.GE.AND P0, PT, R0, R17, PT ;  /* 0x000000110000720c */ /* 0x000fe20003f06270 */
[--C-:B------:R-:W-:Y:S02]  /*3dd0*/  @P2 IMAD.IADD R24, R24, 0x1, -R19.reuse ;  /* 0x0000000118182824 */ /* 0x100fe400078e0a13 */
[----:B------:R0:W-:Y:S02]  /*3de0*/  @P6 STS.64 [R13], R8 ;  /* 0x000000080d006388 */ /* 0x0001e40000000a00 */
[----:B------:R-:W-:Y:S01]  /*3df0*/  @P3 IMAD.IADD R37, R37, 0x1, -R19 ;  /* 0x0000000125253824 */ /* 0x000fe200078e0a13 */
[----:B------:R-:W-:Y:S01]  /*3e00*/  @P2 LEA R24, R24, UR6, 0x3 ;  /* 0x0000000618182c11 */ /* 0x000fe2000f8e18ff */
[----:B------:R0:W-:Y:S03]  /*3e10*/  @P5 STS.64 [R25], R10 ;  /* 0x0000000a19005388 */ /* 0x0001e60000000a00 */
[----:B------:R-:W-:Y:S01]  /*3e20*/  @P3 LEA R37, R37, UR6, 0x3 ;  /* 0x0000000625253c11 */ /* 0x000fe2000f8e18ff */
[----:B------:R0:W-:Y:S04]  /*3e30*/  @P4 STS.64 [R15], R28 ;  /* 0x0000001c0f004388 */ /* 0x0001e80000000a00 */
[----:B------:R0:W-:Y:S04]  /*3e40*/  @P3 STS.64 [R37], R30 ;  /* 0x0000001e25003388 */ /* 0x0001e80000000a00 */
[----:B------:R0:W-:Y:S01]  /*3e50*/  @P2 STS.64 [R24], R32 ;  /* 0x0000002018002388 */ /* 0x0001e20000000a00 */
[----:B------:R-:W-:Y:S06]  /*3e60*/  BAR.SYNC.DEFER_BLOCKING 0x0 ;  /* 0x0000000000007b1d */ /* 0x000fec0000010000 */
[----:B------:R-:W-:Y:S05]  /*3e70*/  @P0 EXIT ;  /* 0x000000000000094d */ /* 0x000fea0003800000 */
[----:B0-----:R-:W-:Y:S01]  /*3e80*/  LOP3.LUT R2, RZ, R0, RZ, 0x33, !PT ;  /* 0x00000000ff027212 */ /* 0x001fe200078e33ff */
[----:B------:R-:W-:Y:S04]  /*3e90*/  BSSY.RECONVERGENT B0, `(.L_x_1021) ;  /* 0x0000018000007945 */ /* 0x000fe80003800200 */
[----:B------:R-:W-:-:S05]  /*3ea0*/  IMAD.IADD R2, R2, 0x1, R17 ;  /* 0x0000000102027824 */ /* 0x000fca00078e0211 */
[C---:B------:R-:W-:Y:S02]  /*3eb0*/  LOP3.LUT R3, R2.reuse, 0x300, RZ, 0xc0, !PT ;  /* 0x0000030002037812 */ /* 0x040fe400078ec0ff */
[----:B------:R-:W-:Y:S02]  /*3ec0*/  ISETP.GE.U32.AND P1, PT, R2, 0x300, PT ;  /* 0x000003000200780c */ /* 0x000fe40003f26070 */
[----:B------:R-:W-:-:S13]  /*3ed0*/  ISETP.NE.AND P0, PT, R3, 0x300, PT ;  /* 0x000003000300780c */ /* 0x000fda0003f05270 */
[----:B------:R-:W-:Y:S05]  /*3ee0*/  @!P0 BRA `(.L_x_1022) ;  /* 0x0000000000488947 */ /* 0x000fea0003800000 */
[----:B------:R-:W0:Y:S01]  /*3ef0*/  LDC.64 R4, c[0x0][0x3a8] ;  /* 0x0000ea00ff047b82 */ /* 0x000e220000000a00 */
[----:B------:R-:W-:Y:S01]  /*3f00*/  LEA.HI R2, R2, 0x1, RZ, 0x18 ;  /* 0x0000000102027811 */ /* 0x000fe200078fc0ff */
[----:B------:R-:W-:-:S04]  /*3f10*/  IMAD.IADD R9, R0, 0x1, R19 ;  /* 0x0000000100097824 */ /* 0x000fc800078e0213 */
[C---:B------:R-:W-:Y:S01]  /*3f20*/  IMAD.SHL.U32 R3, R2.reuse, 0x100, RZ ;  /* 0x0000010002037824 */ /* 0x040fe200078e00ff */
[----:B------:R-:W-:-:S04]  /*3f30*/  LOP3.LUT R2, R2, 0x3, RZ, 0xc0, !PT ;  /* 0x0000000302027812 */ /* 0x000fc800078ec0ff */
[----:B------:R-:W-:Y:S02]  /*3f40*/  LOP3.LUT R7, R3, 0x300, RZ, 0xc0, !PT ;  /* 0x0000030003077812 */ /* 0x000fe400078ec0ff */
[----:B------:R-:W-:-:S03]  /*3f50*/  LEA R3, R0, UR6, 0x3 ;  /* 0x0000000600037c11 */ /* 0x000fc6000f8e18ff */
[----:B------:R-:W-:Y:S02]  /*3f60*/  IMAD.IADD R0, R0, 0x1, R7 ;  /* 0x0000000100007824 */ /* 0x000fe400078e0207 */
[----:B------:R-:W-:Y:S02]  /*3f70*/  VIADD R6, R3, 0x4 ;  /* 0x0000000403067836 */ /* 0x000fe40000000000 */
[----:B------:R-:W-:-:S07]  /*3f80*/  IMAD.MOV R7, RZ, RZ, -R2 ;  /* 0x000000ffff077224 */ /* 0x000fce00078e0a02 */
.L_x_1023:
[----:B-1----:R1:W2:Y:S01]  /*3f90*/  LDS R11, [R6] ;  /* 0x00000000060b7984 */ /* 0x0022a20000000800 */
[----:B0-----:R-:W-:-:S04]  /*3fa0*/  IMAD.WIDE R2, R9, 0x4, R4 ;  /* 0x0000000409027825 */ /* 0x001fc800078e0204 */
[----:B------:R-:W-:Y:S02]  /*3fb0*/  VIADD R7, R7, 0x1 ;  /* 0x0000000107077836 */ /* 0x000fe40000000000 */
[----:B------:R-:W-:Y:S02]  /*3fc0*/  VIADD R9, R9, 0x100 ;  /* 0x0000010009097836 */ /* 0x000fe40000000000 */
[----:B-1----:R-:W-:Y:S01]  /*3fd0*/  VIADD R6, R6, 0x800 ;  /* 0x0000080006067836 */ /* 0x002fe20000000000 */
[----:B------:R-:W-:Y:S01]  /*3fe0*/  ISETP.NE.AND P0, PT, R7, RZ, PT ;  /* 0x000000ff0700720c */ /* 0x000fe20003f05270 */
[----:B--2---:R1:W-:-:S12]  /*3ff0*/  STG.E desc[UR8][R2.64], R11 ;  /* 0x0000000b02007986 */ /* 0x0043d8000c101908 */
[----:B------:R-:W-:Y:S05]  /*4000*/  @P0 BRA `(.L_x_1023) ;  /* 0xfffffffc00e00947 */ /* 0x000fea000383ffff */
.L_x_1022:
[----:B------:R-:W-:Y:S05]  /*4010*/  BSYNC.RECONVERGENT B0 ;  /* 0x0000000000007941 */ /* 0x000fea0003800200 */
.L_x_1021:
[----:B------:R-:W-:Y:S05]  /*4020*/  @!P1 EXIT ;  /* 0x000000000000994d */ /* 0x000fea0003800000 */
[----:B------:R-:W0:Y:S01]  /*4030*/  LDCU.64 UR4, c[0x0][0x3a8] ;  /* 0x00007500ff0477ac */ /* 0x000e220008000a00 */
[----:B-1----:R-:W-:Y:S01]  /*4040*/  IMAD.IADD R2, R17, 0x1, -R0 ;  /* 0x0000000111027824 */ /* 0x002fe200078e0a00 */
[C---:B------:R-:W-:Y:S01]  /*4050*/  LEA R8, R0.reuse, UR6, 0x3 ;  /* 0x0000000600087c11 */ /* 0x040fe2000f8e18ff */
[----:B------:R-:W-:Y:S01]  /*4060*/  BSSY.RECONVERGENT B0, `(.L_x_1024) ;  /* 0x0000038000007945 */ /* 0x000fe20003800200 */
[----:B------:R-:W-:Y:S01]  /*4070*/  IMAD.IADD R19, R0, 0x1, R19 ;  /* 0x0000000100137824 */ /* 0x000fe200078e0213 */
[----:B------:R-:W-:Y:S02]  /*4080*/  PLOP3.LUT P0, PT, PT, PT, PT, 0x80, 0x8 ;  /* 0x000000000008781c */ /* 0x000fe40003f0f070 */
[----:B------:R-:W-:Y:S01]  /*4090*/  ISETP.GT.AND P1, PT, R2, 0xc00, PT ;  /* 0x00000c000200780c */ /* 0x000fe20003f24270 */
[----:B------:R-:W-:Y:S01]  /*40a0*/  VIADD R8, R8, 0x1004 ;  /* 0x0000100408087836 */ /* 0x000fe20000000000 */
[----:B0-----:R-:W-:-:S04]  /*40b0*/  UIADD3 UR4, UP0, UPT, UR4, 0x800, URZ ;  /* 0x0000080004047890 */ /* 0x001fc8000ff1e0ff */
[----:B------:R-:W-:Y:S02]  /*40c0*/  UIADD3.X UR5, UPT, UPT, URZ, UR5, URZ, UP0, !UPT ;  /* 0x00000005ff057290 */ /* 0x000fe400087fe4ff */
[----:B------:R-:W-:-:S04]  /*40d0*/  IMAD.U32 R2, RZ, RZ, UR4 ;  /* 0x00000004ff027e24 */ /* 0x000fc8000f8e00ff */
[----:B------:R-:W-:Y:S01]  /*40e0*/  IMAD.U32 R3, RZ, RZ, UR5 ;  /* 0x00000005ff037e24 */ /* 0x000fe2000f8e00ff */
[----:B------:R-:W-:Y:S06]  /*40f0*/  @!P1 BRA `(.L_x_1025) ;  /* 0x0000000000b89947 */ /* 0x000fec0003800000 */
[----:B------:R-:W-:Y:S01]  /*4100*/  PLOP3.LUT P0, PT, PT, PT, PT, 0x8, 0x80 ;  /* 0x000000000080781c */ /* 0x000fe20003f0e170 */
[----:B------:R-:W-:-:S12]  /*4110*/  VIADD R16, R17, 0xfffff400 ;  /* 0xfffff40011107836 */ /* 0x000fd80000000000 */
.L_x_1026:
[----:B0-----:R-:W0:Y:S01]  /*4120*/  LDS R9, [R8+-0x1000] ;  /* 0xfff0000008097984 */ /* 0x001e220000000800 */
[C---:B------:R-:W-:Y:S02]  /*4130*/  VIADD R7, R19.reuse, 0x400 ;  /* 0x0000040013077836 */ /* 0x040fe40000000000 */
[C---:B------:R-:W-:Y:S01]  /*4140*/  VIADD R11, R19.reuse, 0x800 ;  /* 0x00000800130b7836 */ /* 0x040fe20000000000 */
[----:B------:R-:W1:Y:S01]  /*4150*/  LDS R15, [R8+-0x800] ;  /* 0xfff80000080f7984 */ /* 0x000e620000000800 */
[C---:B------:R-:W-:Y:S02]  /*4160*/  VIADD R13, R19.reuse, 0xc00 ;  /* 0x00000c00130d7836 */ /* 0x040fe40000000000 */
[--C-:B------:R-:W-:Y:S01]  /*4170*/  IMAD.WIDE R4, R19, 0x4, R2.reuse ;  /* 0x0000000413047825 */ /* 0x100fe200078e0202 */
[----:B------:R-:W2:Y:S03]  /*4180*/  LDS R21, [R8] ;  /* 0x0000000008157984 */ /* 0x000ea60000000800 */
[--C-:B------:R-:W-:Y:S01]  /*4190*/  IMAD.WIDE R6, R7, 0x4, R2.reuse ;  /* 0x0000000407067825 */ /* 0x100fe200078e0202 */
[----:B------:R-:W3:Y:S03]  /*41a0*/  LDS R23, [R8+0x800] ;  /* 0x0008000008177984 */ /* 0x000ee60000000800 */
[--C-:B------:R-:W-:Y:S01]  /*41b0*/  IMAD.WIDE R10, R11, 0x4, R2.reuse ;  /* 0x000000040b0a7825 */ /* 0x100fe200078e0202 */
[----:B------:R-:W4:Y:S03]  /*41c0*/  LDS R25, [R8+0x1000] ;  /* 0x0010000008197984 */ /* 0x000f260000000800 */
[----:B------:R-:W-:Y:S01]  /*41d0*/  IMAD.WIDE R12, R13, 0x4, R2 ;  /* 0x000000040d0c7825 */ /* 0x000fe200078e0202 */
[----:B------:R-:W5:Y:S03]  /*41e0*/  LDS R27, [R8+0x1800] ;  /* 0x00180000081b7984 */ /* 0x000f660000000800 */
[----:B------:R-:W-:Y:S01]  /*41f0*/  VIADD R0, R0, 0x1000 ;  /* 0x0000100000007836 */ /* 0x000fe20000000000 */
[----:B------:R-:W5:Y:S01]  /*4200*/  LDS R29, [R8+0x2000] ;  /* 0x00200000081d7984 */ /* 0x000f620000000800 */
[----:B------:R-:W-:-:S03]  /*4210*/  VIADD R19, R19, 0x1000 ;  /* 0x0000100013137836 */ /* 0x000fc60000000000 */
[----:B------:R-:W5:Y:S01]  /*4220*/  LDS R31, [R8+0x2800] ;  /* 0x00280000081f7984 */ /* 0x000f620000000800 */
[----:B------:R-:W-:-:S03]  /*4230*/  ISETP.GE.AND P1, PT, R0, R16, PT ;  /* 0x000000100000720c */ /* 0x000fc60003f26270 */
        /* <DEDUP_REMOVED lines=9> */
[----:B-1----:R0:W-:Y:S01]  /*42d0*/  STG.E desc[UR8][R4.64+-0x400], R15 ;  /* 0xfffc000f04007986 */ /* 0x0021e2000c101908 */
[----:B--2---:R-:W-:-:S03]  /*42e0*/  VIADD R8, R8, 0x8000 ;  /* 0x0000800008087836 */ /* 0x004fc60000000000 */
[----:B------:R0:W-:Y:S04]  /*42f0*/  STG.E desc[UR8][R4.64], R21 ;  /* 0x0000001504007986 */ /* 0x0001e8000c101908 */
[----:B---3--:R0:W-:Y:S04]  /*4300*/  STG.E desc[UR8][R4.64+0x400], R23 ;  /* 0x0004001704007986 */ /* 0x0081e8000c101908 */
[----:B----4-:R0:W-:Y:S04]  /*4310*/  STG.E desc[UR8][R6.64+-0x800], R25 ;  /* 0xfff8001906007986 */ /* 0x0101e8000c101908 */
[----:B-----5:R0:W-:Y:S04]  /*4320*/  STG.E desc[UR8][R6.64+-0x400], R27 ;  /* 0xfffc001b06007986 */ /* 0x0201e8000c101908 */
        /* <DEDUP_REMOVED lines=10> */
[----:B------:R-:W-:Y:S05]  /*43d0*/  @!P1 BRA `(.L_x_1026) ;  /* 0xfffffffc00509947 */ /* 0x000fea000383ffff */
.L_x_1025:
[----:B------:R-:W-:Y:S05]  /*43e0*/  BSYNC.RECONVERGENT B0 ;  /* 0x0000000000007941 */ /* 0x000fea0003800200 */
.L_x_1024:
[----:B0-----:R-:W-:Y:S01]  /*43f0*/  IMAD.IADD R4, R17, 0x1, -R0 ;  /* 0x0000000111047824 */ /* 0x001fe200078e0a00 */
[----:B------:R-:W-:Y:S04]  /*4400*/  BSSY.RECONVERGENT B0, `(.L_x_1027) ;  /* 0x000001a000007945 */ /* 0x000fe80003800200 */
[----:B------:R-:W-:-:S13]  /*4410*/  ISETP.GT.AND P1, PT, R4, 0x400, PT ;  /* 0x000004000400780c */ /* 0x000fda0003f24270 */
[----:B------:R-:W-:Y:S05]  /*4420*/  @!P1 BRA `(.L_x_1028) ;  /* 0x00000000005c9947 */ /* 0x000fea0003800000 */
[----:B------:R-:W0:Y:S01]  /*4430*/  LDS R9, [R8+-0x1000] ;  /* 0xfff0000008097984 */ /* 0x000e220000000800 */
[C---:B------:R-:W-:Y:S01]  /*4440*/  VIADD R7, R19.reuse, 0x400 ;  /* 0x0000040013077836 */ /* 0x040fe20000000000 */
[----:B------:R-:W-:Y:S01]  /*4450*/  PLOP3.LUT P0, PT, PT, PT, PT, 0x8, 0x80 ;  /* 0x000000000080781c */ /* 0x000fe20003f0e170 */
[--C-:B------:R-:W-:Y:S01]  /*4460*/  IMAD.WIDE R4, R19, 0x4, R2.reuse ;  /* 0x0000000413047825 */ /* 0x100fe200078e0202 */
[----:B------:R-:W1:Y:S03]  /*4470*/  LDS R11, [R8+-0x800] ;  /* 0xfff80000080b7984 */ /* 0x000e660000000800 */
[----:B------:R-:W-:Y:S01]  /*4480*/  IMAD.WIDE R6, R7, 0x4, R2 ;  /* 0x0000000407067825 */ /* 0x000fe200078e0202 */
[----:B------:R-:W2:Y:S03]  /*4490*/  LDS R13, [R8] ;  /* 0x00000000080d7984 */ /* 0x000ea60000000800 */
[----:B------:R-:W-:Y:S01]  /*44a0*/  VIADD R0, R0, 0x800 ;  /* 0x0000080000007836 */ /* 0x000fe20000000000 */
[----:B------:R-:W3:Y:S01]  /*44b0*/  LDS R15, [R8+0x800] ;  /* 0x00080000080f7984 */ /* 0x000ee20000000800 */
[----:B------:R-:W-:-:S03]  /*44c0*/  VIADD R19, R19, 0x800 ;  /* 0x0000080013137836 */ /* 0x000fc60000000000 */
[----:B------:R-:W4:Y:S04]  /*44d0*/  LDS R21, [R8+0x1000] ;  /* 0x0010000008157984 */ /* 0x000f280000000800 */
[----:B------:R-:W5:Y:S04]  /*44e0*/  LDS R23, [R8+0x1800] ;  /* 0x0018000008177984 */ /* 0x000f680000000800 */
[----:B------:R-:W5:Y:S04]  /*44f0*/  LDS R25, [R8+0x2000] ;  /* 0x0020000008197984 */ /* 0x000f680000000800 */
[----:B------:R0:W5:Y:S02]  /*4500*/  LDS R27, [R8+0x2800] ;  /* 0x00280000081b7984 */ /* 0x0001640000000800 */
[----:B0-----:R-:W-:-:S02]  /*4510*/  VIADD R8, R8, 0x4000 ;  /* 0x0000400008087836 */ /* 0x001fc40000000000 */
[----:B------:R0:W-:Y:S04]  /*4520*/  STG.E desc[UR8][R4.64+-0x800], R9 ;  /* 0xfff8000904007986 */ /* 0x0001e8000c101908 */
[----:B-1----:R0:W-:Y:S04]  /*4530*/  STG.E desc[UR8][R4.64+-0x400], R11 ;  /* 0xfffc000b04007986 */ /* 0x0021e8000c101908 */
[----:B--2---:R0:W-:Y:S04]  /*4540*/  STG.E desc[UR8][R4.64], R13 ;  /* 0x0000000d04007986 */ /* 0x0041e8000c101908 */
[----:B---3--:R0:W-:Y:S04]  /*4550*/  STG.E desc[UR8][R4.64+0x400], R15 ;  /* 0x0004000f04007986 */ /* 0x0081e8000c101908 */
[----:B----4-:R0:W-:Y:S04]  /*4560*/  STG.E desc[UR8][R6.64+-0x800], R21 ;  /* 0xfff8001506007986 */ /* 0x0101e8000c101908 */
[----:B-----5:R0:W-:Y:S04]  /*4570*/  STG.E desc[UR8][R6.64+-0x400], R23 ;  /* 0xfffc001706007986 */ /* 0x0201e8000c101908 */
[----:B------:R0:W-:Y:S04]  /*4580*/  STG.E desc[UR8][R6.64], R25 ;  /* 0x0000001906007986 */ /* 0x0001e8000c101908 */
[----:B------:R0:W-:Y:S02]  /*4590*/  STG.E desc[UR8][R6.64+0x400], R27 ;  /* 0x0004001b06007986 */ /* 0x0001e4000c101908 */
.L_x_1028:
[----:B------:R-:W-:Y:S05]  /*45a0*/  BSYNC.RECONVERGENT B0 ;  /* 0x0000000000007941 */ /* 0x000fea0003800200 */
.L_x_1027:
[----:B------:R-:W-:-:S13]  /*45b0*/  ISETP.LT.OR P0, PT, R0, R17, P0 ;  /* 0x000000110000720c */ /* 0x000fda0000701670 */
[----:B------:R-:W-:Y:S05]  /*45c0*/  @!P0 EXIT ;  /* 0x000000000000894d */ /* 0x000fea0003800000 */
[----:B0-----:R-:W0:Y:S01]  /*45d0*/  LDS R5, [R8+-0x1000] ;  /* 0xfff0000008057984 */ /* 0x001e220000000800 */
[----:B------:R-:W-:-:S03]  /*45e0*/  IMAD.WIDE R2, R19, 0x4, R2 ;  /* 0x0000000413027825 */ /* 0x000fc600078e0202 */
        /* <DEDUP_REMOVED lines=8> */
.L_x_1020:
[----:B------:R-:W-:Y:S02]  /*4670*/  ISETP.NE.AND P6, PT, R34, R2, PT ;  /* 0x000000022200720c */ /* 0x000fe40003fc5270 */
[----:B------:R-:W-:Y:S02]  /*4680*/  ISETP.NE.AND P0, PT, R2, R4, PT ;  /* 0x000000040200720c */ /* 0x000fe40003f05270 */
[----:B------:R-:W-:Y:S02]  /*4690*/  ISETP.NE.AND P1, PT, R4, R6, PT ;  /* 0x000000060400720c */ /* 0x000fe40003f25270 */
[----:B------:R-:W-:Y:S02]  /*46a0*/  ISETP.NE.AND P2, PT, R6, R8, PT ;  /* 0x000000080600720c */ /* 0x000fe40003f45270 */
[----:B------:R-:W-:Y:S02]  /*46b0*/  ISETP.NE.AND P3, PT, R8, R10, PT ;  /* 0x0000000a0800720c */ /* 0x000fe40003f65270 */
[----:B------:R-:W-:-:S02]  /*46c0*/  ISETP.NE.AND P4, PT, R10, R28, PT ;  /* 0x0000001c0a00720c */ /* 0x000fc40003f85270 */
[----:B------:R-:W-:Y:S01]  /*46d0*/  ISETP.NE.AND P5, PT, R28, R30, PT ;  /* 0x0000001e1c00720c */ /* 0x000fe20003fa5270 */
[----:B------:R-:W0:Y:S08]  /*46e0*/  @P6 LDC.64 R44, c[0x0][0x3a8] ;  /* 0x0000ea00ff2c6b82 */ /* 0x000e300000000a00 */
[----:B------:R-:W1:Y:S08]  /*46f0*/  @P0 LDC.64 R40, c[0x0][0x3a8] ;  /* 0x0000ea00ff280b82 */ /* 0x000e700000000a00 */
[----:B------:R-:W2:Y:S01]  /*4700*/  @P1 LDC.64 R38, c[0x0][0x3a8] ;  /* 0x0000ea00ff261b82 */ /* 0x000ea20000000a00 */
[----:B0-----:R-:W-:-:S07]  /*4710*/  @P6 IMAD.WIDE R44, R16, 0x4, R44 ;  /* 0x00000004102c6825 */ /* 0x001fce00078e022c */
[----:B------:R-:W0:Y:S01]  /*4720*/  @P2 LDC.64 R26, c[0x0][0x3a8] ;  /* 0x0000ea00ff1a2b82 */ /* 0x000e220000000a00 */
[----:B------:R3:W-:Y:S01]  /*4730*/  @P6 STG.E desc[UR8][R44.64], R35 ;  /* 0x000000232c006986 */ /* 0x0007e2000c101908 */
[----:B------:R-:W-:Y:S01]  /*4740*/  ISETP.NE.AND P6, PT, R30, R32, PT ;  /* 0x000000201e00720c */ /* 0x000fe20003fc5270 */
[----:B-1----:R-:W-:-:S05]  /*4750*/  @P0 IMAD.WIDE R40, R43, 0x4, R40 ;  /* 0x000000042b280825 */ /* 0x002fca00078e0228 */
[----:B------:R-:W1:Y:S01]  /*4760*/  @P3 LDC.64 R16, c[0x0][0x3a8] ;  /* 0x0000ea00ff103b82 */ /* 0x000e620000000a00 */
[----:B------:R3:W-:Y:S01]  /*4770*/  @P0 STG.E desc[UR8][R40.64], R3 ;  /* 0x0000000328000986 */ /* 0x0007e2000c101908 */
[----:B------:R-:W-:Y:S01]  /*4780*/  ISETP.NE.AND P0, PT, R32, R36, PT ;  /* 0x000000242000720c */ /* 0x000fe20003f05270 */
[----:B--2---:R-:W-:-:S05]  /*4790*/  @P1 IMAD.WIDE R38, R12, 0x4, R38 ;  /* 0x000000040c261825 */ /* 0x004fca00078e0226 */
[----:B------:R-:W2:Y:S01]  /*47a0*/  @P4 LDC.64 R22, c[0x0][0x3a8] ;  /* 0x0000ea00ff164b82 */ /* 0x000ea20000000a00 */
[----:B------:R3:W-:Y:S07]  /*47b0*/  @P1 STG.E desc[UR8][R38.64], R5 ;  /* 0x0000000526001986 */ /* 0x0007ee000c101908 */
[----:B------:R-:W4:Y:S01]  /*47c0*/  @P5 LDC.64 R20, c[0x0][0x3a8] ;  /* 0x0000ea00ff145b82 */ /* 0x000f220000000a00 */
[----:B0-----:R-:W-:-:S05]  /*47d0*/  @P2 IMAD.WIDE R26, R14, 0x4, R26 ;  /* 0x000000040e1a2825 */ /* 0x001fca00078e021a */
[----:B------:R3:W-:Y:S02]  /*47e0*/  @P2 STG.E desc[UR8][R26.64], R7 ;  /* 0x000000071a002986 */ /* 0x0007e4000c101908 */
[----:B------:R-:W0:Y:S01]  /*47f0*/  @P6 LDC.64 R18, c[0x0][0x3a8] ;  /* 0x0000ea00ff126b82 */ /* 0x000e220000000a00 */
[----:B-1----:R-:W-:-:S05]  /*4800*/  @P3 IMAD.WIDE R16, R13, 0x4, R16 ;  /* 0x000000040d103825 */ /* 0x002fca00078e0210 */
[----:B------:R3:W-:Y:S01]  /*4810*/  @P3 STG.E desc[UR8][R16.64], R9 ;  /* 0x0000000910003986 */ /* 0x0007e2000c101908 */
[----:B--2---:R-:W-:-:S05]  /*4820*/  @P4 IMAD.WIDE R22, R25, 0x4, R22 ;  /* 0x0000000419164825 */ /* 0x004fca00078e0216 */
[----:B------:R3:W-:Y:S01]  /*4830*/  @P4 STG.E desc[UR8][R22.64], R11 ;  /* 0x0000000b16004986 */ /* 0x0007e2000c101908 */
[----:B----4-:R-:W-:-:S05]  /*4840*/  @P5 IMAD.WIDE R20, R15, 0x4, R20 ;  /* 0x000000040f145825 */ /* 0x010fca00078e0214 */
[----:B------:R3:W-:Y:S01]  /*4850*/  @P5 STG.E desc[UR8][R20.64], R29 ;  /* 0x0000001d14005986 */ /* 0x0007e2000c101908 */
[----:B0-----:R-:W-:-:S05]  /*4860*/  @P6 IMAD.WIDE R18, R37, 0x4, R18 ;  /* 0x0000000425126825 */ /* 0x001fca00078e0212 */
[----:B------:R3:W-:Y:S01]  /*4870*/  @P6 STG.E desc[UR8][R18.64], R31 ;  /* 0x0000001f12006986 */ /* 0x0007e2000c101908 */
[----:B------:R-:W-:Y:S05]  /*4880*/  @!P0 EXIT ;  /* 0x000000000000894d */ /* 0x000fea0003800000 */
[----:B---3--:R-:W0:Y:S02]  /*4890*/  LDC.64 R2, c[0x0][0x3a8] ;  /* 0x0000ea00ff027b82 */ /* 0x008e240000000a00 */
[----:B0-----:R-:W-:-:S05]  /*48a0*/  IMAD.WIDE R24, R24, 0x4, R2 ;  /* 0x0000000418187825 */ /* 0x001fca00078e0202 */
[----:B------:R-:W-:Y:S01]  /*48b0*/  STG.E desc[UR8][R24.64], R33 ;  /* 0x0000002118007986 */ /* 0x000fe2000c101908 */
[----:B------:R-:W-:Y:S05]  /*48c0*/  EXIT ;  /* 0x000000000000794d */ /* 0x000fea0003800000 */
.L_x_996:
[----:B------:R-:W-:-:S13]  /*48d0*/  ISETP.GE.AND P0, PT, R0, 0x1, PT ;  /* 0x000000010000780c */ /* 0x000fda0003f06270 */
[----:B------:R-:W-:Y:S05]  /*48e0*/  @!P0 EXIT ;  /* 0x000000000000894d */ /* 0x000fea0003800000 */
[----:B------:R-:W0:Y:S02]  /*48f0*/  S2R R2, SR_CTAID.X ;  /* 0x0000000000027919 */ /* 0x000e240000002500 */
[----:B0-----:R-:W-:-:S13]  /*4900*/  ISETP.NE.AND P0, PT, R2, RZ, PT ;  /* 0x000000ff0200720c */ /* 0x001fda0003f05270 */
[----:B------:R-:W-:Y:S05]  /*4910*/  @P0 BRA `(.L_x_1029) ;  /* 0x0000001c00f00947 */ /* 0x000fea0003800000 */
[----:B------:R-:W0:Y:S01]  /*4920*/  LDC.64 R2, c[0x0][0x380] ;  /* 0x0000e000ff027b82 */ /* 0x000e220000000a00 */
[----:B------:R-:W1:Y:S07]  /*4930*/  S2R R19, SR_TID.X ;  /* 0x0000000000137919 */ /* 0x000e6e0000002100 */
[----:B------:R-:W2:Y:S01]  /*4940*/  S2UR UR5, SR_CgaCtaId ;  /* 0x00000000000579c3 */ /* 0x000ea20000008800 */
[----:B------:R-:W-:-:S07]  /*4950*/  UMOV UR4, 0x400 ;  /* 0x0000040000047882 */ /* 0x000fce0000000000 */
[----:B------:R-:W3:Y:S01]  /*4960*/  LDC R18, c[0x0][0x390] ;  /* 0x0000e400ff127b82 */ /* 0x000ee20000000800 */
[----:B0-----:R-:W-:-:S05]  /*4970*/  IMAD.WIDE.U32 R4, R9, 0x4, R2 ;  /* 0x0000000409047825 */ /* 0x001fca00078e0002 */
[----:B------:R-:W4:Y:S01]  /*4980*/  LDG.E.CONSTANT R10, desc[UR8][R4.64] ;  /* 0x00000008040a7981 */ /* 0x000f22000c1e9900 */
[C---:B-1----:R-:W-:Y:S02]  /*4990*/  LOP3.LUT R7, R19.reuse, 0x1f, RZ, 0xc0, !PT ;  /* 0x0000001f13077812 */ /* 0x042fe400078ec0ff */
[----:B------:R-:W-:-:S05]  /*49a0*/  LOP3.LUT R2, R19, 0x3e0, RZ, 0xc0, !PT ;  /* 0x000003e013027812 */ /* 0x000fca00078ec0ff */
[----:B------:R-:W-:-:S04]  /*49b0*/  IMAD R7, R2, 0x9, R7 ;  /* 0x0000000902077824 */ /* 0x000fc800078e0207 */
[C---:B------:R-:W-:Y:S01]  /*49c0*/  VIADD R3, R7.reuse, 0x20 ;  /* 0x0000002007037836 */ /* 0x040fe20000000000 */
[C---:B------:R-:W-:Y:S01]  /*49d0*/  ISETP.GE.U32.AND P5, PT, R7.reuse, R0, PT ;  /* 0x000000000700720c */ /* 0x040fe20003fa6070 */
[C---:B------:R-:W-:Y:S01]  /*49e0*/  VIADD R9, R7.reuse, 0x40 ;  /* 0x0000004007097836 */ /* 0x040fe20000000000 */
[C---:B------:R-:W-:Y:S01]  /*49f0*/  LEA R8, P6, R7.reuse, R4, 0x2 ;  /* 0x0000000407087211 */ /* 0x040fe200078c10ff */
[----:B------:R-:W-:Y:S01]  /*4a00*/  VIADD R11, R7, 0x60 ;  /* 0x00000060070b7836 */ /* 0x000fe20000000000 */
[-C--:B------:R-:W-:Y:S01]  /*4a10*/  ISETP.GE.U32.AND P0, PT, R3, R0.reuse, PT ;  /* 0x000000000300720c */ /* 0x080fe20003f06070 */
[----:B------:R-:W-:Y:S01]  /*4a20*/  VIADD R3, R7, 0x80 ;  /* 0x0000008007037836 */ /* 0x000fe20000000000 */
[-C--:B------:R-:W-:Y:S01]  /*4a30*/  ISETP.GE.U32.AND P1, PT, R9, R0.reuse, PT ;  /* 0x000000000900720c */ /* 0x080fe20003f26070 */
[----:B------:R-:W-:Y:S01]  /*4a40*/  VIADD R9, R7, 0xa0 ;  /* 0x000000a007097836 */ /* 0x000fe20000000000 */
[-C--:B------:R-:W-:Y:S01]  /*4a50*/  ISETP.GE.U32.AND P2, PT, R11, R0.reuse, PT ;  /* 0x000000000b00720c */ /* 0x080fe20003f46070 */
[----:B------:R-:W-:Y:S01]  /*4a60*/  VIADD R13, R7, 0xc0 ;  /* 0x000000c0070d7836 */ /* 0x000fe20000000000 */
[----:B------:R-:W-:-:S02]  /*4a70*/  ISETP.GE.U32.AND P3, PT, R3, R0, PT ;  /* 0x000000000300720c */ /* 0x000fc40003f66070 */
[----:B------:R-:W-:Y:S01]  /*4a80*/  ISETP.GE.U32.AND P4, PT, R9, R0, PT ;  /* 0x000000000900720c */ /* 0x000fe20003f86070 */
[----:B------:R-:W-:-:S04]  /*4a90*/  @!P5 IMAD.WIDE.U32 R2, R7, 0x4, R4 ;  /* 0x000000040702d825 */ /* 0x000fc800078e0004 */
[----:B------:R-:W-:Y:S02]  /*4aa0*/  IMAD.X R9, RZ, RZ, R5, P6 ;  /* 0x000000ffff097224 */ /* 0x000fe400030e0605 */
[C---:B------:R-:W-:Y:S02]  /*4ab0*/  VIADD R15, R7.reuse, 0xe0 ;  /* 0x000000e0070f7836 */ /* 0x040fe40000000000 */
[----:B------:R-:W-:Y:S01]  /*4ac0*/  VIADD R7, R7, 0x100 ;  /* 0x0000010007077836 */ /* 0x000fe20000000000 */
[-C--:B------:R-:W-:Y:S01]  /*4ad0*/  ISETP.GE.U32.AND P6, PT, R13, R0.reuse, PT ;  /* 0x000000000d00720c */ /* 0x080fe20003fc6070 */
[----:B----4-:R-:W-:Y:S02]  /*4ae0*/  IMAD.MOV.U32 R5, RZ, RZ, R10 ;  /* 0x000000ffff057224 */ /* 0x010fe400078e000a */
[----:B------:R0:W4:Y:S01]  /*4af0*/  @!P5 LDG.E.CONSTANT R10, desc[UR8][R2.64] ;  /* 0x00000008020ad981 */ /* 0x000122000c1e9900 */
[----:B------:R-:W-:Y:S01]  /*4b00*/  ISETP.GE.U32.AND P5, PT, R15, R0, PT ;  /* 0x000000000f00720c */ /* 0x000fe20003fa6070 */
[----:B------:R-:W-:-:S06]  /*4b10*/  IMAD.MOV.U32 R11, RZ, RZ, R5 ;  /* 0x000000ffff0b7224 */ /* 0x000fcc00078e0005 */
[----:B------:R-:W5:Y:S01]  /*4b20*/  @!P0 LDG.E.CONSTANT R11, desc[UR8][R8.64+0x80] ;  /* 0x00008008080b8981 */ /* 0x000f62000c1e9900 */
[----:B------:R-:W-:Y:S01]  /*4b30*/  ISETP.GE.U32.AND P0, PT, R7, R0, PT ;  /* 0x000000000700720c */ /* 0x000fe20003f06070 */
[--C-:B------:R-:W-:Y:S02]  /*4b40*/  IMAD.MOV.U32 R12, RZ, RZ, R5.reuse ;  /* 0x000000ffff0c7224 */ /* 0x100fe400078e0005 */
[--C-:B------:R-:W-:Y:S02]  /*4b50*/  IMAD.MOV.U32 R13, RZ, RZ, R5.reuse ;  /* 0x000000ffff0d7224 */ /* 0x100fe400078e0005 */
[--C-:B------:R-:W-:Y:S02]  /*4b60*/  IMAD.MOV.U32 R14, RZ, RZ, R5.reuse ;  /* 0x000000ffff0e7224 */ /* 0x100fe400078e0005 */
[--C-:B0-----:R-:W-:Y:S01]  /*4b70*/  IMAD.MOV.U32 R2, RZ, RZ, R5.reuse ;  /* 0x000000ffff027224 */ /* 0x101fe200078e0005 */
[----:B------:R-:W3:Y:S01]  /*4b80*/  @!P1 LDG.E.CONSTANT R12, desc[UR8][R8.64+0x100] ;  /* 0x00010008080c9981 */ /* 0x000ee2000c1e9900 */
[----:B------:R-:W-:-:S02]  /*4b90*/  IMAD.MOV.U32 R15, RZ, RZ, R5 ;  /* 0x000000ffff0f7224 */ /* 0x000fc400078e0005 */
[----:B------:R-:W-:Y:S01]  /*4ba0*/  IMAD.MOV.U32 R16, RZ, RZ, R5 ;  /* 0x000000ffff107224 */ /* 0x000fe200078e0005 */
[----:B------:R-:W3:Y:S04]  /*4bb0*/  @!P2 LDG.E.CONSTANT R13, desc[UR8][R8.64+0x180] ;  /* 0x00018008080da981 */ /* 0x000ee8000c1e9900 */
[----:B------:R-:W3:Y:S04]  /*4bc0*/  @!P3 LDG.E.CONSTANT R14, desc[UR8][R8.64+0x200] ;  /* 0x00020008080eb981 */ /* 0x000ee8000c1e9900 */
[----:B------:R-:W3:Y:S04]  /*4bd0*/  @!P4 LDG.E.CONSTANT R2, desc[UR8][R8.64+0x280] ;  /* 0x000280080802c981 */ /* 0x000ee8000c1e9900 */
[----:B------:R-:W3:Y:S04]  /*4be0*/  @!P6 LDG.E.CONSTANT R15, desc[UR8][R8.64+0x300] ;  /* 0x00030008080fe981 */ /* 0x000ee8000c1e9900 */
[----:B------:R-:W3:Y:S04]  /*4bf0*/  @!P5 LDG.E.CONSTANT R16, desc[UR8][R8.64+0x380] ;  /* 0x000380080810d981 */ /* 0x000ee8000c1e9900 */
[----:B------:R0:W3:Y:S01]  /*4c00*/  @!P0 LDG.E.CONSTANT R5, desc[UR8][R8.64+0x400] ;  /* 0x0004000808058981 */ /* 0x0000e2000c1e9900 */
[----:B------:R-:W1:Y:S01]  /*4c10*/  S2R R4, SR_LANEID ;  /* 0x0000000000047919 */ /* 0x000e620000000000 */
[----:B------:R-:W-:Y:S01]  /*4c20*/  SHF.R.U32.HI R7, RZ, 0x5, R19 ;  /* 0x00000005ff077819 */ /* 0x000fe20000011613 */
[----:B--2---:R-:W-:-:S04]  /*4c30*/  ULEA UR4, UR5, UR4, 0x18 ;  /* 0x0000000405047291 */ /* 0x004fc8000f8ec0ff */
[----:B-1----:R-:W-:-:S05]  /*4c40*/  IMAD R3, R7, 0x120, R4 ;  /* 0x0000012007037824 */ /* 0x002fca00078e0204 */
[----:B------:R-:W-:-:S05]  /*4c50*/  LEA R17, R3, UR4, 0x2 ;  /* 0x0000000403117c11 */ /* 0x000fca000f8e10ff */
[----:B0-----:R-:W-:Y:S01]  /*4c60*/  IMAD R8, R4, 0x20, R17 ;  /* 0x0000002004087824 */ /* 0x001fe200078e0211 */
[C---:B------:R-:W-:Y:S01]  /*4c70*/  ISETP.NE.AND P2, PT, R19.reuse, RZ, PT ;  /* 0x000000ff1300720c */ /* 0x040fe20003f45270 */
[----:B------:R-:W-:-:S05]  /*4c80*/  IMAD R9, R19, 0x9, RZ ;  /* 0x0000000913097824 */ /* 0x000fca00078e02ff */
[----:B------:R-:W-:-:S04]  /*4c90*/  ISETP.NE.AND P4, PT, R9, R0, PT ;  /* 0x000000000900720c */ /* 0x000fc80003f85270 */
[----:B------:R-:W-:Y:S01]  /*4ca0*/  SEL R40, RZ, 0x1, P4 ;  /* 0x00000001ff287807 */ /* 0x000fe20002000000 */
[----:B----4-:R0:W-:Y:S04]  /*4cb0*/  STS [R17], R10 ;  /* 0x0000000a11007388 */ /* 0x0101e80000000800 */
        /* <DEDUP_REMOVED lines=9> */
[----:B------:R-:W1:Y:S04]  /*4d50*/  LDS R3, [R8+0x20] ;  /* 0x0000200008037984 */ /* 0x000e680000000800 */
[----:B------:R-:W-:Y:S04]  /*4d60*/  LDS R38, [R8] ;  /* 0x0000000008267984 */ /* 0x000fe80000000800 */
[----:B------:R-:W2:Y:S04]  /*4d70*/  LDS R36, [R8+0x4] ;  /* 0x0000040008247984 */ /* 0x000ea80000000800 */
[----:B------:R-:W3:Y:S04]  /*4d80*/  LDS R34, [R8+0x8] ;  /* 0x0000080008227984 */ /* 0x000ee80000000800 */
[----:B------:R-:W-:Y:S04]  /*4d90*/  LDS R32, [R8+0xc] ;  /* 0x00000c0008207984 */ /* 0x000fe80000000800 */
[----:B------:R-:W-:Y:S04]  /*4da0*/  LDS R30, [R8+0x10] ;  /* 0x00001000081e7984 */ /* 0x000fe80000000800 */
[----:B------:R-:W-:Y:S04]  /*4db0*/  LDS R28, [R8+0x14] ;  /* 0x00001400081c7984 */ /* 0x000fe80000000800 */
[----:B------:R-:W-:Y:S04]  /*4dc0*/  LDS R26, [R8+0x18] ;  /* 0x00001800081a7984 */ /* 0x000fe80000000800 */
[----:B------:R-:W-:Y:S01]  /*4dd0*/  LDS R24, [R8+0x1c] ;  /* 0x00001c0008187984 */ /* 0x000fe20000000800 */
[----:B------:R-:W-:Y:S01]  /*4de0*/  BAR.SYNC.DEFER_BLOCKING 0x0 ;  /* 0x0000000000007b1d */ /* 0x000fe20000010000 */
[----:B0-----:R-:W-:-:S05]  /*4df0*/  LEA R10, R19, UR4, 0x2 ;  /* 0x00000004130a7c11 */ /* 0x001fca000f8e10ff */
        /* <DEDUP_REMOVED lines=11> */
[----:B------:R-:W4:Y:S04]  /*4eb0*/  LDS R37, [R8+0x4] ;  /* 0x0000040008257984 */ /* 0x000f280000000800 */
[----:B------:R-:W5:Y:S04]  /*4ec0*/  LDS R35, [R8+0x8] ;  /* 0x0000080008237984 */ /* 0x000f680000000800 */
[----:B------:R-:W-:Y:S04]  /*4ed0*/  LDS R33, [R8+0xc] ;  /* 0x00000c0008217984 */ /* 0x000fe80000000800 */
[----:B------:R-:W-:Y:S04]  /*4ee0*/  LDS R31, [R8+0x10] ;  /* 0x00001000081f7984 */ /* 0x000fe80000000800 */
[----:B------:R-:W-:Y:S04]  /*4ef0*/  LDS R29, [R8+0x14] ;  /* 0x00001400081d7984 */ /* 0x000fe80000000800 */
[----:B------:R-:W-:Y:S04]  /*4f00*/  LDS R27, [R8+0x18] ;  /* 0x00001800081b7984 */ /* 0x000fe80000000800 */
[----:B------:R-:W-:Y:S04]  /*4f10*/  LDS R25, [R8+0x1c] ;  /* 0x00001c0008197984 */ /* 0x000fe80000000800 */
[----:B------:R0:W-:Y:S01]  /*4f20*/  LDS R2, [R8+0x20] ;  /* 0x0000200008027984 */ /* 0x0001e20000000800 */
[----:B------:R-:W-:Y:S06]  /*4f30*/  BAR.SYNC.DEFER_BLOCKING 0x0 ;  /* 0x0000000000007b1d */ /* 0x000fec0000010000 */
[----:B-1----:R-:W-:Y:S02]  /*4f40*/  STS [R10+0x47c], R3 ;  /* 0x00047c030a007388 */ /* 0x002fe40000000800 */
[----:B------:R-:W-:Y:S01]  /*4f50*/  BAR.SYNC.DEFER_BLOCKING 0x0 ;  /* 0x0000000000007b1d */ /* 0x000fe20000010000 */
[----:B------:R-:W-:Y:S01]  /*4f60*/  VIADD R5, R9, 0x1 ;  /* 0x0000000109057836 */ /* 0x000fe20000000000 */
[----:B--2---:R-:W-:-:S04]  /*4f70*/  ISETP.NE.AND P0, PT, R38, R36, PT ;  /* 0x000000242600720c */ /* 0x004fc80003f05270 */
[----:B------:R-:W1:Y:S01]  /*4f80*/  @P2 LDS R6, [R10+0x478] ;  /* 0x000478000a062984 */ /* 0x000e620000000800 */
[----:B------:R-:W-:Y:S01]  /*4f90*/  ISETP.EQ.OR P0, PT, R5, R0, P0 ;  /* 0x000000000500720c */ /* 0x000fe20000702670 */
[----:B------:R-:W-:Y:S01]  /*4fa0*/  VIADD R11, R9, 0x2 ;  /* 0x00000002090b7836 */ /* 0x000fe20000000000 */
[----:B---3--:R-:W-:Y:S02]  /*4fb0*/  ISETP.NE.AND P1, PT, R36, R34, PT ;  /* 0x000000222400720c */ /* 0x008fe40003f25270 */
[----:B0-----:R-:W-:Y:S02]  /*4fc0*/  SEL R8, R39, RZ, !P0 ;  /* 0x000000ff27087207 */ /* 0x001fe40004000000 */
[----:B------:R-:W-:-:S03]  /*4fd0*/  ISETP.EQ.OR P6, PT, R11, R0, P1 ;  /* 0x000000000b00720c */ /* 0x000fc60000fc2670 */
[----:B----4-:R-:W-:Y:S01]  /*4fe0*/  IMAD.IADD R8, R37, 0x1, R8 ;  /* 0x0000000125087824 */ /* 0x010fe200078e0208 */
[----:B------:R-:W-:Y:S01]  /*4ff0*/  ISETP.NE.AND P1, PT, R34, R32, PT ;  /* 0x000000202200720c */ /* 0x000fe20003f25270 */
[----:B------:R-:W-:-:S03]  /*5000*/  VIADD R11, R9, 0x3 ;  /* 0x00000003090b7836 */ /* 0x000fc60000000000 */
[----:B------:R-:W-:Y:S01]  /*5010*/  SEL R8, R8, RZ, !P6 ;  /* 0x000000ff08087207 */ /* 0x000fe20007000000 */
[----:B------:R-:W-:Y:S01]  /*5020*/  IMAD.MOV.U32 R5, RZ, RZ, 0x1 ;  /* 0x00000001ff057424 */ /* 0x000fe200078e00ff */
[----:B------:R-:W-:-:S03]  /*5030*/  ISETP.EQ.OR P1, PT, R11, R0, P1 ;  /* 0x000000000b00720c */ /* 0x000fc60000f22670 */
[----:B-----5:R-:W-:-:S05]  /*5040*/  IMAD.IADD R8, R35, 0x1, R8 ;  /* 0x0000000123087824 */ /* 0x020fca00078e0208 */
[----:B------:R-:W-:Y:S02]  /*5050*/  SEL R8, R8, RZ, !P1 ;  /* 0x000000ff08087207 */ /* 0x000fe40004800000 */
[----:B-1----:R-:W-:-:S04]  /*5060*/  @P2 ISETP.NE.AND P3, PT, R6, R38, PT ;  /* 0x000000260600220c */ /* 0x002fc80003f65270 */
[----:B------:R-:W-:-:S04]  /*5070*/  @P2 SEL R5, RZ, 0x1, !P3 ;  /* 0x00000001ff052807 */ /* 0x000fc80005800000 */
[----:B------:R-:W-:Y:S01]  /*5080*/  @P2 SEL R40, R40, R5, !P4 ;  /* 0x0000000528282207 */ /* 0x000fe20006000000 */
[----:B------:R-:W-:Y:S01]  /*5090*/  VIADD R5, R9, 0x4 ;  /* 0x0000000409057836 */ /* 0x000fe20000000000 */
[----:B------:R-:W-:Y:S01]  /*50a0*/  ISETP.NE.AND P2, PT, R32, R30, PT ;  /* 0x0000001e2000720c */ /* 0x000fe20003f45270 */
[----:B------:R-:W-:-:S03]  /*50b0*/  IMAD.IADD R10, R33, 0x1, R8 ;  /* 0x00000001210a7824 */ /* 0x000fc600078e0208 */
[----:B------:R-:W-:Y:S01]  /*50c0*/  ISETP.EQ.OR P2, PT, R5, R0, P2 ;  /* 0x000000000500720c */ /* 0x000fe20001742670 */
[----:B------:R-:W-:Y:S01]  /*50d0*/  VIADD R5, R9, 0x5 ;  /* 0x0000000509057836 */ /* 0x000fe20000000000 */
[----:B------:R-:W-:Y:S02]  /*50e0*/  ISETP.NE.AND P3, PT, R30, R28, PT ;  /* 0x0000001c1e00720c */ /* 0x000fe40003f65270 */
[----:B------:R-:W-:Y:S02]  /*50f0*/  SEL R10, R10, RZ, !P2 ;  /* 0x000000ff0a0a7207 */ /* 0x000fe40005000000 */
[----:B------:R-:W-:-:S03]  /*5100*/  ISETP.EQ.OR P3, PT, R5, R0, P3 ;  /* 0x000000000500720c */ /* 0x000fc60001f62670 */
[----:B------:R-:W-:Y:S01]  /*5110*/  IMAD.IADD R10, R31, 0x1, R10 ;  /* 0x000000011f0a7824 */ /* 0x000fe200078e020a */
[----:B------:R-:W-:Y:S01]  /*5120*/  ISETP.NE.AND P4, PT, R28, R26, PT ;  /* 0x0000001a1c00720c */ /* 0x000fe20003f85270 */
[----:B------:R-:W-:-:S03]  /*5130*/  VIADD R5, R9, 0x6 ;  /* 0x0000000609057836 */ /* 0x000fc60000000000 */
[----:B------:R-:W-:Y:S02]  /*5140*/  SEL R10, R10, RZ, !P3 ;  /* 0x000000ff0a0a7207 */ /* 0x000fe40005800000 */
[----:B------:R-:W-:-:S03]  /*5150*/  ISETP.EQ.OR P4, PT, R5, R0, P4 ;  /* 0x000000000500720c */ /* 0x000fc60002782670 */
[----:B------:R-:W-:Y:S01]  /*5160*/  IMAD.IADD R10, R29, 0x1, R10 ;  /* 0x000000011d0a7824 */ /* 0x000fe200078e020a */
[----:B------:R-:W-:Y:S01]  /*5170*/  ISETP.NE.AND P5, PT, R26, R24, PT ;  /* 0x000000181a00720c */ /* 0x000fe20003fa5270 */
[----:B------:R-:W-:Y:S02]  /*5180*/  VIADD R42, R40, 0x1 ;  /* 0x00000001282a7836 */ /* 0x000fe40000000000 */
[----:B------:R-:W-:Y:S01]  /*5190*/  VIADD R5, R9, 0x7 ;  /* 0x0000000709057836 */ /* 0x000fe20000000000 */
[----:B------:R-:W-:Y:S01]  /*51a0*/  SEL R10, R10, RZ, !P4 ;  /* 0x000000ff0a0a7207 */ /* 0x000fe20006000000 */
[----:B------:R-:W-:Y:S02]  /*51b0*/  IMAD.MOV.U32 R8, RZ, RZ, R42 ;  /* 0x000000ffff087224 */ /* 0x000fe400078e002a */
[----:B------:R-:W-:Y:S01]  /*51c0*/  @!P0 IMAD.MOV R8, RZ, RZ, R40 ;  /* 0x000000ffff088224 */ /* 0x000fe200078e0228 */
[----:B------:R-:W-:Y:S01]  /*51d0*/  ISETP.EQ.OR P5, PT, R5, R0, P5 ;  /* 0x000000000500720c */ /* 0x000fe20002fa2670 */
[----:B------:R-:W-:Y:S01]  /*51e0*/  IMAD.IADD R10, R27, 0x1, R10 ;  /* 0x000000011b0a7824 */ /* 0x000fe200078e020a */
[----:B------:R-:W-:Y:S01]  /*51f0*/  P2R R41, PR, RZ, 0x40 ;  /* 0x00000040ff297803 */ /* 0x000fe20000000000 */
[----:B------:R-:W-:-:S02]  /*5200*/  VIADD R43, R8, 0x1 ;  /* 0x00000001082b7836 */ /* 0x000fc40000000000 */
[----:B------:R-:W-:Y:S01]  /*5210*/  @!P6 IMAD.MOV R43, RZ, RZ, R8 ;  /* 0x000000ffff2be224 */ /* 0x000fe200078e0208 */
[----:B------:R-:W-:Y:S01]  /*5220*/  SEL R10, R10, RZ, !P5 ;  /* 0x000000ff0a0a7207 */ /* 0x000fe20006800000 */
[----:B------:R-:W-:Y:S01]  /*5230*/  VIADD R9, R9, 0x8 ;  /* 0x0000000809097836 */ /* 0x000fe20000000000 */
[----:B------:R-:W-:Y:S02]  /*5240*/  ISETP.NE.AND P6, PT, R24, R3, PT ;  /* 0x000000031800720c */ /* 0x000fe40003fc5270 */
[----:B------:R-:W-:Y:S01]  /*5250*/  P2R R45, PR, RZ, 0x1 ;  /* 0x00000001ff2d7803 */ /* 0x000fe20000000000 */
[----:B------:R-:W-:Y:S01]  /*5260*/  IMAD.IADD R10, R25, 0x1, R10 ;  /* 0x00000001190a7824 */ /* 0x000fe200078e020a */
[----:B------:R-:W-:Y:S01]  /*5270*/  ISETP.EQ.OR P0, PT, R9, R0, P6 ;  /* 0x000000000900720c */ /* 0x000fe20003702670 */
[----:B------:R-:W-:Y:S02]  /*5280*/  VIADD R8, R43, 0x1 ;  /* 0x000000012b087836 */ /* 0x000fe40000000000 */
[----:B------:R-:W-:Y:S01]  /*5290*/  @!P1 IMAD.MOV R8, RZ, RZ, R43 ;  /* 0x000000ffff089224 */ /* 0x000fe200078e022b */
[----:B------:R-:W-:-:S03]  /*52a0*/  SEL R3, R10, RZ, !P0 ;  /* 0x000000ff0a037207 */ /* 0x000fc60004000000 */
[----:B------:R-:W-:Y:S02]  /*52b0*/  VIADD R5, R8, 0x1 ;  /* 0x0000000108057836 */ /* 0x000fe40000000000 */
[----:B------:R-:W-:Y:S02]  /*52c0*/  @!P2 IMAD.MOV R5, RZ, RZ, R8 ;  /* 0x000000ffff05a224 */ /* 0x000fe400078e0208 */
[----:B------:R-:W-:Y:S02]  /*52d0*/  IMAD.IADD R8, R2, 0x1, R3 ;  /* 0x0000000102087824 */ /* 0x000fe400078e0203 */
[----:B------:R-:W-:Y:S02]  /*52e0*/  VIADD R11, R5, 0x1 ;  /* 0x00000001050b7836 */ /* 0x000fe40000000000 */
[----:B------:R-:W-:Y:S01]  /*52f0*/  @!P3 IMAD.MOV R11, RZ, RZ, R5 ;  /* 0x000000ffff0bb224 */ /* 0x000fe200078e0205 */
[----:B------:R-:W0:Y:S03]  /*5300*/  SHFL.UP PT, R9, R8, 0x1, RZ ;  /* 0x0420000008097989 */ /* 0x000e2600000e00ff */
[----:B------:R-:W-:-:S02]  /*5310*/  VIADD R2, R11, 0x1 ;  /* 0x000000010b027836 */ /* 0x000fc40000000000 */
[----:B------:R-:W-:-:S04]  /*5320*/  @!P4 IMAD.MOV R2, RZ, RZ, R11 ;  /* 0x000000ffff02c224 */ /* 0x000fc800078e020b */
[----:B------:R-:W-:Y:S02]  /*5330*/  VIADD R3, R2, 0x1 ;  /* 0x0000000102037836 */ /* 0x000fe40000000000 */
[----:B------:R-:W-:-:S04]  /*5340*/  @!P5 IMAD.MOV R3, RZ, RZ, R2 ;  /* 0x000000ffff03d224 */ /* 0x000fc800078e0202 */
[----:B------:R-:W-:Y:S02]  /*5350*/  VIADD R2, R3, 0x1 ;  /* 0x0000000103027836 */ /* 0x000fe40000000000 */
[----:B------:R-:W-:-:S05]  /*5360*/  @!P0 IMAD.MOV R2, RZ, RZ, R3 ;  /* 0x000000ffff028224 */ /* 0x000fca00078e0203 */
[----:B------:R-:W-:Y:S01]  /*5370*/  ISETP.NE.AND P6, PT, R2, RZ, PT ;  /* 0x000000ff0200720c */ /* 0x000fe20003fc5270 */
[----:B------:R-:W1:Y:S03]  /*5380*/  SHFL.UP PT, R3, R2, 0x1, RZ ;  /* 0x0420000002037989 */ /* 0x000e6600000e00ff */
[----:B0-----:R-:W-:Y:S02]  /*5390*/  SEL R9, R9, RZ, !P6 ;  /* 0x000000ff09097207 */ /* 0x001fe40007000000 */
[----:B------:R-:W-:-:S04]  /*53a0*/  ISETP.GE.AND P6, PT, R4, 0x1, PT ;  /* 0x000000010400780c */ /* 0x000fc80003fc6270 */
[----:B------:R-:W-:-:S05]  /*53b0*/  SEL R9, R9, RZ, P6 ;  /* 0x000000ff09097207 */ /* 0x000fca0003000000 */
[----:B------:R-:W-:-:S05]  /*53c0*/  IMAD.IADD R9, R8, 0x1, R9 ;  /* 0x0000000108097824 */ /* 0x000fca00078e0209 */
[----:B------:R-:W0:Y:S01]  /*53d0*/  SHFL.UP PT, R8, R9, 0x2, RZ ;  /* 0x0440000009087989 */ /* 0x000e2200000e00ff */
[----:B-1----:R-:W-:-:S05]  /*53e0*/  SEL R3, R3, RZ, P6 ;  /* 0x000000ff03037207 */ /* 0x002fca0003000000 */
[----:B------:R-:W-:-:S05]  /*53f0*/  IMAD.IADD R3, R3, 0x1, R2 ;  /* 0x0000000103037824 */ /* 0x000fca00078e0202 */
[----:B------:R-:W-:-:S04]  /*5400*/  ISETP.NE.AND P6, PT, R3, RZ, PT ;  /* 0x000000ff0300720c */ /* 0x000fc80003fc5270 */
[----:B0-----:R-:W-:Y:S02]  /*5410*/  SEL R10, R8, RZ, !P6 ;  /* 0x000000ff080a7207 */ /* 0x001fe40007000000 */
[----:B------:R-:W0:Y:S01]  /*5420*/  SHFL.UP PT, R8, R3, 0x2, RZ ;  /* 0x0440000003087989 */ /* 0x000e2200000e00ff */
[----:B------:R-:W-:-:S04]  /*5430*/  ISETP.GE.AND P6, PT, R4, 0x2, PT ;  /* 0x000000020400780c */ /* 0x000fc80003fc6270 */
[----:B------:R-:W-:-:S05]  /*5440*/  SEL R10, R10, RZ, P6 ;  /* 0x000000ff0a0a7207 */ /* 0x000fca0003000000 */
[----:B------:R-:W-:-:S05]  /*5450*/  IMAD.IADD R10, R9, 0x1, R10 ;  /* 0x00000001090a7824 */ /* 0x000fca00078e020a */
[----:B------:R-:W1:Y:S01]  /*5460*/  SHFL.UP PT, R2, R10, 0x4, RZ ;  /* 0x048000000a027989 */ /* 0x000e6200000e00ff */
[----:B0-----:R-:W-:-:S05]  /*5470*/  SEL R8, R8, RZ, P6 ;  /* 0x000000ff08087207 */ /* 0x001fca0003000000 */
[----:B------:R-:W-:-:S05]  /*5480*/  IMAD.IADD R8, R3, 0x1, R8 ;  /* 0x0000000103087824 */ /* 0x000fca00078e0208 */
[----:B------:R-:W-:-:S04]  /*5490*/  ISETP.NE.AND P6, PT, R8, RZ, PT ;  /* 0x000000ff0800720c */ /* 0x000fc80003fc5270 */
[----:B-1----:R-:W-:Y:S02]  /*54a0*/  SEL R9, R2, RZ, !P6 ;  /* 0x000000ff02097207 */ /* 0x002fe40007000000 */
[----:B------:R-:W0:Y:S01]  /*54b0*/  SHFL.UP PT, R2, R8, 0x4, RZ ;  /* 0x0480000008027989 */ /* 0x000e2200000e00ff */
[----:B------:R-:W-:-:S04]  /*54c0*/  ISETP.GE.AND P6, PT, R4, 0x4, PT ;  /* 0x000000040400780c */ /* 0x000fc80003fc6270 */
[----:B------:R-:W-:-:S05]  /*54d0*/  SEL R9, R9, RZ, P6 ;  /* 0x000000ff09097207 */ /* 0x000fca0003000000 */
[----:B------:R-:W-:Y:S01]  /*54e0*/  IMAD.IADD R9, R10, 0x1, R9 ;  /* 0x000000010a097824 */ /* 0x000fe200078e0209 */
[----:B0-----:R-:W-:-:S04]  /*54f0*/  SEL R3, R2, RZ, P6 ;  /* 0x000000ff02037207 */ /* 0x001fc80003000000 */
[----:B------:R-:W0:Y:S01]  /*5500*/  SHFL.UP PT, R2, R9, 0x8, RZ ;  /* 0x0500000009027989 */ /* 0x000e2200000e00ff */
        /* <DEDUP_REMOVED lines=10> */
[----:B------:R-:W0:Y:S01]  /*55b0*/  SHFL.UP PT, R2, R12, 0x10, RZ ;  /* 0x060000000c027989 */ /* 0x000e2200000e00ff */
[----:B------:R-:W-:-:S04]  /*55c0*/  ISETP.NE.AND P6, PT, R12, RZ, PT ;  /* 0x000000ff0c00720c */ /* 0x000fc80003fc5270 */
[----:B-1----:R-:W-:Y:S02]  /*55d0*/  SEL R8, R8, RZ, !P6 ;  /* 0x000000ff08087207 */ /* 0x002fe40007000000 */
[----:B------:R-:W-:-:S04]  /*55e0*/  ISETP.GE.AND P6, PT, R4, 0x10, PT ;  /* 0x000000100400780c */ /* 0x000fc80003fc6270 */
[----:B------:R-:W-:Y:S02]  /*55f0*/  SEL R9, R8, RZ, P6 ;  /* 0x000000ff08097207 */ /* 0x000fe40003000000 */
[----:B0-----:R-:W-:Y:S02]  /*5600*/  SEL R3, R2, RZ, P6 ;  /* 0x000000ff02037207 */ /* 0x001fe40003000000 */
[----:B------:R-:W-:-:S03]  /*5610*/  ISETP.NE.AND P6, PT, R4, 0x1f, PT ;  /* 0x0000001f0400780c */ /* 0x000fc60003fc5270 */
[----:B------:R-:W-:Y:S02]  /*5620*/  IMAD.IADD R2, R12, 0x1, R3 ;  /* 0x000000010c027824 */ /* 0x000fe400078e0203 */
[----:B------:R-:W-:-:S08]  /*5630*/  IMAD.IADD R3, R10, 0x1, R9 ;  /* 0x000000010a037824 */ /* 0x000fd000078e0209 */
[----:B------:R-:W-:-:S05]  /*5640*/  @!P6 LEA R17, R7, UR4, 0x3 ;  /* 0x000000040711ec11 */ /* 0x000fca000f8e18ff */
[----:B------:R-:W-:Y:S01]  /*5650*/  @!P6 STS.64 [R17], R2 ;  /* 0x000000021100e388 */ /* 0x000fe20000000a00 */
[----:B------:R-:W-:Y:S06]  /*5660*/  BAR.SYNC.DEFER_BLOCKING 0x0 ;  /* 0x0000000000007b1d */ /* 0x000fec0000010000 */
[----:B------:R-:W0:Y:S04]  /*5670*/  LDS.128 R8, [UR4] ;  /* 0x00000004ff087984 */ /* 0x000e280008000c00 */
[----:B------:R-:W1:Y:S01]  /*5680*/  LDS.128 R12, [UR4+0x10] ;  /* 0x00001004ff0c7984 */ /* 0x000e620008000c00 */
[----:B0-----:R-:W-:-:S04]  /*5690*/  ISETP.NE.AND P6, PT, R10, RZ, PT ;  /* 0x000000ff0a00720c */ /* 0x001fc80003fc5270 */
[----:B------:R-:W-:Y:S02]  /*56a0*/  SEL R16, R9, RZ, !P6 ;  /* 0x000000ff09107207 */ /* 0x000fe40007000000 */
[----:B-1----:R-:W-:-:S03]  /*56b0*/  ISETP.NE.AND P6, PT, R12, RZ, PT ;  /* 0x000000ff0c00720c */ /* 0x002fc60003fc5270 */
        /* <DEDUP_REMOVED lines=9> */
[----:B------:R-:W-:Y:S02]  /*5750*/  SEL R9, R11, R18, !P6 ;  /* 0x000000120b097207 */ /* 0x000fe40007000000 */
[----:B------:R-:W-:Y:S02]  /*5760*/  SEL R13, R17, R16, !P6 ;  /* 0x00000010110d7207 */ /* 0x000fe40007000000 */
[----:B------:R-:W-:-:S04]  /*5770*/  ISETP.NE.AND P6, PT, R14, RZ, PT ;  /* 0x000000ff0e00720c */ /* 0x000fc80003fc5270 */
[----:B------:R-:W-:Y:S02]  /*5780*/  SEL R20, R17, RZ, !P6 ;  /* 0x000000ff11147207 */ /* 0x000fe40007000000 */
[----:B------:R-:W0:Y:S03]  /*5790*/  LDS.128 R16, [UR4+0x20] ;  /* 0x00002004ff107984 */ /* 0x000e260008000c00 */
[----:B------:R-:W-:Y:S02]  /*57a0*/  IMAD.IADD R22, R15, 0x1, R20 ;  /* 0x000000010f167824 */ /* 0x000fe400078e0214 */
[----:B------:R-:W-:Y:S01]  /*57b0*/  IMAD.IADD R15, R14, 0x1, R11 ;  /* 0x000000010e0f7824 */ /* 0x000fe200078e020b */
[----:B0-----:R-:W-:-:S04]  /*57c0*/  ISETP.NE.AND P6, PT, R16, RZ, PT ;  /* 0x000000ff1000720c */ /* 0x001fc80003fc5270 */
[----:B------:R-:W-:Y:S02]  /*57d0*/  SEL R20, R22, RZ, !P6 ;  /* 0x000000ff16147207 */ /* 0x000fe40007000000 */
[----:B------:R-:W-:-:S03]  /*57e0*/  ISETP.NE.AND P6, PT, R7, 0x4, PT ;  /* 0x000000040700780c */ /* 0x000fc60003fc5270 */
[----:B------:R-:W-:Y:S01]  /*57f0*/  IMAD.IADD R20, R17, 0x1, R20 ;  /* 0x0000000111147824 */ /* 0x000fe200078e0214 */
[----:B------:R-:W-:Y:S01]  /*5800*/  SEL R11, R22, R13, !P6 ;  /* 0x0000000d160b7207 */ /* 0x000fe20007000000 */
[C---:B------:R-:W-:Y:S01]  /*5810*/  IMAD.IADD R13, R15.reuse, 0x1, R16 ;  /* 0x000000010f0d7824 */ /* 0x040fe200078e0210 */
[----:B------:R-:W-:Y:S02]  /*5820*/  SEL R22, R15, R9, !P6 ;  /* 0x000000090f167207 */ /* 0x000fe40007000000 */
[----:B------:R-:W-:-:S04]  /*5830*/  ISETP.NE.AND P6, PT, R7, 0x5, PT ;  /* 0x000000050700780c */ /* 0x000fc80003fc5270 */
[----:B------:R-:W-:Y:S02]  /*5840*/  SEL R9, R13, R22, !P6 ;  /* 0x000000160d097207 */ /* 0x000fe40007000000 */
[----:B------:R-:W-:Y:S02]  /*5850*/  SEL R11, R20, R11, !P6 ;  /* 0x0000000b140b7207 */ /* 0x000fe40007000000 */
[----:B------:R-:W-:-:S04]  /*5860*/  ISETP.NE.AND P6, PT, R18, RZ, PT ;  /* 0x000000ff1200720c */ /* 0x000fc80003fc5270 */
[----:B------:R-:W-:Y:S02]  /*5870*/  SEL R15, R20, RZ, !P6 ;  /* 0x000000ff140f7207 */ /* 0x000fe40007000000 */
[----:B------:R-:W0:Y:S03]  /*5880*/  LDS.128 R20, [UR4+0x30] ;  /* 0x00003004ff147984 */ /* 0x000e260008000c00 */
[----:B------:R-:W-:Y:S01]  /*5890*/  IMAD.IADD R19, R19, 0x1, R15 ;  /* 0x0000000113137824 */ /* 0x000fe200078e020f */
[----:B------:R-:W1:Y:S01]  /*58a0*/  SHFL.UP PT, R2, R2, 0x1, RZ ;  /* 0x0420000002027989 */ /* 0x000e6200000e00ff */
[----:B------:R-:W-:Y:S01]  /*58b0*/  IMAD.IADD R13, R18, 0x1, R13 ;  /* 0x00000001120d7824 */ /* 0x000fe200078e020d */
[----:B0-----:R-:W-:-:S04]  /*58c0*/  ISETP.NE.AND P6, PT, R20, RZ, PT ;  /* 0x000000ff1400720c */ /* 0x001fc80003fc5270 */
[----:B------:R-:W-:Y:S02]  /*58d0*/  SEL R15, R19, RZ, !P6 ;  /* 0x000000ff130f7207 */ /* 0x000fe40007000000 */
[----:B------:R-:W-:-:S04]  /*58e0*/  ISETP.NE.AND P6, PT, R7, 0x6, PT ;  /* 0x000000060700780c */ /* 0x000fc80003fc5270 */
[----:B------:R-:W-:Y:S02]  /*58f0*/  SEL R11, R19, R11, !P6 ;  /* 0x0000000b130b7207 */ /* 0x000fe40007000000 */
[----:B------:R-:W0:Y:S01]  /*5900*/  S2R R19, SR_TID.X ;  /* 0x0000000000137919 */ /* 0x000e220000002100 */
[----:B------:R-:W-:Y:S01]  /*5910*/  SEL R17, R13, R9, !P6 ;  /* 0x000000090d117207 */ /* 0x000fe20007000000 */
[----:B------:R-:W-:Y:S01]  /*5920*/  IMAD.IADD R21, R21, 0x1, R15 ;  /* 0x0000000115157824 */ /* 0x000fe200078e020f */
[----:B------:R-:W-:Y:S01]  /*5930*/  ISETP.NE.AND P6, PT, R7, 0x7, PT ;  /* 0x000000070700780c */ /* 0x000fe20003fc5270 */
[----:B------:R-:W-:Y:S02]  /*5940*/  IMAD.IADD R9, R13, 0x1, R20 ;  /* 0x000000010d097824 */ /* 0x000fe400078e0214 */
[----:B------:R-:W2:Y:S01]  /*5950*/  SHFL.UP PT, R13, R3, 0x1, RZ ;  /* 0x04200000030d7989 */ /* 0x000ea200000e00ff */
[----:B------:R-:W-:Y:S02]  /*5960*/  SEL R11, R21, R11, !P6 ;  /* 0x0000000b150b7207 */ /* 0x000fe40007000000 */
[----:B------:R-:W-:-:S02]  /*5970*/  SEL R15, R9, R17, !P6 ;  /* 0x00000011090f7207 */ /* 0x000fc40007000000 */
[----:B0-----:R-:W-:-:S04]  /*5980*/  ISETP.GE.U32.AND P6, PT, R19, 0x20, PT ;  /* 0x000000201300780c */ /* 0x001fc80003fc6070 */
[----:B------:R-:W-:Y:S02]  /*5990*/  SEL R15, R15, RZ, P6 ;  /* 0x000000ff0f0f7207 */ /* 0x000fe40003000000 */
[----:B------:R-:W-:Y:S02]  /*59a0*/  SEL R7, R11, RZ, P6 ;  /* 0x000000ff0b077207 */ /* 0x000fe40003000000 */
[----:B-1----:R-:W-:-:S04]  /*59b0*/  ISETP.NE.AND P6, PT, R2, RZ, PT ;  /* 0x000000ff0200720c */ /* 0x002fc80003fc5270 */
[----:B------:R-:W-:Y:S02]  /*59c0*/  SEL R11, R7, RZ, !P6 ;  /* 0x000000ff070b7207 */ /* 0x000fe40007000000 */
[----:B------:R-:W-:Y:S02]  /*59d0*/  ISETP.NE.AND P6, PT, R4, RZ, PT ;  /* 0x000000ff0400720c */ /* 0x000fe40003fc5270 */
[----:B------:R-:W-:Y:S02]  /*59e0*/  P2R R44, PR, RZ, 0x1 ;  /* 0x00000001ff2c7803 */ /* 0x000fe40000000000 */
[----:B------:R-:W-:-:S09]  /*59f0*/  ISETP.NE.AND P0, PT, R40, RZ, PT ;  /* 0x000000ff2800720c */ /* 0x000fd20003f05270 */
[----:B--2---:R-:W-:-:S05]  /*5a00*/  @P6 IMAD.IADD R7, R13, 0x1, R11 ;  /* 0x000000010d076824 */ /* 0x004fca00078e020b */
[----:B------:R-:W-:Y:S02]  /*5a10*/  SEL R4, R7, RZ, !P0 ;  /* 0x000000ff07047207 */ /* 0x000fe40004000000 */
[----:B------:R-:W-:Y:S02]  /*5a20*/  P2R R17, PR, RZ, 0x1 ;  /* 0x00000001ff117803 */ /* 0x000fe40000000000 */
[----:B------:R-:W-:Y:S01]  /*5a30*/  ISETP.NE.AND P0, PT, R45, RZ, PT ;  /* 0x000000ff2d00720c */ /* 0x000fe20003f05270 */
[----:B------:R-:W-:Y:S01]  /*5a40*/  IMAD.IADD R39, R39, 0x1, R4 ;  /* 0x0000000127277824 */ /* 0x000fe200078e0204 */
[----:B------:R-:W-:Y:S02]  /*5a50*/  SEL R3, R2, RZ, P6 ;  /* 0x000000ff02037207 */ /* 0x000fe40003000000 */
[----:B------:R-:W-:Y:S02]  /*5a60*/  ISETP.NE.AND P6, PT, R22, RZ, PT ;  /* 0x000000ff1600720c */ /* 0x000fe40003fc5270 */
[----:B------:R-:W-:-:S02]  /*5a70*/  SEL R4, R39, RZ, !P0 ;  /* 0x000000ff27047207 */ /* 0x000fc40004000000 */
[----:B------:R-:W-:Y:S02]  /*5a80*/  SEL R2, R21, RZ, !P6 ;  /* 0x000000ff15027207 */ /* 0x000fe40007000000 */
[----:B------:R-:W-:Y:S01]  /*5a90*/  ISETP.NE.AND P6, PT, R41, RZ, PT ;  /* 0x000000ff2900720c */ /* 0x000fe20003fc5270 */
[----:B------:R-:W-:-:S05]  /*5aa0*/  IMAD.IADD R37, R37, 0x1, R4 ;  /* 0x0000000125257824 */ /* 0x000fca00078e0204 */
[----:B------:R-:W-:-:S05]  /*5ab0*/  SEL R4, R37, RZ, !P6 ;  /* 0x000000ff25047207 */ /* 0x000fca0007000000 */
[----:B------:R-:W-:-:S05]  /*5ac0*/  IMAD.IADD R35, R35, 0x1, R4 ;  /* 0x0000000123237824 */ /* 0x000fca00078e0204 */
[----:B------:R-:W-:-:S05]  /*5ad0*/  SEL R4, R35, RZ, !P1 ;  /* 0x000000ff23047207 */ /* 0x000fca0004800000 */
[----:B------:R-:W-:-:S05]  /*5ae0*/  IMAD.IADD R33, R33, 0x1, R4 ;  /* 0x0000000121217824 */ /* 0x000fca00078e0204 */
[----:B------:R-:W-:-:S05]  /*5af0*/  SEL R4, R33, RZ, !P2 ;  /* 0x000000ff21047207 */ /* 0x000fca0005000000 */
[----:B------:R-:W-:-:S05]  /*5b00*/  IMAD.IADD R31, R31, 0x1, R4 ;  /* 0x000000011f1f7824 */ /* 0x000fca00078e0204 */
[----:B------:R-:W-:Y:S01]  /*5b10*/  SEL R4, R31, RZ, !P3 ;  /* 0x000000ff1f047207 */ /* 0x000fe20005800000 */
[----:B------:R-:W-:Y:S02]  /*5b20*/  IMAD.IADD R45, R23, 0x1, R2 ;  /* 0x00000001172d7824 */ /* 0x000fe400078e0202 */
[----:B------:R-:W-:Y:S02]  /*5b30*/  IMAD.IADD R2, R22, 0x1, R9 ;  /* 0x0000000116027824 */ /* 0x000fe400078e0209 */
[----:B------:R-:W-:Y:S02]  /*5b40*/  IMAD.IADD R29, R29, 0x1, R4 ;  /* 0x000000011d1d7824 */ /* 0x000fe400078e0204 */
[----:B------:R-:W-:Y:S01]  /*5b50*/  IMAD.IADD R15, R15, 0x1, R3 ;  /* 0x000000010f0f7824 */ /* 0x000fe200078e0203 */
[----:B------:R-:W-:Y:S02]  /*5b60*/  ISETP.GE.AND P6, PT, R2, 0x101, PT ;  /* 0x000001010200780c */ /* 0x000fe40003fc6270 */
[----:B------:R-:W-:Y:S01]  /*5b70*/  SEL R3, R29, RZ, !P4 ;  /* 0x000000ff1d037207 */ /* 0x000fe20006000000 */
[----:B------:R-:W-:-:S04]  /*5b80*/  IMAD.IADD R5, R5, 0x1, R15 ;  /* 0x0000000105057824 */ /* 0x000fc800078e020f */
[----:B------:R-:W-:Y:S02]  /*5b90*/  IMAD.IADD R27, R27, 0x1, R3 ;  /* 0x000000011b1b7824 */ /* 0x000fe400078e0203 */
[----:B------:R-:W-:Y:S02]  /*5ba0*/  VIADD R4, R5, 0x1 ;  /* 0x0000000105047836 */ /* 0x000fe40000000000 */
[----:B------:R-:W-:Y:S01]  /*5bb0*/  @!P3 IMAD.MOV R4, RZ, RZ, R5 ;  /* 0x000000ffff04b224 */ /* 0x000fe200078e0205 */
[----:B------:R-:W-:Y:S01]  /*5bc0*/  SEL R11, R27, RZ, !P5 ;  /* 0x000000ff1b0b7207 */ /* 0x000fe20006800000 */
[----:B------:R-:W-:Y:S02]  /*5bd0*/  IMAD.IADD R13, R43, 0x1, R15 ;  /* 0x000000012b0d7824 */ /* 0x000fe400078e020f */
[----:B------:R-:W-:Y:S02]  /*5be0*/  VIADD R3, R4, 0x1 ;  /* 0x0000000104037836 */ /* 0x000fe40000000000 */
[----:B------:R-:W-:Y:S01]  /*5bf0*/  @!P4 IMAD.MOV R3, RZ, RZ, R4 ;  /* 0x000000ffff03c224 */ /* 0x000fe200078e0204 */
[----:B------:R-:W-:Y:S01]  /*5c00*/  BSSY.RECONVERGENT B0, `(.L_x_1030) ;  /* 0x00000c2000007945 */ /* 0x000fe20003800200 */
[----:B------:R-:W-:-:S02]  /*5c10*/  @!P0 IMAD.MOV R42, RZ, RZ, R40 ;  /* 0x000000ffff2a8224 */ /* 0x000fc400078e0228 */
[----:B------:R-:W-:Y:S02]  /*5c20*/  IMAD.IADD R25, R25, 0x1, R11 ;  /* 0x0000000119197824 */ /* 0x000fe400078e020b */
[----:B------:R-:W-:Y:S02]  /*5c30*/  VIADD R11, R13, 0x1 ;  /* 0x000000010d0b7836 */ /* 0x000fe40000000000 */
[----:B------:R-:W-:Y:S02]  /*5c40*/  VIADD R9, R3, 0x1 ;  /* 0x0000000103097836 */ /* 0x000fe40000000000 */
[----:B------:R-:W-:Y:S02]  /*5c50*/  IMAD.IADD R19, R40, 0x1, R15 ;  /* 0x0000000128137824 */ /* 0x000fe400078e020f */
[----:B------:R-:W-:Y:S02]  /*5c60*/  IMAD.IADD R40, R15, 0x1, R42 ;  /* 0x000000010f287824 */ /* 0x000fe400078e022a */
[----:B------:R-:W-:-:S02]  /*5c70*/  @!P1 IMAD.MOV R11, RZ, RZ, R13 ;  /* 0x000000ffff0b9224 */ /* 0x000fc400078e020d */
[----:B------:R-:W-:Y:S01]  /*5c80*/  @!P5 IMAD.MOV R9, RZ, RZ, R3 ;  /* 0x000000ffff09d224 */ /* 0x000fe200078e0203 */
[----:B------:R-:W-:Y:S06]  /*5c90*/  @!P6 BRA `(.L_x_1031) ;  /* 0x000000080060e947 */ /* 0x000fec0003800000 */
[----:B------:R-:W-:Y:S01]  /*5ca0*/  BAR.SYNC.DEFER_BLOCKING 0x0 ;  /* 0x0000000000007b1d */ /* 0x000fe20000010000 */
[----:B------:R-:W-:Y:S02]  /*5cb0*/  P2R R21, PR, RZ, 0x20 ;  /* 0x00000020ff157803 */ /* 0x000fe40000000000 */
[----:B------:R-:W-:Y:S02]  /*5cc0*/  ISETP.NE.AND P5, PT, R17, RZ, PT ;  /* 0x000000ff1100720c */ /* 0x000fe40003fa5270 */
[----:B------:R-:W-:Y:S02]  /*5cd0*/  @P0 LEA R19, R19, UR4, 0x3 ;  /* 0x0000000413130c11 */ /* 0x000fe4000f8e18ff */
[----:B------:R-:W-:Y:S01]  /*5ce0*/  ISETP.NE.AND P6, PT, R44, RZ, PT ;  /* 0x000000ff2c00720c */ /* 0x000fe20003fc5270 */
[----:B------:R-:W0:Y:S01]  /*5cf0*/  S2R R23, SR_TID.X ;  /* 0x0000000000177919 */ /* 0x000e220000002100 */
[----:B------:R-:W-:Y:S02]  /*5d00*/  @P1 LEA R13, R13, UR4, 0x3 ;  /* 0x000000040d0d1c11 */ /* 0x000fe4000f8e18ff */
[----:B------:R-:W-:-:S02]  /*5d10*/  @P2 LEA R11, R11, UR4, 0x3 ;  /* 0x000000040b0b2c11 */ /* 0x000fc4000f8e18ff */
[----:B------:R-:W-:Y:S02]  /*5d20*/  @P3 LEA R5, R5, UR4, 0x3 ;  /* 0x0000000405053c11 */ /* 0x000fe4000f8e18ff */
[----:B------:R-:W-:Y:S02]  /*5d30*/  @P4 LEA R4, R4, UR4, 0x3 ;  /* 0x0000000404044c11 */ /* 0x000fe4000f8e18ff */
[----:B------:R-:W-:-:S03]  /*5d40*/  @P5 LEA R15, R15, UR4, 0x3 ;  /* 0x000000040f0f5c11 */ /* 0x000fc6000f8e18ff */
[----:B------:R-:W-:Y:S02]  /*5d50*/  @P6 LEA R9, R9, UR4, 0x3 ;  /* 0x0000000409096c11 */ /* 0x000fe4000f8e18ff */
[----:B------:R1:W-:Y:S01]  /*5d60*/  @P5 STS.64 [R15], R6 ;  /* 0x000000060f005388 */ /* 0x0003e20000000a00 */
[----:B------:R-:W-:-:S03]  /*5d70*/  ISETP.NE.AND P5, PT, R21, RZ, PT ;  /* 0x000000ff1500720c */ /* 0x000fc60003fa5270 */
[----:B------:R1:W-:Y:S01]  /*5d80*/  @P0 STS.64 [R19], R38 ;  /* 0x0000002613000388 */ /* 0x0003e20000000a00 */
[----:B------:R-:W-:-:S09]  /*5d90*/  ISETP.NE.AND P0, PT, R41, RZ, PT ;  /* 0x000000ff2900720c */ /* 0x000fd20003f05270 */
[----:B------:R-:W-:-:S04]  /*5da0*/  @P5 LEA R3, R3, UR4, 0x3 ;  /* 0x0000000403035c11 */ /* 0x000fc8000f8e18ff */
[----:B------:R-:W-:-:S05]  /*5db0*/  @P0 LEA R40, R40, UR4, 0x3 ;  /* 0x0000000428280c11 */ /* 0x000fca000f8e18ff */
[----:B------:R1:W-:Y:S01]  /*5dc0*/  @P0 STS.64 [R40], R36 ;  /* 0x0000002428000388 */ /* 0x0003e20000000a00 */
[----:B0-----:R-:W-:-:S03]  /*5dd0*/  ISETP.GE.U32.AND P0, PT, R23, R2, PT ;  /* 0x000000021700720c */ /* 0x001fc60003f06070 */
[----:B------:R1:W-:Y:S04]  /*5de0*/  @P1 STS.64 [R13], R34 ;  /* 0x000000220d001388 */ /* 0x0003e80000000a00 */
[----:B------:R1:W-:Y:S04]  /*5df0*/  @P2 STS.64 [R11], R32 ;  /* 0x000000200b002388 */ /* 0x0003e80000000a00 */
[----:B------:R1:W-:Y:S04]  /*5e00*/  @P3 STS.64 [R5], R30 ;  /* 0x0000001e05003388 */ /* 0x0003e80000000a00 */
[----:B------:R1:W-:Y:S04]  /*5e10*/  @P4 STS.64 [R4], R28 ;  /* 0x0000001c04004388 */ /* 0x0003e80000000a00 */
[----:B------:R1:W-:Y:S04]  /*5e20*/  @P5 STS.64 [R3], R26 ;  /* 0x0000001a03005388 */ /* 0x0003e80000000a00 */
[----:B------:R1:W-:Y:S01]  /*5e30*/  @P6 STS.64 [R9], R24 ;  /* 0x0000001809006388 */ /* 0x0003e20000000a00 */
[----:B------:R-:W-:Y:S06]  /*5e40*/  BAR.SYNC.DEFER_BLOCKING 0x0 ;  /* 0x0000000000007b1d */ /* 0x000fec0000010000 */
[----:B------:R-:W-:Y:S05]  /*5e50*/  @P0 BRA `(.L_x_1032) ;  /* 0x0000000800700947 */ /* 0x000fea0003800000 */
[----:B-1----:R-:W-:Y:S01]  /*5e60*/  IADD3 R3, PT, PT, R14, R10, R12 ;  /* 0x0000000a0e037210 */ /* 0x002fe20007ffe00c */
[----:B------:R-:W-:Y:S01]  /*5e70*/  BSSY.RECONVERGENT B1, `(.L_x_1033) ;  /* 0x000001c000017945 */ /* 0x000fe20003800200 */
[----:B------:R-:W-:Y:S02]  /*5e80*/  LOP3.LUT R4, RZ, R23, RZ, 0x33, !PT ;  /* 0x00000017ff047212 */ /* 0x000fe400078e33ff */
[----:B------:R-:W-:-:S04]  /*5e90*/  IADD3 R3, PT, PT, R18, R3, R16 ;  /* 0x0000000312037210 */ /* 0x000fc80007ffe010 */
[----:B------:R-:W-:-:S04]  /*5ea0*/  IADD3 R3, PT, PT, R22, R3, R20 ;  /* 0x0000000316037210 */ /* 0x000fc80007ffe014 */
[----:B------:R-:W-:-:S04]  /*5eb0*/  IADD3 R8, PT, PT, R4, R3, R8 ;  /* 0x0000000304087210 */ /* 0x000fc80007ffe008 */
[C---:B------:R-:W-:Y:S02]  /*5ec0*/  LOP3.LUT R3, R8.reuse, 0x300, RZ, 0xc0, !PT ;  /* 0x0000030008037812 */ /* 0x040fe400078ec0ff */
[----:B------:R-:W-:Y:S02]  /*5ed0*/  ISETP.GE.U32.AND P1, PT, R8, 0x300, PT ;  /* 0x000003000800780c */ /* 0x000fe40003f26070 */
[----:B------:R-:W-:Y:S01]  /*5ee0*/  ISETP.NE.AND P0, PT, R3, 0x300, PT ;  /* 0x000003000300780c */ /* 0x000fe20003f05270 */
[----:B------:R-:W-:-:S12]  /*5ef0*/  IMAD.MOV.U32 R3, RZ, RZ, R23 ;  /* 0x000000ffff037224 */ /* 0x000fd800078e0017 */
        /* <DEDUP_REMOVED lines=8> */
[----:B------:R-:W-:-:S04]  /*5f80*/  IMAD.MOV R8, RZ, RZ, -R8 ;  /* 0x000000ffff087224 */ /* 0x000fc800078e0a08 */
[----:B------:R-:W-:Y:S02]  /*5f90*/  IMAD.IADD R3, R6, 0x1, R23 ;  /* 0x0000000106037824 */ /* 0x000fe400078e0217 */
[----:B0-----:R-:W-:-:S07]  /*5fa0*/  IMAD.WIDE.U32 R4, R23, 0x4, R4 ;  /* 0x0000000417047825 */ /* 0x001fce00078e0004 */
.L_x_1035:
        /* <DEDUP_REMOVED lines=8> */
.L_x_1034:
[----:B------:R-:W-:Y:S05]  /*6030*/  BSYNC.RECONVERGENT B1 ;  /* 0x0000000000017941 */ /* 0x000fea0003800200 */
.L_x_1033:
[----:B------:R-:W-:Y:S05]  /*6040*/  @!P1 BRA `(.L_x_1032) ;  /* 0x0000000400f49947 */ /* 0x000fea0003800000 */
        /* <DEDUP_REMOVED lines=13> */
.L_x_1038:
        /* <DEDUP_REMOVED lines=40> */
.L_x_1037:
[----:B------:R-:W-:Y:S05]  /*63a0*/  BSYNC.RECONVERGENT B1 ;  /* 0x0000000000017941 */ /* 0x000fea0003800200 */
.L_x_1036:
        /* <DEDUP_REMOVED lines=27> */
.L_x_1040:
[----:B------:R-:W-:Y:S05]  /*6560*/  BSYNC.RECONVERGENT B1 ;  /* 0x0000000000017941 */ /* 0x000fea0003800200 */
.L_x_1039:
[----:B------:R-:W-:-:S13]  /*6570*/  ISETP.LT.OR P0, PT, R3, R2, P0 ;  /* 0x000000020300720c */ /* 0x000fda0000701670 */
[----:B------:R-:W-:Y:S05]  /*6580*/  @!P0 BRA `(.L_x_1032) ;  /* 0x0000000000a48947 */ /* 0x000fea0003800000 */
[----:B------:R-:W0:Y:S04]  /*6590*/  LDS R3, [R6+-0x1000] ;  /* 0xfff0000006037984 */ /* 0x000e280000000800 */
[----:B------:R-:W1:Y:S04]  /*65a0*/  LDS R7, [R6+-0x800] ;  /* 0xfff8000006077984 */ /* 0x000e680000000800 */
[----:B------:R-:W2:Y:S04]  /*65b0*/  LDS R9, [R6] ;  /* 0x0000000006097984 */ /* 0x000ea80000000800 */
[----:B------:R-:W3:Y:S04]  /*65c0*/  LDS R11, [R6+0x800] ;  /* 0x00080000060b7984 */ /* 0x000ee80000000800 */
[----:B0-----:R4:W-:Y:S04]  /*65d0*/  STG.E desc[UR8][R4.64+-0x800], R3 ;  /* 0xfff8000304007986 */ /* 0x0019e8000c101908 */
[----:B-1----:R4:W-:Y:S04]  /*65e0*/  STG.E desc[UR8][R4.64+-0x400], R7 ;  /* 0xfffc000704007986 */ /* 0x0029e8000c101908 */
[----:B--2---:R4:W-:Y:S04]  /*65f0*/  STG.E desc[UR8][R4.64], R9 ;  /* 0x0000000904007986 */ /* 0x0049e8000c101908 */
[----:B---3--:R4:W-:Y:S01]  /*6600*/  STG.E desc[UR8][R4.64+0x400], R11 ;  /* 0x0004000b04007986 */ /* 0x0089e2000c101908 */
[----:B------:R-:W-:Y:S05]  /*6610*/  BRA `(.L_x_1032) ;  /* 0x0000000000807947 */ /* 0x000fea0003800000 */
.L_x_1031:
[----:B------:R-:W-:Y:S01]  /*6620*/  P2R R6, PR, RZ, 0x20 ;  /* 0x00000020ff067803 */ /* 0x000fe20000000000 */
[----:B------:R-:W0:Y:S01]  /*6630*/  @P0 LDC.64 R42, c[0x0][0x3a8] ;  /* 0x0000ea00ff2a0b82 */ /* 0x000e220000000a00 */
[----:B------:R-:W-:Y:S02]  /*6640*/  ISETP.NE.AND P5, PT, R17, RZ, PT ;  /* 0x000000ff1100720c */ /* 0x000fe40003fa5270 */
[----:B------:R-:W-:-:S05]  /*6650*/  ISETP.NE.AND P6, PT, R44, RZ, PT ;  /* 0x000000ff2c00720c */ /* 0x000fca0003fc5270 */
[----:B------:R-:W1:Y:S08]  /*6660*/  @P4 LDC.64 R20, c[0x0][0x3a8] ;  /* 0x0000ea00ff144b82 */ /* 0x000e700000000a00 */
[----:B------:R-:W2:Y:S01]  /*6670*/  @P5 LDC.64 R16, c[0x0][0x3a8] ;  /* 0x0000ea00ff105b82 */ /* 0x000ea20000000a00 */
[----:B0-----:R-:W-:-:S07]  /*6680*/  @P0 IMAD.WIDE R42, R19, 0x4, R42 ;  /* 0x00000004132a0825 */ /* 0x001fce00078e022a */
[----:B------:R-:W0:Y:S01]  /*6690*/  @P3 LDC.64 R18, c[0x0][0x3a8] ;  /* 0x0000ea00ff123b82 */ /* 0x000e220000000a00 */
[----:B-1----:R-:W-:-:S04]  /*66a0*/  @P4 IMAD.WIDE R20, R4, 0x4, R20 ;  /* 0x0000000404144825 */ /* 0x002fc800078e0214 */
[----:B--2---:R-:W-:-:S03]  /*66b0*/  @P5 IMAD.WIDE R16, R15, 0x4, R16 ;  /* 0x000000040f105825 */ /* 0x004fc600078e0210 */
[----:B------:R-:W1:Y:S02]  /*66c0*/  @P1 LDC.64 R14, c[0x0][0x3a8] ;  /* 0x0000ea00ff0e1b82 */ /* 0x000e640000000a00 */
[----:B------:R2:W-:Y:S01]  /*66d0*/  @P5 STG.E desc[UR8][R16.64], R7 ;  /* 0x0000000710005986 */ /* 0x0005e2000c101908 */
[----:B------:R-:W-:-:S03]  /*66e0*/  ISETP.NE.AND P5, PT, R6, RZ, PT ;  /* 0x000000ff0600720c */ /* 0x000fc60003fa5270 */
[----:B------:R3:W-:Y:S01]  /*66f0*/  @P0 STG.E desc[UR8][R42.64], R39 ;  /* 0x000000272a000986 */ /* 0x0007e2000c101908 */
[----:B------:R-:W-:Y:S01]  /*6700*/  ISETP.NE.AND P0, PT, R41, RZ, PT ;  /* 0x000000ff2900720c */ /* 0x000fe20003f05270 */
[----:B0-----:R-:W-:Y:S01]  /*6710*/  @P3 IMAD.WIDE R18, R5, 0x4, R18 ;  /* 0x0000000405123825 */ /* 0x001fe200078e0212 */
[----:B--2---:R-:W0:Y:S11]  /*6720*/  @P2 LDC.64 R16, c[0x0][0x3a8] ;  /* 0x0000ea00ff102b82 */ /* 0x004e360000000a00 */
[----:B------:R-:W2:Y:S01]  /*6730*/  @P0 LDC.64 R6, c[0x0][0x3a8] ;  /* 0x0000ea00ff060b82 */ /* 0x000ea20000000a00 */
[----:B-1----:R-:W-:-:S07]  /*6740*/  @P1 IMAD.WIDE R14, R13, 0x4, R14 ;  /* 0x000000040d0e1825 */ /* 0x002fce00078e020e */
[----:B------:R-:W1:Y:S08]  /*6750*/  @P5 LDC.64 R22, c[0x0][0x3a8] ;  /* 0x0000ea00ff165b82 */ /* 0x000e700000000a00 */
[----:B---3--:R-:W3:Y:S01]  /*6760*/  @P6 LDC.64 R38, c[0x0][0x3a8] ;  /* 0x0000ea00ff266b82 */ /* 0x008ee20000000a00 */
[----:B0-----:R-:W-:-:S04]  /*6770*/  @P2 IMAD.WIDE R16, R11, 0x4, R16 ;  /* 0x000000040b102825 */ /* 0x001fc800078e0210 */
[----:B--2---:R-:W-:-:S05]  /*6780*/  @P0 IMAD.WIDE R6, R40, 0x4, R6 ;  /* 0x0000000428060825 */ /* 0x004fca00078e0206 */
[----:B------:R0:W-:Y:S01]  /*6790*/  @P0 STG.E desc[UR8][R6.64], R37 ;  /* 0x0000002506000986 */ /* 0x0001e2000c101908 */
[----:B-1----:R-:W-:-:S03]  /*67a0*/  @P5 IMAD.WIDE R22, R3, 0x4, R22 ;  /* 0x0000000403165825 */ /* 0x002fc600078e0216 */
[----:B------:R0:W-:Y:S04]  /*67b0*/  @P1 STG.E desc[UR8][R14.64], R35 ;  /* 0x000000230e001986 */ /* 0x0001e8000c101908 */
[----:B------:R0:W-:Y:S01]  /*67c0*/  @P2 STG.E desc[UR8][R16.64], R33 ;  /* 0x0000002110002986 */ /* 0x0001e2000c101908 */
[----:B---3--:R-:W-:-:S03]  /*67d0*/  @P6 IMAD.WIDE R38, R9, 0x4, R38 ;  /* 0x0000000409266825 */ /* 0x008fc600078e0226 */
[----:B------:R0:W-:Y:S04]  /*67e0*/  @P3 STG.E desc[UR8][R18.64], R31 ;  /* 0x0000001f12003986 */ /* 0x0001e8000c101908 */
[----:B------:R0:W-:Y:S04]  /*67f0*/  @P4 STG.E desc[UR8][R20.64], R29 ;  /* 0x0000001d14004986 */ /* 0x0001e8000c101908 */
[----:B------:R0:W-:Y:S04]  /*6800*/  @P5 STG.E desc[UR8][R22.64], R27 ;  /* 0x0000001b16005986 */ /* 0x0001e8000c101908 */
[----:B------:R0:W-:Y:S02]  /*6810*/  @P6 STG.E desc[UR8][R38.64], R25 ;  /* 0x0000001926006986 */ /* 0x0001e4000c101908 */
.L_x_1032:
[----:B------:R-:W-:Y:S05]  /*6820*/  BSYNC.RECONVERGENT B0 ;  /* 0x0000000000007941 */ /* 0x000fea0003800200 */
.L_x_1030:
[----:B-1--4-:R-:W1:Y:S02]  /*6830*/  S2R R3, SR_TID.X ;  /* 0x0000000000037919 */ /* 0x012e640000002100 */
[----:B-1----:R-:W-:-:S13]  /*6840*/  ISETP.NE.AND P0, PT, R3, 0xff, PT ;  /* 0x000000ff0300780c */ /* 0x002fda0003f05270 */
[----:B------:R-:W-:Y:S05]  /*6850*/  @P0 EXIT ;  /* 0x000000000000094d */ /* 0x000fea0003800000 */
[----:B------:R-:W-:Y:S01]  /*6860*/  ISETP.NE.AND P0, PT, R0, 0x900, PT ;  /* 0x000009000000780c */ /* 0x000fe20003f05270 */
[----:B0-----:R-:W0:-:S12]  /*6870*/  LDC.64 R6, c[0x0][0x3b0] ;  /* 0x0000ec00ff067b82 */ /* 0x001e180000000a00 */
[----:B------:R-:W1:Y:S02]  /*6880*/  @!P0 LDC.64 R4, c[0x0][0x3a8] ;  /* 0x0000ea00ff048b82 */ /* 0x000e640000000a00 */
[----:B-1----:R-:W-:-:S04]  /*6890*/  @!P0 IMAD.WIDE R4, R2, 0x4, R4 ;  /* 0x0000000402048825 */ /* 0x002fc800078e0204 */
[----:B------:R-:W-:Y:S01]  /*68a0*/  @!P0 VIADD R2, R2, 0x1 ;  /* 0x0000000102028836 */ /* 0x000fe20000000000 */
[----:B------:R-:W-:Y:S04]  /*68b0*/  @!P0 STG.E desc[UR8][R4.64], R45 ;  /* 0x0000002d04008986 */ /* 0x000fe8000c101908 */
[----:B0-----:R-:W-:Y:S01]  /*68c0*/  STG.E desc[UR8][R6.64], R2 ;  /* 0x0000000206007986 */ /* 0x001fe2000c101908 */
[----:B------:R-:W-:Y:S05]  /*68d0*/  EXIT ;  /* 0x000000000000794d */ /* 0x000fea0003800000 */
.L_x_1029:
[----:B------:R-:W0:Y:S01]  /*68e0*/  LDC.64 R2, c[0x0][0x380] ;  /* 0x0000e000ff027b82 */ /* 0x000e220000000a00 */
[----:B------:R-:W1:Y:S01]  /*68f0*/  S2R R35, SR_TID.X ;  /* 0x0000000000237919 */ /* 0x000e620000002100 */
[----:B------:R-:W-:-:S06]  /*6900*/  IMAD.MOV.U32 R18, RZ, RZ, RZ ;  /* 0x000000ffff127224 */ /* 0x000fcc00078e00ff */
        /* <DEDUP_REMOVED lines=17> */
[----:B------:R-:W-:-:S05]  /*6a20*/  ISETP.GE.U32.AND P4, PT, R15, R0, PT ;  /* 0x000000000f00720c */ /* 0x000fca0003f86070 */
[----:B------:R-:W-:Y:S01]  /*6a30*/  @!P5 IMAD.IADD R9, R9, 0x1, R11 ;  /* 0x000000010909d824 */ /* 0x000fe200078e020b */
[-C--:B------:R-:W-:Y:S02]  /*6a40*/  ISETP.GE.U32.AND P2, PT, R7, R0.reuse, PT ;  /* 0x000000000700720c */ /* 0x080fe40003f46070 */
[----:B------:R-:W-:Y:S01]  /*6a50*/  ISETP.GE.U32.AND P3, PT, R13, R0, PT ;  /* 0x000000000d00720c */ /* 0x000fe20003f66070 */
[----:B------:R-:W-:-:S04]  /*6a60*/  @!P5 IMAD.WIDE.U32 R2, R9, 0x4, R2 ;  /* 0x000000040902d825 */ /* 0x000fc800078e0002 */
[C---:B------:R-:W-:Y:S02]  /*6a70*/  VIADD R13, R11.reuse, 0xc0 ;  /* 0x000000c00b0d7836 */ /* 0x040fe40000000000 */
[C---:B------:R-:W-:Y:S02]  /*6a80*/  VIADD R15, R11.reuse, 0xe0 ;  /* 0x000000e00b0f7836 */ /* 0x040fe40000000000 */
[----:B------:R-:W-:Y:S02]  /*6a90*/  IMAD.X R7, RZ, RZ, R5, P6 ;  /* 0x000000ffff077224 */ /* 0x000fe400030e0605 */
        /* <DEDUP_REMOVED lines=11> */
[--C-:B------:R-:W-:Y:S01]  /*6b50*/  IMAD.MOV.U32 R14, RZ, RZ, R9.reuse ;  /* 0x000000ffff0e7224 */ /* 0x100fe200078e0009 */
        /* <DEDUP_REMOVED lines=8> */
[----:B------:R-:W3:Y:S01]  /*6be0*/  @!P0 LDG.E.CONSTANT R9, desc[UR8][R6.64+0x400] ;  /* 0x0004000806098981 */ /* 0x000ee2000c1e9900 */
[----:B------:R-:W-:-:S13]  /*6bf0*/  ISETP.NE.AND P1, PT, R35, RZ, PT ;  /* 0x000000ff2300720c */ /* 0x000fda0003f25270 */
[----:B------:R1:W3:Y:S01]  /*6c00*/  @!P1 LDG.E.CONSTANT R18, desc[UR8][R4.64+-0x4] ;  /* 0xfffffc0804129981 */ /* 0x0002e2000c1e9900 */
[----:B0-----:R-:W0:Y:S01]  /*6c10*/  S2R R3, SR_LANEID ;  /* 0x0000000000037919 */ /* 0x001e220000000000 */
[----:B------:R-:W-:Y:S01]  /*6c20*/  SHF.R.U32.HI R34, RZ, 0x5, R35 ;  /* 0x00000005ff227819 */ /* 0x000fe20000011623 */
[----:B--2---:R-:W-:-:S04]  /*6c30*/  ULEA UR4, UR5, UR4, 0x18 ;  /* 0x0000000405047291 */ /* 0x004fc8000f8ec0ff */
[----:B0-----:R-:W-:-:S05]  /*6c40*/  IMAD R2, R34, 0x120, R3 ;  /* 0x0000012022027824 */ /* 0x001fca00078e0203 */
[----:B------:R-:W-:-:S05]  /*6c50*/  LEA R19, R2, UR4, 0x2 ;  /* 0x0000000402137c11 */ /* 0x000fca000f8e10ff */
[----:B------:R-:W-:Y:S01]  /*6c60*/  IMAD R20, R3, 0x20, R19 ;  /* 0x0000002003147824 */ /* 0x000fe200078e0213 */
[C---:B------:R-:W-:Y:S02]  /*6c70*/  LEA R24, R35.reuse, UR4, 0x2 ;  /* 0x0000000423187c11 */ /* 0x040fe4000f8e10ff */
[----:B------:R-:W-:Y:S01]  /*6c80*/  ISETP.NE.AND P0, PT, R35, RZ, PT ;  /* 0x000000ff2300720c */ /* 0x000fe20003f05270 */
        /* <DEDUP_REMOVED lines=10> */
[----:B-1----:R-:W0:Y:S04]  /*6d30*/  LDS R5, [R20+0x20] ;  /* 0x0000200014057984 */ /* 0x002e280000000800 */
[----:B------:R-:W-:Y:S04]  /*6d40*/  LDS R2, [R20] ;  /* 0x0000000014027984 */ /* 0x000fe80000000800 */
[----:B------:R-:W1:Y:S04]  /*6d50*/  LDS R4, [R20+0x4] ;  /* 0x0000040014047984 */ /* 0x000e680000000800 */
[----:B------:R-:W2:Y:S04]  /*6d60*/  LDS R6, [R20+0x8] ;  /* 0x0000080014067984 */ /* 0x000ea80000000800 */
[----:B------:R-:W-:Y:S04]  /*6d70*/  LDS R8, [R20+0xc] ;  /* 0x00000c0014087984 */ /* 0x000fe80000000800 */
[----:B------:R-:W-:Y:S04]  /*6d80*/  LDS R10, [R20+0x10] ;  /* 0x00001000140a7984 */ /* 0x000fe80000000800 */
[----:B------:R-:W-:Y:S04]  /*6d90*/  LDS R12, [R20+0x14] ;  /* 0x00001400140c7984 */ /* 0x000fe80000000800 */
[----:B------:R-:W-:Y:S04]  /*6da0*/  LDS R14, [R20+0x18] ;  /* 0x00001800140e7984 */ /* 0x000fe80000000800 */
[----:B------:R-:W-:Y:S01]  /*6db0*/  LDS R16, [R20+0x1c] ;  /* 0x00001c0014107984 */ /* 0x000fe20000000800 */
[----:B------:R-:W-:Y:S06]  /*6dc0*/  BAR.SYNC.DEFER_BLOCKING 0x0 ;  /* 0x0000000000007b1d */ /* 0x000fec0000010000 */
        /* <DEDUP_REMOVED lines=10> */
[----:B------:R-:W4:Y:S04]  /*6e70*/  LDS R11, [R20] ;  /* 0x00000000140b7984 */ /* 0x000f280000000800 */
[----:B------:R-:W5:Y:S04]  /*6e80*/  LDS R13, [R20+0x4] ;  /* 0x00000400140d7984 */ /* 0x000f680000000800 */
        /* <DEDUP_REMOVED lines=8> */
[----:B0-----:R-:W-:Y:S02]  /*6f10*/  STS [R24+0x47c], R5 ;  /* 0x00047c0518007388 */ /* 0x001fe40000000800 */
[----:B------:R-:W-:Y:S01]  /*6f20*/  BAR.SYNC.DEFER_BLOCKING 0x0 ;  /* 0x0000000000007b1d */ /* 0x000fe20000010000 */
[----:B------:R-:W-:-:S04]  /*6f30*/  IMAD R9, R35, 0x9, RZ ;  /* 0x0000000923097824 */ /* 0x000fc800078e02ff */
[----:B---3--:R-:W-:Y:S01]  /*6f40*/  VIADD R19, R9, 0x1 ;  /* 0x0000000109137836 */ /* 0x008fe20000000000 */
[----:B------:R-:W0:Y:S01]  /*6f50*/  @P0 LDS R18, [R24+0x478] ;  /* 0x0004780018120984 */ /* 0x000e220000000800 */
[----:B-1----:R-:W-:-:S04]  /*6f60*/  ISETP.NE.AND P0, PT, R2, R4, PT ;  /* 0x000000040200720c */ /* 0x002fc80003f05270 */
[----:B------:R-:W-:Y:S01]  /*6f70*/  ISETP.EQ.OR P0, PT, R19, R0, P0 ;  /* 0x000000001300720c */ /* 0x000fe20000702670 */
[----:B------:R-:W-:Y:S01]  /*6f80*/  VIADD R19, R9, 0x2 ;  /* 0x0000000209137836 */ /* 0x000fe20000000000 */
[----:B--2---:R-:W-:Y:S02]  /*6f90*/  ISETP.NE.AND P1, PT, R4, R6, PT ;  /* 0x000000060400720c */ /* 0x004fe40003f25270 */
[----:B----4-:R-:W-:Y:S02]  /*6fa0*/  SEL R20, R11, RZ, !P0 ;  /* 0x000000ff0b147207 */ /* 0x010fe40004000000 */
[----:B------:R-:W-:-:S03]  /*6fb0*/  ISETP.EQ.OR P3, PT, R19, R0, P1 ;  /* 0x000000001300720c */ /* 0x000fc60000f62670 */
[----:B-----5:R-:W-:Y:S01]  /*6fc0*/  IMAD.IADD R20, R13, 0x1, R20 ;  /* 0x000000010d147824 */ /* 0x020fe200078e0214 */
[----:B------:R-:W-:Y:S01]  /*6fd0*/  ISETP.NE.AND P2, PT, R6, R8, PT ;  /* 0x000000080600720c */ /* 0x000fe20003f45270 */
[----:B------:R-:W-:-:S03]  /*6fe0*/  VIADD R19, R9, 0x3 ;  /* 0x0000000309137836 */ /* 0x000fc60000000000 */
[----:B------:R-:W-:Y:S02]  /*6ff0*/  SEL R20, R20, RZ, !P3 ;  /* 0x000000ff14147207 */ /* 0x000fe40005800000 */
[----:B------:R-:W-:-:S03]  /*7000*/  ISETP.EQ.OR P4, PT, R19, R0, P2 ;  /* 0x000000001300720c */ /* 0x000fc60001782670 */
[----:B------:R-:W-:Y:S01]  /*7010*/  IMAD.IADD R20, R15, 0x1, R20 ;  /* 0x000000010f147824 */ /* 0x000fe200078e0214 */
[----:B------:R-:W-:Y:S01]  /*7020*/  ISETP.NE.AND P2, PT, R8, R10, PT ;  /* 0x0000000a0800720c */ /* 0x000fe20003f45270 */
[----:B------:R-:W-:-:S03]  /*7030*/  VIADD R19, R9, 0x4 ;  /* 0x0000000409137836 */ /* 0x000fc60000000000 */
[----:B------:R-:W-:Y:S02]  /*7040*/  SEL R20, R20, RZ, !P4 ;  /* 0x000000ff14147207 */ /* 0x000fe40006000000 */
[----:B------:R-:W-:Y:S02]  /*7050*/  ISETP.EQ.OR P5, PT, R19, R0, P2 ;  /* 0x000000001300720c */ /* 0x000fe400017a2670 */
[----:B0-----:R-:W-:Y:S01]  /*7060*/  ISETP.NE.AND P1, PT, R18, R2, PT ;  /* 0x000000021200720c */ /* 0x001fe20003f25270 */
[----:B------:R-:W-:-:S03]  /*7070*/  IMAD.IADD R20, R17, 0x1, R20 ;  /* 0x0000000111147824 */ /* 0x000fc600078e0214 */
[C---:B------:R-:W-:Y:S01]  /*7080*/  ISETP.EQ.OR P1, PT, R9.reuse, R0, P1 ;  /* 0x000000000900720c */ /* 0x040fe20000f22670 */
[----:B------:R-:W-:Y:S01]  /*7090*/  VIADD R19, R9, 0x5 ;  /* 0x0000000509137836 */ /* 0x000fe20000000000 */
[----:B------:R-:W-:Y:S02]  /*70a0*/  SEL R20, R20, RZ, !P5 ;  /* 0x000000ff14147207 */ /* 0x000fe40006800000 */
[----:B------:R-:W-:Y:S02]  /*70b0*/  SEL R21, RZ, 0x1, !P1 ;  /* 0x00000001ff157807 */ /* 0x000fe40004800000 */
[----:B------:R-:W-:Y:S01]  /*70c0*/  ISETP.NE.AND P2, PT, R10, R12, PT ;  /* 0x0000000c0a00720c */ /* 0x000fe20003f45270 */
[----:B------:R-:W-:Y:S02]  /*70d0*/  IMAD.MOV.U32 R22, RZ, RZ, 0x2 ;  /* 0x00000002ff167424 */ /* 0x000fe400078e00ff */
[----:B------:R-:W-:Y:S01]  /*70e0*/  IMAD.IADD R20, R37, 0x1, R20 ;  /* 0x0000000125147824 */ /* 0x000fe200078e0214 */
[----:B------:R-:W-:-:S03]  /*70f0*/  ISETP.EQ.OR P2, PT, R19, R0, P2 ;  /* 0x000000001300720c */ /* 0x000fc60001742670 */
[----:B------:R-:W-:Y:S02]  /*7100*/  @!P1 IMAD.MOV R22, RZ, RZ, 0x1 ;  /* 0x00000001ff169424 */ /* 0x000fe400078e02ff */
[----:B------:R-:W-:Y:S01]  /*7110*/  @!P0 IMAD.MOV R22, RZ, RZ, R21 ;  /* 0x000000ffff168224 */ /* 0x000fe200078e0215 */
[----:B------:R-:W-:Y:S01]  /*7120*/  SEL R19, R20, RZ, !P2 ;  /* 0x000000ff14137207 */ /* 0x000fe20005000000 */
[----:B------:R-:W-:Y:S01]  /*7130*/  VIADD R21, R9, 0x6 ;  /* 0x0000000609157836 */ /* 0x000fe20000000000 */
[----:B------:R-:W-:Y:S01]  /*7140*/  P2R R33, PR, RZ, 0x8 ;  /* 0x00000008ff217803 */ /* 0x000fe20000000000 */
[----:B------:R-:W-:Y:S02]  /*7150*/  VIADD R23, R22, 0x1 ;  /* 0x0000000116177836 */ /* 0x000fe40000000000 */
[----:B------:R-:W-:Y:S01]  /*7160*/  @!P3 IMAD.MOV R23, RZ, RZ, R22 ;  /* 0x000000ffff17b224 */ /* 0x000fe200078e0216 */
[----:B------:R-:W-:Y:S01]  /*7170*/  ISETP.NE.AND P3, PT, R12, R14, PT ;  /* 0x0000000e0c00720c */ /* 0x000fe20003f65270 */
[----:B------:R-:W-:-:S03]  /*7180*/  IMAD.IADD R19, R38, 0x1, R19 ;  /* 0x0000000126137824 */ /* 0x000fc600078e0213 */
[----:B------:R-:W-:Y:S01]  /*7190*/  ISETP.EQ.OR P3, PT, R21, R0, P3 ;  /* 0x000000001500720c */ /* 0x000fe20001f62670 */
[----:B------:R-:W-:Y:S01]  /*71a0*/  VIADD R22, R23, 0x1 ;  /* 0x0000000117167836 */ /* 0x000fe20000000000 */
[----:B------:R-:W-:Y:S01]  /*71b0*/  P2R R32, PR, RZ, 0x10 ;  /* 0x00000010ff207803 */ /* 0x000fe20000000000 */
[----:B------:R-:W-:Y:S01]  /*71c0*/  VIADD R21, R9, 0x7 ;  /* 0x0000000709157836 */ /* 0x000fe20000000000 */
[----:B------:R-:W-:Y:S01]  /*71d0*/  SEL R19, R19, RZ, !P3 ;  /* 0x000000ff13137207 */ /* 0x000fe20005800000 */
[----:B------:R-:W-:Y:S01]  /*71e0*/  @!P4 IMAD.MOV R22, RZ, RZ, R23 ;  /* 0x000000ffff16c224 */ /* 0x000fe200078e0217 */
[----:B------:R-:W-:-:S03]  /*71f0*/  ISETP.NE.AND P4, PT, R14, R16, PT ;  /* 0x000000100e00720c */ /* 0x000fc60003f85270 */
[----:B------:R-:W-:Y:S01]  /*7200*/  IMAD.IADD R19, R40, 0x1, R19 ;  /* 0x0000000128137824 */ /* 0x000fe200078e0213 */
        /* <DEDUP_REMOVED lines=9> */
[----:B------:R-:W-:-:S03]  /*72a0*/  VIADD R19, R21, 0x1 ;  /* 0x0000000115137836 */ /* 0x000fc60000000000 */
[----:B------:R-:W-:Y:S01]  /*72b0*/  SEL R20, R20, RZ, !P6 ;  /* 0x000000ff14147207 */ /* 0x000fe20007000000 */
[----:B------:R-:W-:-:S04]  /*72c0*/  @!P2 IMAD.MOV R19, RZ, RZ, R21 ;  /* 0x000000ffff13a224 */ /* 0x000fc800078e0215 */
[----:B------:R-:W-:Y:S02]  /*72d0*/  IMAD.IADD R20, R7, 0x1, R20 ;  /* 0x0000000107147824 */ /* 0x000fe400078e0214 */
[----:B------:R-:W-:Y:S02]  /*72e0*/  VIADD R5, R19, 0x1 ;  /* 0x0000000113057836 */ /* 0x000fe40000000000 */
[----:B------:R-:W-:Y:S01]  /*72f0*/  @!P3 IMAD.MOV R5, RZ, RZ, R19 ;  /* 0x000000ffff05b224 */ /* 0x000fe200078e0213 */
[----:B------:R-:W0:Y:S03]  /*7300*/  SHFL.UP PT, R9, R20, 0x1, RZ ;  /* 0x0420000014097989 */ /* 0x000e2600000e00ff */
[----:B------:R-:W-:Y:S02]  /*7310*/  VIADD R7, R5, 0x1 ;  /* 0x0000000105077836 */ /* 0x000fe40000000000 */
[----:B------:R-:W-:-:S04]  /*7320*/  @!P4 IMAD.MOV R7, RZ, RZ, R5 ;  /* 0x000000ffff07c224 */ /* 0x000fc800078e0205 */
[----:B------:R-:W-:Y:S02]  /*7330*/  VIADD R5, R7, 0x1 ;  /* 0x0000000107057836 */ /* 0x000fe40000000000 */
[----:B------:R-:W-:-:S05]  /*7340*/  @!P6 IMAD.MOV R5, RZ, RZ, R7 ;  /* 0x000000ffff05e224 */ /* 0x000fca00078e0207 */
[----:B------:R-:W1:Y:S01]  /*7350*/  SHFL.UP PT, R7, R5, 0x1, RZ ;  /* 0x0420000005077989 */ /* 0x000e6200000e00ff */
[----:B------:R-:W-:-:S04]  /*7360*/  ISETP.NE.AND P5, PT, R5, RZ, PT ;  /* 0x000000ff0500720c */ /* 0x000fc80003fa5270 */
[----:B0-----:R-:W-:Y:S02]  /*7370*/  SEL R9, R9, RZ, !P5 ;  /* 0x000000ff09097207 */ /* 0x001fe40006800000 */
[----:B------:R-:W-:-:S04]  /*7380*/  ISETP.GE.AND P5, PT, R3, 0x1, PT ;  /* 0x000000010300780c */ /* 0x000fc80003fa6270 */
[----:B------:R-:W-:-:S05]  /*7390*/  SEL R9, R9, RZ, P5 ;  /* 0x000000ff09097207 */ /* 0x000fca0002800000 */
[----:B------:R-:W-:Y:S01]  /*73a0*/  IMAD.IADD R9, R20, 0x1, R9 ;  /* 0x0000000114097824 */ /* 0x000fe200078e0209 */
[----:B-1----:R-:W-:-:S04]  /*73b0*/  SEL R22, R7, RZ, P5 ;  /* 0x000000ff07167207 */ /* 0x002fc80002800000 */
        /* <DEDUP_REMOVED lines=35> */
[----:B0-----:R-:W-:Y:S02]  /*75f0*/  SEL R30, R7, RZ, P5 ;  /* 0x000000ff071e7207 */ /* 0x001fe40002800000 */
[----:B------:R-:W-:-:S03]  /*7600*/  ISETP.NE.AND P5, PT, R3, 0x1f, PT ;  /* 0x0000001f0300780c */ /* 0x000fc60003fa5270 */
[----:B------:R-:W-:-:S10]  /*7610*/  IMAD.IADD R30, R5, 0x1, R30 ;  /* 0x00000001051e7824 */ /* 0x000fd400078e021e */
[----:B------:R-:W-:-:S05]  /*7620*/  @!P5 LEA R19, R34, UR4, 0x3 ;  /* 0x000000042213dc11 */ /* 0x000fca000f8e18ff */
[----:B------:R-:W-:Y:S01]  /*7630*/  @!P5 STS.64 [R19], R30 ;  /* 0x0000001e1300d388 */ /* 0x000fe20000000a00 */
[----:B------:R-:W-:Y:S06]  /*7640*/  BAR.SYNC.DEFER_BLOCKING 0x0 ;  /* 0x0000000000007b1d */ /* 0x000fec0000010000 */
[----:B------:R-:W0:Y:S04]  /*7650*/  LDS.128 R20, [UR4] ;  /* 0x00000004ff147984 */ /* 0x000e280008000c00 */
[----:B------:R-:W-:Y:S01]  /*7660*/  SHFL.UP PT, R28, R30, 0x1, RZ ;  /* 0x042000001e1c7989 */ /* 0x000fe200000e00ff */
[----:B0-----:R-:W-:-:S04]  /*7670*/  ISETP.NE.AND P5, PT, R22, RZ, PT ;  /* 0x000000ff1600720c */ /* 0x001fc80003fa5270 */
[----:B------:R-:W-:Y:S01]  /*7680*/  SEL R24, R21, RZ, !P5 ;  /* 0x000000ff15187207 */ /* 0x000fe20006800000 */
[----:B------:R-:W-:-:S04]  /*7690*/  IMAD.IADD R7, R20, 0x1, R22 ;  /* 0x0000000114077824 */ /* 0x000fc800078e0216 */
[----:B------:R-:W-:Y:S02]  /*76a0*/  IMAD.IADD R22, R23, 0x1, R24 ;  /* 0x0000000117167824 */ /* 0x000fe400078e0218 */
[----:B------:R-:W0:Y:S01]  /*76b0*/  LDS.128 R24, [UR4+0x10] ;  /* 0x00001004ff187984 */ /* 0x000e220008000c00 */
[----:B------:R-:W-:Y:S02]  /*76c0*/  P2R R42, PR, RZ, 0x40 ;  /* 0x00000040ff2a7803 */ /* 0x000fe40000000000 */
[----:B------:R-:W-:Y:S02]  /*76d0*/  ISETP.GE.U32.AND P6, PT, R35, 0x20, PT ;  /* 0x000000202300780c */ /* 0x000fe40003fc6070 */
[----:B------:R-:W-:-:S04]  /*76e0*/  ISETP.NE.AND P5, PT, R34, 0x2, PT ;  /* 0x000000022200780c */ /* 0x000fc80003fa5270 */
[----:B------:R-:W-:Y:S02]  /*76f0*/  SEL R20, R7, R20, !P5 ;  /* 0x0000001407147207 */ /* 0x000fe40006800000 */
[----:B------:R-:W-:Y:S02]  /*7700*/  SEL R21, R22, R21, !P5 ;  /* 0x0000001516157207 */ /* 0x000fe40006800000 */
[----:B0-----:R-:W-:-:S04]  /*7710*/  ISETP.NE.AND P5, PT, R24, RZ, PT ;  /* 0x000000ff1800720c */ /* 0x001fc80003fa5270 */
[----:B------:R-:W-:Y:S02]  /*7720*/  SEL R22, R22, RZ, !P5 ;  /* 0x000000ff16167207 */ /* 0x000fe40006800000 */
[----:B------:R-:W-:Y:S01]  /*7730*/  @P6 ISETP.NE.AND P5, PT, R3, RZ, PT ;  /* 0x000000ff0300620c */ /* 0x000fe20003fa5270 */
[----:B------:R-:W-:Y:S02]  /*7740*/  IMAD.IADD R7, R7, 0x1, R24 ;  /* 0x0000000107077824 */ /* 0x000fe400078e0218 */
[----:B------:R-:W-:Y:S01]  /*7750*/  IMAD.IADD R22, R25, 0x1, R22 ;  /* 0x0000000119167824 */ /* 0x000fe200078e0216 */
[----:B------:R-:W-:Y:S02]  /*7760*/  @P6 SEL R5, R28, RZ, P5 ;  /* 0x000000ff1c056207 */ /* 0x000fe40002800000 */
        /* <DEDUP_REMOVED lines=10> */
[----:B------:R-:W-:-:S04]  /*7810*/  ISETP.NE.AND P5, PT, R34, 0x4, PT ;  /* 0x000000042200780c */ /* 0x000fc80003fa5270 */
[----:B------:R-:W-:Y:S02]  /*7820*/  SEL R19, R24, R19, !P5 ;  /* 0x0000001318137207 */ /* 0x000fe40006800000 */
[C---:B------:R-:W-:Y:S01]  /*7830*/  SEL R24, R7.reuse, R9, !P5 ;  /* 0x0000000907187207 */ /* 0x040fe20006800000 */
[----:B------:R-:W-:Y:S01]  /*7840*/  IMAD.IADD R7, R7, 0x1, R20 ;  /* 0x0000000107077824 */ /* 0x000fe200078e0214 */
[----:B------:R-:W-:-:S04]  /*7850*/  ISETP.NE.AND P5, PT, R34, 0x5, PT ;  /* 0x000000052200780c */ /* 0x000fc80003fa5270 */
[----:B------:R-:W-:Y:S02]  /*7860*/  SEL R9, R7, R24, !P5 ;  /* 0x0000001807097207 */ /* 0x000fe40006800000 */
[----:B------:R-:W0:Y:S01]  /*7870*/  LDS.128 R24, [UR4+0x30] ;  /* 0x00003004ff187984 */ /* 0x000e220008000c00 */
[----:B------:R-:W-:-:S05]  /*7880*/  IMAD.IADD R30, R21, 0x1, R30 ;  /* 0x00000001151e7824 */ /* 0x000fca00078e021e */
[----:B------:R-:W-:Y:S02]  /*7890*/  SEL R19, R30, R19, !P5 ;  /* 0x000000131e137207 */ /* 0x000fe40006800000 */
[----:B------:R-:W-:-:S04]  /*78a0*/  ISETP.NE.AND P5, PT, R22, RZ, PT ;  /* 0x000000ff1600720c */ /* 0x000fc80003fa5270 */
[----:B------:R-:W-:-:S05]  /*78b0*/  SEL R30, R30, RZ, !P5 ;  /* 0x000000ff1e1e7207 */ /* 0x000fca0006800000 */
[----:B------:R-:W-:Y:S02]  /*78c0*/  IMAD.IADD R30, R23, 0x1, R30 ;  /* 0x00000001171e7824 */ /* 0x000fe400078e021e */
[----:B------:R-:W-:Y:S01]  /*78d0*/  IMAD.IADD R7, R22, 0x1, R7 ;  /* 0x0000000116077824 */ /* 0x000fe200078e0207 */
[----:B0-----:R-:W-:-:S04]  /*78e0*/  ISETP.NE.AND P5, PT, R24, RZ, PT ;  /* 0x000000ff1800720c */ /* 0x001fc80003fa5270 */
[----:B------:R-:W-:Y:S02]  /*78f0*/  SEL R20, R30, RZ, !P5 ;  /* 0x000000ff1e147207 */ /* 0x000fe40006800000 */
[----:B------:R-:W-:-:S04]  /*7900*/  ISETP.NE.AND P5, PT, R34, 0x6, PT ;  /* 0x000000062200780c */ /* 0x000fc80003fa5270 */
[C---:B------:R-:W-:Y:S01]  /*7910*/  SEL R9, R7.reuse, R9, !P5 ;  /* 0x0000000907097207 */ /* 0x040fe20006800000 */
[----:B------:R-:W-:Y:S01]  /*7920*/  IMAD.IADD R7, R7, 0x1, R24 ;  /* 0x0000000107077824 */ /* 0x000fe200078e0218 */
[----:B------:R-:W-:Y:S01]  /*7930*/  SEL R19, R30, R19, !P5 ;  /* 0x000000131e137207 */ /* 0x000fe20006800000 */
[----:B------:R-:W-:Y:S01]  /*7940*/  IMAD.IADD R20, R25, 0x1, R20 ;  /* 0x0000000119147824 */ /* 0x000fe200078e0214 */
[----:B------:R-:W-:-:S04]  /*7950*/  ISETP.NE.AND P5, PT, R34, 0x7, PT ;  /* 0x000000072200780c */ /* 0x000fc80003fa5270 */
[----:B------:R-:W-:Y:S02]  /*7960*/  SEL R22, R7, R9, !P5 ;  /* 0x0000000907167207 */ /* 0x000fe40006800000 */
[----:B------:R-:W-:Y:S02]  /*7970*/  SEL R9, R20, R19, !P5 ;  /* 0x0000001314097207 */ /* 0x000fe40006800000 */
[----:B------:R0:W1:Y:S01]  /*7980*/  SHFL.UP PT, R19, R31, 0x1, RZ ;  /* 0x042000001f137989 */ /* 0x00006200000e00ff */
[----:B------:R-:W-:-:S04]  /*7990*/  ISETP.NE.AND P5, PT, R26, RZ, PT ;  /* 0x000000ff1a00720c */ /* 0x000fc80003fa5270 */
[----:B------:R-:W-:Y:S02]  /*79a0*/  SEL R20, R20, RZ, !P5 ;  /* 0x000000ff14147207 */ /* 0x000fe40006800000 */
[----:B------:R-:W-:-:S04]  /*79b0*/  @P6 ISETP.NE.AND P5, PT, R28, RZ, PT ;  /* 0x000000ff1c00620c */ /* 0x000fc80003fa5270 */
[----:B------:R-:W-:Y:S02]  /*79c0*/  @P6 SEL R24, R9, RZ, !P5 ;  /* 0x000000ff09186207 */ /* 0x000fe40006800000 */
[----:B------:R-:W-:Y:S01]  /*79d0*/  ISETP.NE.AND P5, PT, R3, RZ, P6 ;  /* 0x000000ff0300720c */ /* 0x000fe200037a5270 */
[----:B0-----:R-:W-:Y:S02]  /*79e0*/  IMAD.IADD R31, R26, 0x1, R7 ;  /* 0x000000011a1f7824 */ /* 0x001fe400078e0207 */
[----:B------:R-:W-:Y:S02]  /*79f0*/  @P6 IMAD.IADD R28, R22, 0x1, R5 ;  /* 0x00000001161c6824 */ /* 0x000fe400078e0205 */
[----:B------:R-:W-:-:S08]  /*7a00*/  IMAD.IADD R27, R27, 0x1, R20 ;  /* 0x000000011b1b7824 */ /* 0x000fd000078e0214 */
[----:B-1----:R-:W-:-:S04]  /*7a10*/  @P5 IMAD.IADD R9, R19, 0x1, R24 ;  /* 0x0000000113095824 */ /* 0x002fc800078e0218 */
        /* <DEDUP_REMOVED lines=18> */
.L_x_1042:
[----:B------:R-:W-:Y:S05]  /*7b40*/  NANOSLEEP 0x1c2 ;  /* 0x000001c20000795d */ /* 0x000fea0003800000 */
[----:B------:R-:W-:Y:S01]  /*7b50*/  NOP ;  /* 0x0000000000007918 */ /* 0x000fe20000000000 */
.L_x_1043:
[----:B--2---:R-:W-:-:S03]  /*7b60*/  IMAD.WIDE.U32 R20, R35, 0x10, RZ ;  /* 0x0000001023147825 */ /* 0x004fc600078e00ff */
[----:B------:R-:W-:Y:S02]  /*7b70*/  LOP3.LUT R25, R20, 0xfffffff0, RZ, 0x3c, !PT ;  /* 0xfffffff014197812 */ /* 0x000fe400078e3cff */
[----:B------:R-:W-:Y:S02]  /*7b80*/  LOP3.LUT R21, RZ, R21, RZ, 0x33, !PT ;  /* 0x00000015ff157212 */ /* 0x000fe400078e33ff */
[----:B------:R-:W-:-:S05]  /*7b90*/  IADD3 R24, P5, PT, R44, R25, RZ ;  /* 0x000000192c187210 */ /* 0x000fca0007fbe0ff */
[----:B------:R-:W-:-:S08]  /*7ba0*/  IMAD.X R25, R45, 0x1, R21, P5 ;  /* 0x000000012d197824 */ /* 0x000fd000028e0615 */
.L_x_1045:
[----:B------:R-:W2:Y:S01]  /*7bb0*/  LD.E.128.STRONG.GPU R20, desc[UR8][R24.64+0x200] ;  /* 0x0002000818147980 */ /* 0x000ea2000c10fd00 */
[----:B------:R-:W-:Y:S05]  /*7bc0*/  YIELD ;  /* 0x0000000000007946 */ /* 0x000fea0003800000 */
[----:B------:R-:W-:Y:S01]  /*7bd0*/  UMOV UR5, 0xffffffff ;  /* 0xffffffff00057882 */ /* 0x000fe20000000000 */
[----:B--2---:R-:W-:-:S04]  /*7be0*/  ISETP.NE.U32.AND P5, PT, R22, 0x63, PT ;  /* 0x000000631600780c */ /* 0x004fc80003fa5070 */
[----:B------:R-:W-:Y:S01]  /*7bf0*/  ISETP.NE.AND.EX P5, PT, R23, RZ, PT, P5 ;  /* 0x000000ff1700720c */ /* 0x000fe20003fa5350 */
[----:B------:R-:W-:-:S12]  /*7c00*/  BRA.DIV UR5, `(.L_x_1044) ;  /* 0x0000002a05a47947 */ /* 0x000fd8000b800000 */
[----:B------:R-:W-:-:S13]  /*7c10*/  VOTE.ANY P5, !P5 ;  /* 0x0000000000ff7806 */ /* 0x000fda00068a0100 */
.L_x_1101:
[----:B------:R-:W-:Y:S05]  /*7c20*/  @P5 BRA `(.L_x_1045) ;  /* 0xfffffffc00e05947 */ /* 0x000fea000383ffff */
[----:B------:R-:W-:Y:S01]  /*7c30*/  UMOV UR5, 0xffffffff ;  /* 0xffffffff00057882 */ /* 0x000fe20000000000 */
[----:B------:R-:W-:-:S04]  /*7c40*/  ISETP.NE.U32.AND P6, PT, R22, 0x65, PT ;  /* 0x000000651600780c */ /* 0x000fc80003fc5070 */
[----:B------:R-:W-:Y:S01]  /*7c50*/  ISETP.NE.AND.EX P6, PT, R23, RZ, PT, P6 ;  /* 0x000000ff1700720c */ /* 0x000fe20003fc5360 */
[----:B------:R-:W-:-:S12]  /*7c60*/  BRA.DIV UR5, `(.L_x_1046) ;  /* 0x0000002a05ac7947 */ /* 0x000fd8000b800000 */
[----:B------:R-:W0:Y:S01]  /*7c70*/  S2R R43, SR_GEMASK ;  /* 0x00000000002b7919 */ /* 0x000e220000003c00 */
[----:B------:R-:W1:Y:S01]  /*7c80*/  LDC.64 R24, c[0x0][0x3b8] ;  /* 0x0000ee00ff187b82 */ /* 0x000e620000000a00 */
[----:B------:R-:W-:Y:S01]  /*7c90*/  VOTE.ANY R5, PT, !P6 ;  /* 0x0000000000057806 */ /* 0x000fe200070e0100 */
[----:B------:R-:W-:Y:S01]  /*7ca0*/  VIADD R35, R3, 0x10 ;  /* 0x0000001003237836 */ /* 0x000fe20000000000 */
[----:B------:R-:W2:Y:S01]  /*7cb0*/  S2R R39, SR_TID.X ;  /* 0x0000000000277919 */ /* 0x000ea20000002100 */
[----:B-1----:R-:W-:-:S05]  /*7cc0*/  IADD3 R34, P5, PT, R24, 0x200, RZ ;  /* 0x0000020018227810 */ /* 0x002fca0007fbe0ff */
[----:B------:R-:W-:Y:S01]  /*7cd0*/  IMAD.X R36, RZ, RZ, R25, P5 ;  /* 0x000000ffff247224 */ /* 0x000fe200028e0619 */
[----:B------:R-:W-:Y:S02]  /*7ce0*/  ISETP.NE.AND P5, PT, R20, RZ, PT ;  /* 0x000000ff1400720c */ /* 0x000fe40003fa5270 */
[----:B0-----:R-:W-:Y:S02]  /*7cf0*/  LOP3.LUT R5, R5, 0x80000000, R43, 0xec, !PT ;  /* 0x8000000005057812 */ /* 0x001fe400078eec2b */
[----:B--2---:R-:W-:-:S03]  /*7d00*/  LOP3.LUT R39, RZ, R39, RZ, 0x33, !PT ;  /* 0x00000027ff277212 */ /* 0x004fc600078e33ff */
[----:B------:R-:W-:-:S05]  /*7d10*/  VIADD R24, R5, 0xffffffff ;  /* 0xffffffff05187836 */ /* 0x000fca0000000000 */
[----:B------:R-:W-:-:S04]  /*7d20*/  LOP3.LUT R24, R5, R24, RZ, 0xc, !PT ;  /* 0x0000001805187212 */ /* 0x000fc800078e0cff */
[----:B------:R0:W1:Y:S02]  /*7d30*/  POPC R7, R24 ;  /* 0x0000001800077309 */ /* 0x0000640000000000 */
[----:B0-----:R-:W-:Y:S01]  /*7d40*/  VIADD R24, R3, 0x2 ;  /* 0x0000000203187836 */ /* 0x001fe20000000000 */
[----:B-1----:R-:W0:Y:S04]  /*7d50*/  SHFL.DOWN PT, R9, R21, 0x1, R7 ;  /* 0x0820000015097989 */ /* 0x002e2800000e0007 */
[----:B------:R-:W1:Y:S01]  /*7d60*/  SHFL.DOWN PT, R25, R20, 0x1, R7 ;  /* 0x0820000014197989 */ /* 0x000e6200000e0007 */
[----:B0-----:R-:W-:Y:S02]  /*7d70*/  SEL R9, R9, RZ, !P5 ;  /* 0x000000ff09097207 */ /* 0x001fe40006800000 */
[----:B------:R-:W-:-:S04]  /*7d80*/  ISETP.GE.AND P5, PT, R3, R7, PT ;  /* 0x000000070300720c */ /* 0x000fc80003fa6270 */
[----:B------:R-:W-:Y:S02]  /*7d90*/  SEL R9, R9, RZ, !P5 ;  /* 0x000000ff09097207 */ /* 0x000fe40006800000 */
[----:B-1----:R-:W-:-:S03]  /*7da0*/  SEL R25, R25, RZ, !P5 ;  /* 0x000000ff19197207 */ /* 0x002fc60006800000 */
[----:B------:R-:W-:Y:S02]  /*7db0*/  IMAD.IADD R21, R21, 0x1, R9 ;  /* 0x0000000115157824 */ /* 0x000fe400078e0209 */
[----:B------:R-:W-:-:S03]  /*7dc0*/  IMAD.IADD R20, R20, 0x1, R25 ;  /* 0x0000000114147824 */ /* 0x000fc600078e0219 */
[----:B------:R-:W0:Y:S02]  /*7dd0*/  SHFL.DOWN PT, R9, R21, 0x2, R7 ;  /* 0x0840000015097989 */ /* 0x000e2400000e0007 */
[----:B------:R-:W-:Y:S02]  /*7de0*/  ISETP.NE.AND P5, PT, R20, RZ, PT ;  /* 0x000000ff1400720c */ /* 0x000fe40003fa5270 */
[----:B------:R-:W1:Y:S02]  /*7df0*/  SHFL.DOWN PT, R25, R20, 0x2, R7 ;  /* 0x0840000014197989 */ /* 0x000e6400000e0007 */
[----:B0-----:R-:W-:Y:S02]  /*7e00*/  SEL R9, R9, RZ, !P5 ;  /* 0x000000ff09097207 */ /* 0x001fe40006800000 */
[----:B------:R-:W-:-:S04]  /*7e10*/  ISETP.GT.AND P5, PT, R24, R7, PT ;  /* 0x000000071800720c */ /* 0x000fc80003fa4270 */
[----:B------:R-:W-:Y:S02]  /*7e20*/  SEL R24, R9, RZ, !P5 ;  /* 0x000000ff09187207 */ /* 0x000fe40006800000 */
[----:B-1----:R-:W-:-:S03]  /*7e30*/  SEL R25, R25, RZ, !P5 ;  /* 0x000000ff19197207 */ /* 0x002fc60006800000 */
[----:B------:R-:W-:Y:S02]  /*7e40*/  IMAD.IADD R21, R21, 0x1, R24 ;  /* 0x0000000115157824 */ /* 0x000fe400078e0218 */
[----:B------:R-:W-:Y:S02]  /*7e50*/  IMAD.IADD R20, R20, 0x1, R25 ;  /* 0x0000000114147824 */ /* 0x000fe400078e0219 */
[----:B------:R-:W-:Y:S01]  /*7e60*/  VIADD R24, R3, 0x4 ;  /* 0x0000000403187836 */ /* 0x000fe20000000000 */
[----:B------:R-:W0:Y:S02]  /*7e70*/  SHFL.DOWN PT, R9, R21, 0x4, R7 ;  /* 0x0880000015097989 */ /* 0x000e2400000e0007 */
[----:B------:R-:W-:Y:S02]  /*7e80*/  ISETP.NE.AND P5, PT, R20, RZ, PT ;  /* 0x000000ff1400720c */ /* 0x000fe40003fa5270 */
[----:B------:R-:W1:Y:S02]  /*7e90*/  SHFL.DOWN PT, R25, R20, 0x4, R7 ;  /* 0x0880000014197989 */ /* 0x000e6400000e0007 */
[----:B0-----:R-:W-:-:S02]  /*7ea0*/  SEL R9, R9, RZ, !P5 ;  /* 0x000000ff09097207 */ /* 0x001fc40006800000 */
        /* <DEDUP_REMOVED lines=10> */
[----:B------:R-:W-:Y:S02]  /*7f50*/  ISETP.GT.AND P5, PT, R24, R7, PT ;  /* 0x000000071800720c */ /* 0x000fe40003fa4270 */
[----:B------:R-:W0:Y:S02]  /*7f60*/  S2R R24, SR_CTAID.X ;  /* 0x0000000000187919 */ /* 0x000e240000002500 */
[----:B------:R-:W-:Y:S02]  /*7f70*/  SEL R30, R9, RZ, !P5 ;  /* 0x000000ff091e7207 */ /* 0x000fe40006800000 */
[----:B-1----:R-:W-:-:S03]  /*7f80*/  SEL R25, R25, RZ, !P5 ;  /* 0x000000ff19197207 */ /* 0x002fc60006800000 */
[----:B------:R-:W-:Y:S02]  /*7f90*/  IMAD.IADD R30, R21, 0x1, R30 ;  /* 0x00000001151e7824 */ /* 0x000fe400078e021e */
[----:B------:R-:W-:-:S03]  /*7fa0*/  IMAD.IADD R26, R20, 0x1, R25 ;  /* 0x00000001141a7824 */ /* 0x000fc600078e0219 */
[----:B------:R-:W1:Y:S02]  /*7fb0*/  SHFL.DOWN PT, R9, R30, 0x10, R7 ;  /* 0x0a0000001e097989 */ /* 0x000e6400000e0007 */
[----:B------:R-:W-:Y:S02]  /*7fc0*/  ISETP.NE.AND P5, PT, R26, RZ, PT ;  /* 0x000000ff1a00720c */ /* 0x000fe40003fa5270 */
[----:B------:R-:W2:Y:S01]  /*7fd0*/  SHFL.DOWN PT, R20, R26, 0x10, R7 ;  /* 0x0a0000001a147989 */ /* 0x000ea200000e0007 */
[----:B0-----:R-:W-:Y:S01]  /*7fe0*/  IMAD.IADD R39, R39, 0x1, R24 ;  /* 0x0000000127277824 */ /* 0x001fe200078e0218 */
[----:B-1----:R-:W-:Y:S02]  /*7ff0*/  SEL R9, R9, RZ, !P5 ;  /* 0x000000ff09097207 */ /* 0x002fe40006800000 */
[----:B------:R-:W-:-:S04]  /*8000*/  ISETP.GT.AND P5, PT, R35, R7, PT ;  /* 0x000000072300720c */ /* 0x000fc80003fa4270 */
[----:B--2---:R-:W-:Y:S02]  /*8010*/  SEL R5, R20, RZ, !P5 ;  /* 0x000000ff14057207 */ /* 0x004fe40006800000 */
[----:B------:R-:W-:Y:S02]  /*8020*/  SEL R9, R9, RZ, !P5 ;  /* 0x000000ff09097207 */ /* 0x000fe40006800000 */
[----:B------:R-:W-:Y:S01]  /*8030*/  ISETP.NE.U32.AND P5, PT, R22, 0x65, PT ;  /* 0x000000651600780c */ /* 0x000fe20003fa5070 */
[----:B------:R-:W-:Y:S02]  /*8040*/  IMAD.IADD R26, R26, 0x1, R5 ;  /* 0x000000011a1a7824 */ /* 0x000fe400078e0205 */
[----:B------:R-:W-:Y:S01]  /*8050*/  IMAD.IADD R30, R30, 0x1, R9 ;  /* 0x000000011e1e7824 */ /* 0x000fe200078e0209 */
[----:B------:R-:W-:-:S13]  /*8060*/  ISETP.NE.AND.EX P6, PT, R23, RZ, PT, P5 ;  /* 0x000000ff1700720c */ /* 0x000fda0003fc5350 */
[----:B------:R-:W-:-:S13]  /*8070*/  VOTE.ALL P5, P6 ;  /* 0x0000000000ff7806 */ /* 0x000fda00030a0000 */
.L_x_1115:
[----:B------:R-:W-:Y:S05]  /*8080*/  @!P5 BRA `(.L_x_1047) ;  /* 0x000000040030d947 */ /* 0x000fea0003800000 */
.L_x_1051:
[----:B------:R-:W-:Y:S02]  /*8090*/  IMAD.MOV.U32 R20, RZ, RZ, R34 ;  /* 0x000000ffff147224 */ /* 0x000fe400078e0022 */
[----:B------:R-:W-:Y:S02]  /*80a0*/  IMAD.MOV.U32 R21, RZ, RZ, R36 ;  /* 0x000000ffff157224 */ /* 0x000fe400078e0024 */
[----:B------:R-:W-:-:S07]  /*80b0*/  IMAD.WIDE R24, R39, 0x10, R20 ;  /* 0x0000001027187825 */ /* 0x000fce00078e0214 */
.L_x_1049:
[----:B------:R-:W2:Y:S01]  /*80c0*/  LD.E.128.STRONG.GPU R20, desc[UR8][R24.64+-0x200] ;  /* 0xfffe000818147980 */ /* 0x000ea2000c10fd00 */
[----:B------:R-:W-:Y:S05]  /*80d0*/  YIELD ;  /* 0x0000000000007946 */ /* 0x000fea0003800000 */
[----:B------:R-:W-:Y:S01]  /*80e0*/  UMOV UR5, 0xffffffff ;  /* 0xffffffff00057882 */ /* 0x000fe20000000000 */
[----:B--2---:R-:W-:-:S04]  /*80f0*/  ISETP.NE.U32.AND P5, PT, R22, 0x63, PT ;  /* 0x000000631600780c */ /* 0x004fc80003fa5070 */
[----:B------:R-:W-:Y:S01]  /*8100*/  ISETP.NE.AND.EX P5, PT, R23, RZ, PT, P5 ;  /* 0x000000ff1700720c */ /* 0x000fe20003fa5350 */
[----:B------:R-:W-:-:S12]  /*8110*/  BRA.DIV UR5, `(.L_x_1048) ;  /* 0x0000002e05587947 */ /* 0x000fd8000b800000 */
[----:B------:R-:W-:-:S13]  /*8120*/  VOTE.ANY P5, !P5 ;  /* 0x0000000000ff7806 */ /* 0x000fda00068a0100 */
.L_x_1118:
        /* <DEDUP_REMOVED lines=8> */
[----:B------:R-:W-:-:S05]  /*81b0*/  LOP3.LUT R5, R5, 0x80000000, R43, 0xec, !PT ;  /* 0x8000000005057812 */ /* 0x000fca00078eec2b */
        /* <DEDUP_REMOVED lines=47> */
[----:B-1----:R-:W-:Y:S02]  /*84b0*/  SEL R25, R25, RZ, !P5 ;  /* 0x000000ff19197207 */ /* 0x002fe40006800000 */
[----:B------:R-:W-:Y:S01]  /*84c0*/  ISETP.NE.AND P5, PT, R26, RZ, PT ;  /* 0x000000ff1a00720c */ /* 0x000fe20003fa5270 */
[----:B------:R-:W-:Y:S01]  /*84d0*/  IMAD.IADD R24, R21, 0x1, R24 ;  /* 0x0000000115187824 */ /* 0x000fe200078e0218 */
[----:B------:R-:W-:-:S04]  /*84e0*/  IADD3 R26, PT, PT, R20, R25, R26 ;  /* 0x00000019141a7210 */ /* 0x000fc80007ffe01a */
[----:B------:R-:W-:Y:S02]  /*84f0*/  SEL R5, R24, RZ, !P5 ;  /* 0x000000ff18057207 */ /* 0x000fe40006800000 */
[----:B------:R-:W-:-:S03]  /*8500*/  ISETP.NE.U32.AND P5, PT, R22, 0x65, PT ;  /* 0x000000651600780c */ /* 0x000fc60003fa5070 */
[----:B------:R-:W-:Y:S01]  /*8510*/  IMAD.IADD R30, R5, 0x1, R30 ;  /* 0x00000001051e7824 */ /* 0x000fe200078e021e */
[----:B------:R-:W-:-:S13]  /*8520*/  ISETP.NE.AND.EX P5, PT, R23, RZ, PT, P5 ;  /* 0x000000ff1700720c */ /* 0x000fda0003fa5350 */
[----:B------:R-:W-:-:S13]  /*8530*/  VOTE.ALL P5, P5 ;  /* 0x0000000000ff7806 */ /* 0x000fda00028a0000 */
.L_x_1132:
[----:B------:R-:W-:Y:S05]  /*8540*/  @P5 BRA `(.L_x_1051) ;  /* 0xfffffff800d05947 */ /* 0x000fea000383ffff */
.L_x_1047:
[----:B------:R-:W0:Y:S01]  /*8550*/  S2R R5, SR_TID.X ;  /* 0x0000000000057919 */ /* 0x000e220000002100 */
[----:B------:R-:W-:Y:S01]  /*8560*/  BSSY.RECONVERGENT B0, `(.L_x_1052) ;  /* 0x0000011000007945 */ /* 0x000fe20003800200 */
[----:B0-----:R-:W-:-:S13]  /*8570*/  ISETP.NE.AND P5, PT, R5, RZ, PT ;  /* 0x000000ff0500720c */ /* 0x001fda0003fa5270 */
[----:B------:R-:W-:Y:S05]  /*8580*/  @P5 BRA `(.L_x_1053) ;  /* 0x0000000000385947 */ /* 0x000fea0003800000 */
        /* <DEDUP_REMOVED lines=14> */
.L_x_1053:
[----:B------:R-:W-:Y:S05]  /*8670*/  BSYNC.RECONVERGENT B0 ;  /* 0x0000000000007941 */ /* 0x000fea0003800200 */
.L_x_1052:
[----:B------:R-:W-:Y:S01]  /*8680*/  ISETP.NE.AND P5, PT, R3, RZ, PT ;  /* 0x000000ff0300720c */ /* 0x000fe20003fa5270 */
[----:B------:R-:W-:-:S12]  /*8690*/  IMAD.MOV.U32 R27, RZ, RZ, R30 ;  /* 0x000000ffff1b7224 */ /* 0x000fd800078e001e */
[----:B-1----:R-:W0:Y:S01]  /*86a0*/  @!P5 S2R R20, SR_CgaCtaId ;  /* 0x000000000014d919 */ /* 0x002e220000008800 */
[----:B------:R-:W-:Y:S01]  /*86b0*/  @!P5 MOV R3, 0x400 ;  /* 0x000004000003d802 */ /* 0x000fe20000000f00 */
[----:B------:R-:W-:Y:S02]  /*86c0*/  @!P5 IMAD.MOV.U32 R28, RZ, RZ, R26 ;  /* 0x000000ffff1cd224 */ /* 0x000fe400078e001a */
[----:B------:R-:W-:Y:S01]  /*86d0*/  @!P5 IMAD.MOV.U32 R19, RZ, RZ, R30 ;  /* 0x000000ffff13d224 */ /* 0x000fe200078e001e */
[----:B0-----:R-:W-:-:S05]  /*86e0*/  @!P5 LEA R3, R20, R3, 0x18 ;  /* 0x000000031403d211 */ /* 0x001fca00078ec0ff */
[----:B------:R0:W-:Y:S02]  /*86f0*/  @!P5 STS.64 [R3+0x48], R26 ;  /* 0x0000481a0300d388 */ /* 0x0001e40000000a00 */
.L_x_1041:
[----:B------:R-:W1:Y:S01]  /*8700*/  S2R R35, SR_TID.X ;  /* 0x0000000000237919 */ /* 0x000e620000002100 */
[----:B------:R-:W-:Y:S05]  /*8710*/  WARPSYNC.ALL ;  /* 0x0000000000007948 */ /* 0x000fea0003800000 */
[----:B-1----:R-:W-:Y:S01]  /*8720*/  ISETP.NE.AND P6, PT, R35, RZ, PT ;  /* 0x000000ff2300720c */ /* 0x002fe20003fc5270 */
[----:B------:R-:W1:Y:S08]  /*8730*/  S2UR UR5, SR_CgaCtaId ;  /* 0x00000000000579c3 */ /* 0x000e700000008800 */
[----:B------:R-:W-:Y:S04]  /*8740*/  BAR.SYNC.DEFER_BLOCKING 0x0 ;  /* 0x0000000000007b1d */ /* 0x000fe80000010000 */
[----:B------:R-:W-:-:S02]  /*8750*/  @P6 ISETP.NE.AND P5, PT, R28, RZ, PT ;  /* 0x000000ff1c00620c */ /* 0x000fc40003fa5270 */
[----:B------:R-:W-:Y:S02]  /*8760*/  P2R R9, PR, RZ, 0x10 ;  /* 0x00000010ff097803 */ /* 0x000fe40000000000 */
[----:B------:R-:W-:Y:S01]  /*8770*/  ISETP.NE.AND P4, PT, R33, RZ, PT ;  /* 0x000000ff2100720c */ /* 0x000fe20003f85270 */
[----:B------:R-:W-:Y:S01]  /*8780*/  UMOV UR4, 0x400 ;  /* 0x0000040000047882 */ /* 0x000fe20000000000 */
[----:B------:R-:W-:Y:S01]  /*8790*/  SEL R31, RZ, 0x1, !P1 ;  /* 0x00000001ff1f7807 */ /* 0x000fe20004800000 */
[----:B------:R-:W-:Y:S04]  /*87a0*/  BSSY.RECONVERGENT B0, `(.L_x_1054) ;  /* 0x00000f1000007945 */ /* 0x000fe80003800200 */
[----:B------:R-:W-:Y:S02]  /*87b0*/  VIADD R39, R31, 0x1 ;  /* 0x000000011f277836 */ /* 0x000fe40000000000 */
[----:B------:R-:W-:Y:S01]  /*87c0*/  @!P0 IMAD.MOV R39, RZ, RZ, R31 ;  /* 0x000000ffff278224 */ /* 0x000fe200078e021f */
[----:B-1----:R-:W-:-:S09]  /*87d0*/  ULEA UR4, UR5, UR4, 0x18 ;  /* 0x0000000405047291 */ /* 0x002fd2000f8ec0ff */
[----:B------:R-:W1:Y:S04]  /*87e0*/  @P6 LDS.64 R20, [UR4+0x48] ;  /* 0x00004804ff146984 */ /* 0x000e680008000a00 */
[----:B0-----:R-:W0:Y:S04]  /*87f0*/  LDS.64 R26, [UR4+0x70] ;  /* 0x00007004ff1a7984 */ /* 0x001e280008000a00 */
[----:B------:R-:W2:Y:S01]  /*8800*/  LDS R23, [UR4+0x6c] ;  /* 0x00006c04ff177984 */ /* 0x000ea20008000800 */
[----:B-1----:R-:W-:Y:S01]  /*8810*/  @P6 SEL R22, R21, RZ, !P5 ;  /* 0x000000ff15166207 */ /* 0x002fe20006800000 */
[----:B------:R-:W-:Y:S01]  /*8820*/  @P6 IMAD.IADD R20, R28, 0x1, R20 ;  /* 0x000000011c146824 */ /* 0x000fe200078e0214 */
[----:B------:R-:W-:-:S03]  /*8830*/  ISETP.NE.AND P5, PT, R29, RZ, PT ;  /* 0x000000ff1d00720c */ /* 0x000fc60003fa5270 */
[----:B------:R-:W-:Y:S02]  /*8840*/  @P6 IMAD.IADD R19, R19, 0x1, R22 ;  /* 0x0000000113136824 */ /* 0x000fe400078e0216 */
[----:B------:R-:W-:Y:S01]  /*8850*/  @P6 IMAD.MOV.U32 R28, RZ, RZ, R20 ;  /* 0x000000ffff1c6224 */ /* 0x000fe200078e0014 */
[----:B------:R-:W-:Y:S02]  /*8860*/  ISETP.NE.AND P6, PT, R32, RZ, PT ;  /* 0x000000ff2000720c */ /* 0x000fe40003fc5270 */
[----:B------:R-:W-:Y:S01]  /*8870*/  SEL R20, R19, RZ, !P1 ;  /* 0x000000ff13147207 */ /* 0x000fe20004800000 */
[----:B------:R-:W-:Y:S02]  /*8880*/  IMAD.IADD R39, R28, 0x1, R39 ;  /* 0x000000011c277824 */ /* 0x000fe400078e0227 */
[----:B------:R-:W-:Y:S02]  /*8890*/  IMAD.IADD R34, R31, 0x1, R28 ;  /* 0x000000011f227824 */ /* 0x000fe400078e021c */
[----:B------:R-:W-:-:S05]  /*88a0*/  IMAD.IADD R3, R11, 0x1, R20 ;  /* 0x000000010b037824 */ /* 0x000fca00078e0214 */
[----:B------:R-:W-:-:S05]  /*88b0*/  SEL R20, R3, RZ, !P0 ;  /* 0x000000ff03147207 */ /* 0x000fca0004000000 */
[----:B------:R-:W-:Y:S02]  /*88c0*/  IMAD.IADD R5, R13, 0x1, R20 ;  /* 0x000000010d057824 */ /* 0x000fe400078e0214 */
[----:B------:R-:W-:Y:S02]  /*88d0*/  VIADD R20, R39, 0x1 ;  /* 0x0000000127147836 */ /* 0x000fe40000000000 */
[----:B------:R-:W-:Y:S01]  /*88e0*/  @!P4 IMAD.MOV R20, RZ, RZ, R39 ;  /* 0x000000ffff14c224 */ /* 0x000fe200078e0227 */
[----:B------:R-:W-:Y:S02]  /*88f0*/  SEL R22, R5, RZ, !P4 ;  /* 0x000000ff05167207 */ /* 0x000fe40006000000 */
[----:B------:R-:W-:Y:S01]  /*8900*/  ISETP.NE.AND P4, PT, R9, RZ, PT ;  /* 0x000000ff0900720c */ /* 0x000fe20003f85270 */
[----:B------:R-:W-:Y:S02]  /*8910*/  VIADD R21, R20, 0x1 ;  /* 0x0000000114157836 */ /* 0x000fe40000000000 */
[----:B------:R-:W-:-:S02]  /*8920*/  IMAD.IADD R7, R15, 0x1, R22 ;  /* 0x000000010f077824 */ /* 0x000fc400078e0216 */
[----:B------:R-:W-:-:S03]  /*8930*/  @!P6 IMAD.MOV R21, RZ, RZ, R20 ;  /* 0x000000ffff15e224 */ /* 0x000fc600078e0214 */
[----:B------:R-:W-:-:S05]  /*8940*/  SEL R22, R7, RZ, !P6 ;  /* 0x000000ff07167207 */ /* 0x000fca0007000000 */
[----:B------:R-:W-:Y:S02]  /*8950*/  IMAD.IADD R9, R17, 0x1, R22 ;  /* 0x0000000111097824 */ /* 0x000fe400078e0216 */
[----:B------:R-:W-:Y:S02]  /*8960*/  VIADD R22, R21, 0x1 ;  /* 0x0000000115167836 */ /* 0x000fe40000000000 */
[----:B------:R-:W-:Y:S01]  /*8970*/  @!P5 IMAD.MOV R22, RZ, RZ, R21 ;  /* 0x000000ffff16d224 */ /* 0x000fe200078e0215 */
[----:B------:R-:W-:Y:S02]  /*8980*/  SEL R24, R9, RZ, !P5 ;  /* 0x000000ff09187207 */ /* 0x000fe40006800000 */
[----:B0-----:R-:W-:-:S03]  /*8990*/  ISETP.GE.AND P5, PT, R27, 0x101, PT ;  /* 0x000001011b00780c */ /* 0x001fc60003fa6270 */
[----:B------:R-:W-:Y:S02]  /*89a0*/  IMAD.IADD R11, R37, 0x1, R24 ;  /* 0x00000001250b7824 */ /* 0x000fe400078e0218 */
[----:B------:R-:W-:Y:S02]  /*89b0*/  VIADD R24, R22, 0x1 ;  /* 0x0000000116187836 */ /* 0x000fe40000000000 */
[----:B------:R-:W-:Y:S01]  /*89c0*/  @!P2 IMAD.MOV R24, RZ, RZ, R22 ;  /* 0x000000ffff18a224 */ /* 0x000fe200078e0216 */
[----:B------:R-:W-:-:S03]  /*89d0*/  SEL R13, R11, RZ, !P2 ;  /* 0x000000ff0b0d7207 */ /* 0x000fc60005000000 */
[----:B------:R-:W-:Y:S02]  /*89e0*/  VIADD R25, R24, 0x1 ;  /* 0x0000000118197836 */ /* 0x000fe40000000000 */
[----:B------:R-:W-:Y:S02]  /*89f0*/  IMAD.IADD R13, R38, 0x1, R13 ;  /* 0x00000001260d7824 */ /* 0x000fe400078e020d */
[----:B------:R-:W-:-:S03]  /*8a00*/  @!P3 IMAD.MOV R25, RZ, RZ, R24 ;  /* 0x000000ffff19b224 */ /* 0x000fc600078e0218 */
[----:B------:R-:W-:Y:S01]  /*8a10*/  SEL R15, R13, RZ, !P3 ;  /* 0x000000ff0d0f7207 */ /* 0x000fe20005800000 */
[----:B------:R-:W-:Y:S02]  /*8a20*/  VIADD R38, R25, 0x1 ;  /* 0x0000000119267836 */ /* 0x000fe40000000000 */
[----:B------:R-:W-:Y:S02]  /*8a30*/  @!P4 IMAD.MOV R38, RZ, RZ, R25 ;  /* 0x000000ffff26c224 */ /* 0x000fe400078e0219 */
[----:B------:R-:W-:-:S05]  /*8a40*/  IMAD.IADD R15, R40, 0x1, R15 ;  /* 0x00000001280f7824 */ /* 0x000fca00078e020f */
[----:B------:R-:W-:-:S05]  /*8a50*/  SEL R30, R15, RZ, !P4 ;  /* 0x000000ff0f1e7207 */ /* 0x000fca0006000000 */
[----:B------:R-:W-:Y:S01]  /*8a60*/  IMAD.IADD R17, R41, 0x1, R30 ;  /* 0x0000000129117824 */ /* 0x000fe200078e021e */
[----:B--2---:R-:W-:Y:S06]  /*8a70*/  @!P5 BRA `(.L_x_1055) ;  /* 0x000000080090d947 */ /* 0x004fec0003800000 */
[----:B------:R-:W-:Y:S02]  /*8a80*/  ISETP.NE.AND P5, PT, R29, RZ, PT ;  /* 0x000000ff1d00720c */ /* 0x000fe40003fa5270 */
[----:B------:R-:W0:Y:S01]  /*8a90*/  LDS R29, [UR4+0x64] ;  /* 0x00006404ff1d7984 */ /* 0x000e220008000800 */
[----:B------:R-:W-:Y:S01]  /*8aa0*/  BAR.SYNC.DEFER_BLOCKING 0x0 ;  /* 0x0000000000007b1d */ /* 0x000fe20000010000 */
[----:B------:R-:W-:Y:S01]  /*8ab0*/  ISETP.NE.AND P6, PT, R42, RZ, PT ;  /* 0x000000ff2a00720c */ /* 0x000fe20003fc5270 */
[--C-:B0-----:R-:W-:Y:S02]  /*8ac0*/  @P1 IMAD.IADD R28, R28, 0x1, -R29.reuse ;  /* 0x000000011c1c1824 */ /* 0x101fe400078e0a1d */
[----:B------:R-:W-:-:S06]  /*8ad0*/  @P0 IMAD.IADD R30, R34, 0x1, -R29 ;  /* 0x00000001221e0824 */ /* 0x000fcc00078e0a1d */
        /* <DEDUP_REMOVED lines=13> */
[----:B------:R-:W-:-:S02]  /*8bb0*/  @P3 LEA R24, R24, UR4, 0x3 ;  /* 0x0000000418183c11 */ /* 0x000fc4000f8e18ff */
[----:B------:R-:W-:Y:S02]  /*8bc0*/  @P4 LEA R25, R25, UR4, 0x3 ;  /* 0x0000000419194c11 */ /* 0x000fe4000f8e18ff */
[----:B------:R-:W-:-:S03]  /*8bd0*/  @P6 LEA R38, R38, UR4, 0x3 ;  /* 0x0000000426266c11 */ /* 0x000fc6000f8e18ff */
[----:B------:R-:W-:-:S04]  /*8be0*/  @P1 IMAD.IADD R20, R20, 0x1, -R29 ;  /* 0x0000000114141824 */ /* 0x000fc800078e0a1d */
[----:B------:R-:W-:Y:S01]  /*8bf0*/  @P0 IMAD.IADD R39, R39, 0x1, -R29 ;  /* 0x0000000127270824 */ /* 0x000fe200078e0a1d */
[----:B------:R-:W-:-:S04]  /*8c00*/  @P1 LEA R20, R20, UR4, 0x3 ;  /* 0x0000000414141c11 */ /* 0x000fc8000f8e18ff */
[----:B------:R-:W-:-:S05]  /*8c10*/  @P0 LEA R39, R39, UR4, 0x3 ;  /* 0x0000000427270c11 */ /* 0x000fca000f8e18ff */
[----:B------:R1:W-:Y:S01]  /*8c20*/  @P0 STS.64 [R39], R4 ;  /* 0x0000000427000388 */ /* 0x0003e20000000a00 */
[----:B------:R-:W-:-:S03]  /*8c30*/  ISETP.GE.AND P0, PT, R35, R27, PT ;  /* 0x0000001b2300720c */ /* 0x000fc60003f06270 */
        /* <DEDUP_REMOVED lines=8> */
[----:B-1----:R-:W-:Y:S01]  /*8cc0*/  LOP3.LUT R2, RZ, R35, RZ, 0x33, !PT ;  /* 0x00000023ff027212 */ /* 0x002fe200078e33ff */
[----:B------:R-:W-:Y:S01]  /*8cd0*/  BSSY.RECONVERGENT B1, `(.L_x_1057) ;  /* 0x0000019000017945 */ /* 0x000fe20003800200 */
[----:B------:R-:W-:-:S03]  /*8ce0*/  IMAD.MOV.U32 R4, RZ, RZ, R35 ;  /* 0x000000ffff047224 */ /* 0x000fc600078e0023 */
[----:B------:R-:W-:-:S05]  /*8cf0*/  IMAD.IADD R2, R2, 0x1, R27 ;  /* 0x0000000102027824 */ /* 0x000fca00078e021b */
[C---:B------:R-:W-:Y:S02]  /*8d00*/  LOP3.LUT R3, R2.reuse, 0x300, RZ, 0xc0, !PT ;  /* 0x0000030002037812 */ /* 0x040fe400078ec0ff */
[----:B------:R-:W-:Y:S02]  /*8d10*/  ISETP.GE.U32.AND P1, PT, R2, 0x300, PT ;  /* 0x000003000200780c */ /* 0x000fe40003f26070 */
[----:B------:R-:W-:-:S13]  /*8d20*/  ISETP.NE.AND P0, PT, R3, 0x300, PT ;  /* 0x000003000300780c */ /* 0x000fda0003f05270 */
[----:B------:R-:W-:Y:S05]  /*8d30*/  @!P0 BRA `(.L_x_1058) ;  /* 0x0000000000488947 */ /* 0x000fea0003800000 */
[----:B------:R-:W0:Y:S01]  /*8d40*/  LDC.64 R6, c[0x0][0x3a8] ;  /* 0x0000ea00ff067b82 */ /* 0x000e220000000a00 */
[----:B------:R-:W-:Y:S01]  /*8d50*/  LEA.HI R2, R2, 0x1, RZ, 0x18 ;  /* 0x0000000102027811 */ /* 0x000fe200078fc0ff */
[C---:B------:R-:W-:Y:S01]  /*8d60*/  IMAD.IADD R9, R35.reuse, 0x1, R29 ;  /* 0x0000000123097824 */ /* 0x040fe200078e021d */
[----:B------:R-:W-:-:S03]  /*8d70*/  LEA R5, R35, UR4, 0x3 ;  /* 0x0000000423057c11 */ /* 0x000fc6000f8e18ff */
[C---:B------:R-:W-:Y:S01]  /*8d80*/  IMAD.SHL.U32 R3, R2.reuse, 0x100, RZ ;  /* 0x0000010002037824 */ /* 0x040fe200078e00ff */
[----:B------:R-:W-:Y:S01]  /*8d90*/  LOP3.LUT R2, R2, 0x3, RZ, 0xc0, !PT ;  /* 0x0000000302027812 */ /* 0x000fe200078ec0ff */
[----:B------:R-:W-:-:S03]  /*8da0*/  VIADD R5, R5, 0x4 ;  /* 0x0000000405057836 */ /* 0x000fc60000000000 */
[----:B------:R-:W-:Y:S01]  /*8db0*/  LOP3.LUT R3, R3, 0x300, RZ, 0xc0, !PT ;  /* 0x0000030003037812 */ /* 0x000fe200078ec0ff */
[----:B------:R-:W-:-:S04]  /*8dc0*/  IMAD.MOV R8, RZ, RZ, -R2 ;  /* 0x000000ffff087224 */ /* 0x000fc800078e0a02 */
[----:B------:R-:W-:-:S07]  /*8dd0*/  IMAD.IADD R4, R3, 0x1, R35 ;  /* 0x0000000103047824 */ /* 0x000fce00078e0223 */
.L_x_1059:
        /* <DEDUP_REMOVED lines=8> */
.L_x_1058:
[----:B------:R-:W-:Y:S05]  /*8e60*/  BSYNC.RECONVERGENT B1 ;  /* 0x0000000000017941 */ /* 0x000fea0003800200 */
.L_x_1057:
[----:B------:R-:W-:Y:S05]  /*8e70*/  @!P1 BRA `(.L_x_1056) ;  /* 0x00000008000c9947 */ /* 0x000fea0003800000 */
        /* <DEDUP_REMOVED lines=15> */
.L_x_1062:
[----:B-1----:R-:W0:Y:S01]  /*8f70*/  LDS R13, [R5+-0x1000] ;  /* 0xfff00000050d7984 */ /* 0x002e220000000800 */
[----:B------:R-:W-:-:S03]  /*8f80*/  IMAD.WIDE R6, R29, 0x4, R2 ;  /* 0x000000041d067825 */ /* 0x000fc600078e0202 */
[----:B------:R-:W1:Y:S01]  /*8f90*/  LDS R15, [R5+-0x800] ;  /* 0xfff80000050f7984 */ /* 0x000e620000000800 */
[C---:B------:R-:W-:Y:S02]  /*8fa0*/  VIADD R9, R29.reuse, 0x400 ;  /* 0x000004001d097836 */ /* 0x040fe40000000000 */
[C---:B------:R-:W-:Y:S01]  /*8fb0*/  VIADD R11, R29.reuse, 0x800 ;  /* 0x000008001d0b7836 */ /* 0x040fe20000000000 */
[----:B------:R-:W2:Y:S01]  /*8fc0*/  LDS R17, [R5] ;  /* 0x0000000005117984 */ /* 0x000ea20000000800 */
[----:B------:R-:W-:Y:S02]  /*8fd0*/  VIADD R43, R29, 0xc00 ;  /* 0x00000c001d2b7836 */ /* 0x000fe40000000000 */
[--C-:B------:R-:W-:Y:S01]  /*8fe0*/  IMAD.WIDE R8, R9, 0x4, R2.reuse ;  /* 0x0000000409087825 */ /* 0x100fe200078e0202 */
[----:B------:R-:W3:Y:S03]  /*8ff0*/  LDS R19, [R5+0x800] ;  /* 0x0008000005137984 */ /* 0x000ee60000000800 */
[----:B------:R-:W-:Y:S01]  /*9000*/  IMAD.WIDE R10, R11, 0x4, R2 ;  /* 0x000000040b0a7825 */ /* 0x000fe200078e0202 */
[----:B------:R-:W4:Y:S03]  /*9010*/  LDS R21, [R5+0x1000] ;  /* 0x0010000005157984 */ /* 0x000f260000000800 */
        /* <DEDUP_REMOVED lines=17> */
[----:B------:R1:W-:Y:S01]  /*9130*/  STG.E desc[UR8][R6.64], R17 ;  /* 0x0000001106007986 */ /* 0x0003e2000c101908 */
[----:B0-----:R-:W-:-:S03]  /*9140*/  IMAD.WIDE R12, R43, 0x4, R2 ;  /* 0x000000042b0c7825 */ /* 0x001fc600078e0202 */
        /* <DEDUP_REMOVED lines=14> */
.L_x_1061:
[----:B------:R-:W-:Y:S05]  /*9230*/  BSYNC.RECONVERGENT B1 ;  /* 0x0000000000017941 */ /* 0x000fea0003800200 */
.L_x_1060:
[----:B-1----:R-:W-:Y:S01]  /*9240*/  IMAD.IADD R6, R27, 0x1, -R4 ;  /* 0x000000011b067824 */ /* 0x002fe200078e0a04 */
        /* <DEDUP_REMOVED lines=26> */
.L_x_1064:
[----:B------:R-:W-:Y:S05]  /*93f0*/  BSYNC.RECONVERGENT B1 ;  /* 0x0000000000017941 */ /* 0x000fea0003800200 */
.L_x_1063:
[----:B------:R-:W-:-:S13]  /*9400*/  ISETP.LT.OR P0, PT, R4, R27, P0 ;  /* 0x0000001b0400720c */ /* 0x000fda0000701670 */
[----:B------:R-:W-:Y:S05]  /*9410*/  @!P0 BRA `(.L_x_1056) ;  /* 0x0000000000a48947 */ /* 0x000fea0003800000 */
[----:B0-----:R-:W0:Y:S01]  /*9420*/  LDS R7, [R5+-0x1000] ;  /* 0xfff0000005077984 */ /* 0x001e220000000800 */
[----:B------:R-:W-:-:S03]  /*9430*/  IMAD.WIDE R2, R29, 0x4, R2 ;  /* 0x000000041d027825 */ /* 0x000fc600078e0202 */
        /* <DEDUP_REMOVED lines=8> */
.L_x_1055:
[----:B------:R-:W0:Y:S01]  /*94c0*/  @P1 LDC.64 R30, c[0x0][0x3a8] ;  /* 0x0000ea00ff1e1b82 */ /* 0x000e220000000a00 */
[----:B------:R-:W-:Y:S02]  /*94d0*/  ISETP.NE.AND P6, PT, R29, RZ, PT ;  /* 0x000000ff1d00720c */ /* 0x000fe40003fc5270 */
[----:B------:R-:W-:-:S05]  /*94e0*/  ISETP.NE.AND P5, PT, R42, RZ, PT ;  /* 0x000000ff2a00720c */ /* 0x000fca0003fa5270 */
[----:B------:R-:W1:Y:S01]  /*94f0*/  @P0 LDC.64 R40, c[0x0][0x3a8] ;  /* 0x0000ea00ff280b82 */ /* 0x000e620000000a00 */
[----:B0-----:R-:W-:-:S07]  /*9500*/  @P1 IMAD.WIDE R30, R28, 0x4, R30 ;  /* 0x000000041c1e1825 */ /* 0x001fce00078e021e */
[----:B------:R-:W0:Y:S01]  /*9510*/  @P4 LDC.64 R28, c[0x0][0x3a8] ;  /* 0x0000ea00ff1c4b82 */ /* 0x000e220000000a00 */
[----:B------:R-:W-:Y:S01]  /*9520*/  @P1 STG.E desc[UR8][R30.64], R19 ;  /* 0x000000131e001986 */ /* 0x000fe2000c101908 */
[----:B------:R-:W-:Y:S01]  /*9530*/  ISETP.NE.AND P1, PT, R32, RZ, PT ;  /* 0x000000ff2000720c */ /* 0x000fe20003f25270 */
[----:B-1----:R-:W-:-:S05]  /*9540*/  @P0 IMAD.WIDE R40, R34, 0x4, R40 ;  /* 0x0000000422280825 */ /* 0x002fca00078e0228 */
[----:B------:R1:W-:Y:S01]  /*9550*/  @P0 STG.E desc[UR8][R40.64], R3 ;  /* 0x0000000328000986 */ /* 0x0003e2000c101908 */
[----:B------:R-:W-:Y:S02]  /*9560*/  ISETP.NE.AND P0, PT, R33, RZ, PT ;  /* 0x000000ff2100720c */ /* 0x000fe40003f05270 */
[----:B------:R-:W2:Y:S08]  /*9570*/  @P6 LDC.64 R32, c[0x0][0x3a8] ;  /* 0x0000ea00ff206b82 */ /* 0x000eb00000000a00 */
[----:B------:R-:W3:Y:S01]  /*9580*/  @P1 LDC.64 R34, c[0x0][0x3a8] ;  /* 0x0000ea00ff221b82 */ /* 0x000ee20000000a00 */
[----:B0-----:R-:W-:-:S07]  /*9590*/  @P4 IMAD.WIDE R28, R25, 0x4, R28 ;  /* 0x00000004191c4825 */ /* 0x001fce00078e021c */
[----:B------:R-:W0:Y:S08]  /*95a0*/  @P0 LDC.64 R36, c[0x0][0x3a8] ;  /* 0x0000ea00ff240b82 */ /* 0x000e300000000a00 */
[----:B-1----:R-:W1:Y:S01]  /*95b0*/  @P2 LDC.64 R2, c[0x0][0x3a8] ;  /* 0x0000ea00ff022b82 */ /* 0x002e620000000a00 */
[----:B--2---:R-:W-:-:S07]  /*95c0*/  @P6 IMAD.WIDE R32, R21, 0x4, R32 ;  /* 0x0000000415206825 */ /* 0x004fce00078e0220 */
[----:B------:R-:W2:Y:S01]  /*95d0*/  @P3 LDC.64 R30, c[0x0][0x3a8] ;  /* 0x0000ea00ff1e3b82 */ /* 0x000ea20000000a00 */
[----:B---3--:R-:W-:-:S07]  /*95e0*/  @P1 IMAD.WIDE R34, R20, 0x4, R34 ;  /* 0x0000000414221825 */ /* 0x008fce00078e0222 */
[----:B------:R-:W3:Y:S01]  /*95f0*/  @P5 LDC.64 R18, c[0x0][0x3a8] ;  /* 0x0000ea00ff125b82 */ /* 0x000ee20000000a00 */
[----:B0-----:R-:W-:-:S05]  /*9600*/  @P0 IMAD.WIDE R36, R39, 0x4, R36 ;  /* 0x0000000427240825 */ /* 0x001fca00078e0224 */
[----:B------:R0:W-:Y:S01]  /*9610*/  @P0 STG.E desc[UR8][R36.64], R5 ;  /* 0x0000000524000986 */ /* 0x0001e2000c101908 */
[----:B-1----:R-:W-:-:S03]  /*9620*/  @P2 IMAD.WIDE R2, R22, 0x4, R2 ;  /* 0x0000000416022825 */ /* 0x002fc600078e0202 */
[----:B------:R0:W-:Y:S04]  /*9630*/  @P1 STG.E desc[UR8][R34.64], R7 ;  /* 0x0000000722001986 */ /* 0x0001e8000c101908 */
[----:B------:R0:W-:Y:S01]  /*9640*/  @P6 STG.E desc[UR8][R32.64], R9 ;  /* 0x0000000920006986 */ /* 0x0001e2000c101908 */
[----:B--2---:R-:W-:-:S03]  /*9650*/  @P3 IMAD.WIDE R30, R24, 0x4, R30 ;  /* 0x00000004181e3825 */ /* 0x004fc600078e021e */
[----:B------:R0:W-:Y:S04]  /*9660*/  @P2 STG.E desc[UR8][R2.64], R11 ;  /* 0x0000000b02002986 */ /* 0x0001e8000c101908 */
[----:B------:R0:W-:Y:S01]  /*9670*/  @P3 STG.E desc[UR8][R30.64], R13 ;  /* 0x0000000d1e003986 */ /* 0x0001e2000c101908 */
[----:B---3--:R-:W-:-:S03]  /*9680*/  @P5 IMAD.WIDE R18, R38, 0x4, R18 ;  /* 0x0000000426125825 */ /* 0x008fc600078e0212 */
[----:B------:R0:W-:Y:S04]  /*9690*/  @P4 STG.E desc[UR8][R28.64], R15 ;  /* 0x0000000f1c004986 */ /* 0x0001e8000c101908 */
[----:B------:R0:W-:Y:S02]  /*96a0*/  @P5 STG.E desc[UR8][R18.64], R17 ;  /* 0x0000001112005986 */ /* 0x0001e4000c101908 */
.L_x_1056:
[----:B------:R-:W-:Y:S05]  /*96b0*/  BSYNC.RECONVERGENT B0 ;  /* 0x0000000000007941 */ /* 0x000fea0003800200 */
.L_x_1054:
[----:B01--4-:R-:W0:Y:S02]  /*96c0*/  S2R R2, SR_TID.X ;  /* 0x0000000000027919 */ /* 0x013e240000002100 */
[----:B0-----:R-:W-:-:S13]  /*96d0*/  ISETP.NE.AND P0, PT, R2, 0xff, PT ;  /* 0x000000ff0200780c */ /* 0x001fda0003f05270 */
[----:B------:R-:W-:Y:S05]  /*96e0*/  @P0 EXIT ;  /* 0x000000000000094d */ /* 0x000fea0003800000 */
[----:B------:R-:W-:Y:S01]  /*96f0*/  ISETP.NE.AND P0, PT, R0, 0x900, PT ;  /* 0x000009000000780c */ /* 0x000fe20003f05270 */
[----:B------:R-:W0:-:S12]  /*9700*/  LDC.64 R4, c[0x0][0x3b0] ;  /* 0x0000ec00ff047b82 */ /* 0x000e180000000a00 */
[----:B------:R-:W1:Y:S02]  /*9710*/  @!P0 LDC.64 R2, c[0x0][0x3a8] ;  /* 0x0000ea00ff028b82 */ /* 0x000e640000000a00 */
[----:B-1----:R-:W-:-:S04]  /*9720*/  @!P0 IMAD.WIDE R2, R23, 0x4, R2 ;  /* 0x0000000417028825 */ /* 0x002fc800078e0202 */
[----:B------:R-:W-:Y:S01]  /*9730*/  @!P0 VIADD R23, R23, 0x1 ;  /* 0x0000000117178836 */ /* 0x000fe20000000000 */
[----:B------:R-:W-:Y:S04]  /*9740*/  @!P0 STG.E desc[UR8][R2.64], R26 ;  /* 0x0000001a02008986 */ /* 0x000fe8000c101908 */
[----:B0-----:R-:W-:Y:S01]  /*9750*/  STG.E desc[UR8][R4.64], R23 ;  /* 0x0000001704007986 */ /* 0x001fe2000c101908 */
[----:B------:R-:W-:Y:S05]  /*9760*/  EXIT ;  /* 0x000000000000794d */ /* 0x000fea0003800000 */
.L_x_1010:
[----:B------:R-:W-:Y:S01]  /*9770*/  BSSY B0, `(.L_x_1065) ;  /* 0x0000006000007945 */ /* 0x000fe20003800000 */
[----:B------:R-:W-:Y:S01]  /*9780*/  PLOP3.LUT P5, PT, P5, PT, PT, 0x8, 0x80 ;  /* 0x000000000080781c */ /* 0x000fe20002fae170 */
[----:B------:R-:W-:-:S12]  /*9790*/  IMAD.MOV.U32 R5, RZ, RZ, -0x1 ;  /* 0xffffffffff057424 */ /* 0x000fd800078e00ff */
[----:B------:R-:W-:Y:S05]  /*97a0*/  WARPSYNC.COLLECTIVE R5, `(.L_x_1066) ;  /* 0x0000000005087348 */ /* 0x000fea0003c00000 */
[----:B------:R-:W-:Y:S01]  /*97b0*/  VOTE.ANY P5, P5 ;  /* 0x0000000000ff7806 */ /* 0x000fe200028a0100 */
[----:B------:R-:W-:-:S12]  /*97c0*/  ENDCOLLECTIVE ;  /* 0x000000000000791b */ /* 0x000fd80003800000 */
.L_x_1066:
[----:B------:R-:W-:Y:S05]  /*97d0*/  BSYNC B0 ;  /* 0x0000000000007941 */ /* 0x000fea0003800000 */
.L_x_1065:
[----:B------:R-:W-:Y:S05]  /*97e0*/  BRA `(.L_x_1067) ;  /* 0xffffff94006c7947 */ /* 0x000fea000383ffff */
.L_x_1012:
[----:B------:R-:W0:Y:S01]  /*97f0*/  S2R R26, SR_GEMASK ;  /* 0x00000000001a7919 */ /* 0x000e220000003c00 */
[----:B------:R-:W-:Y:S01]  /*9800*/  BSSY B0, `(.L_x_1068) ;  /* 0x0000006000007945 */ /* 0x000fe20003800000 */
[----:B------:R-:W-:Y:S01]  /*9810*/  PLOP3.LUT P6, PT, P6, PT, PT, 0x8, 0x80 ;  /* 0x000000000080781c */ /* 0x000fe200037ce170 */
[----:B------:R-:W-:-:S12]  /*9820*/  IMAD.MOV.U32 R5, RZ, RZ, -0x1 ;  /* 0xffffffffff057424 */ /* 0x000fd800078e00ff */
[----:B0-----:R-:W-:Y:S05]  /*9830*/  WARPSYNC.COLLECTIVE R5, `(.L_x_1069) ;  /* 0x0000000005087348 */ /* 0x001fea0003c00000 */
[----:B------:R-:W-:Y:S01]  /*9840*/  VOTE.ANY R5, PT, P6 ;  /* 0x0000000000057806 */ /* 0x000fe200030e0100 */
[----:B0-----:R-:W-:Y:S06]  /*9850*/  ENDCOLLECTIVE ;  /* 0x000000000000791b */ /* 0x001fec0003800000 */
.L_x_1069:
[----:B------:R-:W-:Y:S05]  /*9860*/  BSYNC B0 ;  /* 0x0000000000007941 */ /* 0x000fea0003800000 */
.L_x_1068:
[----:B------:R-:W-:Y:S01]  /*9870*/  LOP3.LUT R5, R5, 0x80000000, R26, 0xec, !PT ;  /* 0x8000000005057812 */ /* 0x000fe200078eec1a */
[----:B------:R-:W-:Y:S01]  /*9880*/  IMAD.MOV.U32 R24, RZ, RZ, R12 ;  /* 0x000000ffff187224 */ /* 0x000fe200078e000c */
[----:B------:R-:W-:Y:S01]  /*9890*/  ISETP.NE.AND P1, PT, R12, RZ, PT ;  /* 0x000000ff0c00720c */ /* 0x000fe20003f25270 */
[----:B------:R-:W-:Y:S01]  /*98a0*/  IMAD.MOV.U32 R22, RZ, RZ, 0x1 ;  /* 0x00000001ff167424 */ /* 0x000fe200078e00ff */
[----:B------:R-:W-:Y:S01]  /*98b0*/  ISETP.NE.U32.AND P5, PT, R14, 0x65, PT ;  /* 0x000000650e00780c */ /* 0x000fe20003fa5070 */
[----:B------:R-:W-:Y:S01]  /*98c0*/  VIADD R18, R5, 0xffffffff ;  /* 0xffffffff05127836 */ /* 0x000fe20000000000 */
[----:B------:R-:W0:Y:S01]  /*98d0*/  S2R R23, SR_CTAID.X ;  /* 0x0000000000177919 */ /* 0x000e220000002500 */
[----:B------:R-:W-:Y:S01]  /*98e0*/  VIADD R14, R3, 0x4 ;  /* 0x00000004030e7836 */ /* 0x000fe20000000000 */
[----:B------:R-:W-:Y:S02]  /*98f0*/  ISETP.NE.AND.EX P5, PT, R15, RZ, PT, P5 ;  /* 0x000000ff0f00720c */ /* 0x000fe40003fa5350 */
[----:B------:R-:W-:Y:S01]  /*9900*/  LOP3.LUT R18, R5, R18, RZ, 0xc, !PT ;  /* 0x0000001205127212 */ /* 0x000fe200078e0cff */
[----:B------:R-:W-:Y:S01]  /*9910*/  IMAD.MOV.U32 R5, RZ, RZ, -0x1 ;  /* 0xffffffffff057424 */ /* 0x000fe200078e00ff */
[----:B------:R-:W-:-:S02]  /*9920*/  LOP3.LUT R25, RZ, R0, RZ, 0x33, !PT ;  /* 0x00000000ff197212 */ /* 0x000fc400078e33ff */
[----:B------:R1:W2:Y:S07]  /*9930*/  POPC R7, R18 ;  /* 0x0000001200077309 */ /* 0x0002ae0000000000 */
[----:B012---:R-:W-:Y:S05]  /*9940*/  WARPSYNC.COLLECTIVE R5, `(.L_x_1070) ;  /* 0x0000000005087348 */ /* 0x007fea0003c00000 */
[----:B--2---:R2:W3:Y:S02]  /*9950*/  SHFL.DOWN P6, R9, R24, R22, R7 ;  /* 0x0800001618097389 */ /* 0x0044e400000c0007 */
[----:B0123--:R-:W-:Y:S05]  /*9960*/  ENDCOLLECTIVE ;  /* 0x000000000000791b */ /* 0x00ffea0003800000 */
.L_x_1070:
[----:B------:R-:W-:Y:S01]  /*9970*/  ISETP.GE.AND P0, PT, R3, R7, PT ;  /* 0x000000070300720c */ /* 0x000fe20003f06270 */
[----:B------:R-:W-:Y:S02]  /*9980*/  IMAD.IADD R25, R25, 0x1, R23 ;  /* 0x0000000119197824 */ /* 0x000fe400078e0217 */
[----:B------:R-:W-:Y:S02]  /*9990*/  IMAD.MOV.U32 R24, RZ, RZ, R13 ;  /* 0x000000ffff187224 */ /* 0x000fe400078e000d */
[----:B------:R-:W-:-:S08]  /*99a0*/  IMAD.MOV.U32 R17, RZ, RZ, R9 ;  /* 0x000000ffff117224 */ /* 0x000fd000078e0009 */
[----:B------:R-:W-:Y:S05]  /*99b0*/  WARPSYNC.COLLECTIVE R5, `(.L_x_1071) ;  /* 0x0000000005087348 */ /* 0x000fea0003c00000 */
[----:B------:R0:W1:Y:S02]  /*99c0*/  SHFL.DOWN P6, R9, R24, R22, R7 ;  /* 0x0800001618097389 */ /* 0x00006400000c0007 */
[----:B01----:R-:W-:Y:S05]  /*99d0*/  ENDCOLLECTIVE ;  /* 0x000000000000791b */ /* 0x003fea0003800000 */
.L_x_1071:
[----:B------:R-:W-:-:S05]  /*99e0*/  SEL R17, R17, RZ, !P0 ;  /* 0x000000ff11117207 */ /* 0x000fca0004000000 */
[----:B------:R-:W-:Y:S02]  /*99f0*/  IMAD.IADD R20, R12, 0x1, R17 ;  /* 0x000000010c147824 */ /* 0x000fe400078e0211 */
[----:B------:R-:W-:Y:S02]  /*9a00*/  VIADD R12, R3, 0x2 ;  /* 0x00000002030c7836 */ /* 0x000fe40000000000 */
[----:B------:R-:W-:Y:S02]  /*9a10*/  IMAD.MOV.U32 R24, RZ, RZ, R20 ;  /* 0x000000ffff187224 */ /* 0x000fe400078e0014 */
[----:B------:R-:W-:Y:S01]  /*9a20*/  IMAD.MOV.U32 R22, RZ, RZ, 0x2 ;  /* 0x00000002ff167424 */ /* 0x000fe200078e00ff */
[----:B------:R-:W-:Y:S02]  /*9a30*/  SEL R9, R9, RZ, !P1 ;  /* 0x000000ff09097207 */ /* 0x000fe40004800000 */
[----:B------:R-:W-:Y:S02]  /*9a40*/  ISETP.NE.AND P1, PT, R20, RZ, PT ;  /* 0x000000ff1400720c */ /* 0x000fe40003f25270 */
[----:B------:R-:W-:-:S02]  /*9a50*/  SEL R9, R9, RZ, !P0 ;  /* 0x000000ff09097207 */ /* 0x000fc40004000000 */
[----:B------:R-:W-:-:S03]  /*9a60*/  ISETP.GT.AND P0, PT, R12, R7, PT ;  /* 0x000000070c00720c */ /* 0x000fc60003f04270 */
[----:B------:R-:W-:-:S10]  /*9a70*/  IMAD.IADD R18, R13, 0x1, R9 ;  /* 0x000000010d127824 */ /* 0x000fd400078e0209 */
[----:B------:R-:W-:Y:S05]  /*9a80*/  WARPSYNC.COLLECTIVE R5, `(.L_x_1072) ;  /* 0x0000000005087348 */ /* 0x000fea0003c00000 */
[----:B------:R0:W1:Y:S02]  /*9a90*/  SHFL.DOWN P6, R9, R24, R22, R7 ;  /* 0x0800001618097389 */ /* 0x00006400000c0007 */
[----:B01----:R-:W-:Y:S05]  /*9aa0*/  ENDCOLLECTIVE ;  /* 0x000000000000791b */ /* 0x003fea0003800000 */
.L_x_1072:
[----:B------:R-:W-:Y:S02]  /*9ab0*/  IMAD.MOV.U32 R24, RZ, RZ, R18 ;  /* 0x000000ffff187224 */ /* 0x000fe400078e0012 */
[----:B------:R-:W-:-:S07]  /*9ac0*/  IMAD.MOV.U32 R17, RZ, RZ, R9 ;  /* 0x000000ffff117224 */ /* 0x000fce00078e0009 */
[----:B------:R-:W-:Y:S05]  /*9ad0*/  WARPSYNC.COLLECTIVE R5, `(.L_x_1073) ;  /* 0x0000000005087348 */ /* 0x000fea0003c00000 */
[----:B------:R0:W1:Y:S02]  /*9ae0*/  SHFL.DOWN P6, R9, R24, R22, R7 ;  /* 0x0800001618097389 */ /* 0x00006400000c0007 */
[----:B01----:R-:W-:Y:S05]  /*9af0*/  ENDCOLLECTIVE ;  /* 0x000000000000791b */ /* 0x003fea0003800000 */
.L_x_1073:
[----:B------:R-:W-:-:S05]  /*9b00*/  SEL R17, R17, RZ, !P0 ;  /* 0x000000ff11117207 */ /* 0x000fca0004000000 */
[----:B------:R-:W-:-:S04]  /*9b10*/  IMAD.IADD R44, R20, 0x1, R17 ;  /* 0x00000001142c7824 */ /* 0x000fc800078e0211 */
[----:B------:R-:W-:Y:S02]  /*9b20*/  IMAD.MOV.U32 R24, RZ, RZ, R44 ;  /* 0x000000ffff187224 */ /* 0x000fe400078e002c */
[----:B------:R-:W-:Y:S01]  /*9b30*/  IMAD.MOV.U32 R22, RZ, RZ, 0x4 ;  /* 0x00000004ff167424 */ /* 0x000fe200078e00ff */
[----:B------:R-:W-:Y:S02]  /*9b40*/  SEL R9, R9, RZ, !P1 ;  /* 0x000000ff09097207 */ /* 0x000fe40004800000 */
[----:B------:R-:W-:Y:S02]  /*9b50*/  ISETP.NE.AND P1, PT, R44, RZ, PT ;  /* 0x000000ff2c00720c */ /* 0x000fe40003f25270 */
[----:B------:R-:W-:Y:S02]  /*9b60*/  SEL R9, R9, RZ, !P0 ;  /* 0x000000ff09097207 */ /* 0x000fe40004000000 */
[----:B------:R-:W-:-:S03]  /*9b70*/  ISETP.GT.AND P0, PT, R14, R7, PT ;  /* 0x000000070e00720c */ /* 0x000fc60003f04270 */
[----:B------:R-:W-:-:S10]  /*9b80*/  IMAD.IADD R12, R18, 0x1, R9 ;  /* 0x00000001120c7824 */ /* 0x000fd400078e0209 */
[----:B------:R-:W-:Y:S05]  /*9b90*/  WARPSYNC.COLLECTIVE R5, `(.L_x_1074) ;  /* 0x0000000005087348 */ /* 0x000fea0003c00000 */
[----:B------:R0:W1:Y:S02]  /*9ba0*/  SHFL.DOWN P6, R9, R24, R22, R7 ;  /* 0x0800001618097389 */ /* 0x00006400000c0007 */
[----:B01----:R-:W-:Y:S05]  /*9bb0*/  ENDCOLLECTIVE ;  /* 0x000000000000791b */ /* 0x003fea0003800000 */
.L_x_1074:
[----:B------:R-:W-:Y:S02]  /*9bc0*/  IMAD.MOV.U32 R24, RZ, RZ, R12 ;  /* 0x000000ffff187224 */ /* 0x000fe400078e000c */
[----:B------:R-:W-:-:S07]  /*9bd0*/  IMAD.MOV.U32 R17, RZ, RZ, R9 ;  /* 0x000000ffff117224 */ /* 0x000fce00078e0009 */
[----:B------:R-:W-:Y:S05]  /*9be0*/  WARPSYNC.COLLECTIVE R5, `(.L_x_1075) ;  /* 0x0000000005087348 */ /* 0x000fea0003c00000 */
[----:B------:R0:W1:Y:S02]  /*9bf0*/  SHFL.DOWN P6, R9, R24, R22, R7 ;  /* 0x0800001618097389 */ /* 0x00006400000c0007 */
[----:B01----:R-:W-:Y:S05]  /*9c00*/  ENDCOLLECTIVE ;  /* 0x000000000000791b */ /* 0x003fea0003800000 */
.L_x_1075:
[----:B------:R-:W-:-:S05]  /*9c10*/  SEL R17, R17, RZ, !P0 ;  /* 0x000000ff11117207 */ /* 0x000fca0004000000 */
[----:B------:R-:W-:-:S04]  /*9c20*/  IMAD.IADD R17, R44, 0x1, R17 ;  /* 0x000000012c117824 */ /* 0x000fc800078e0211 */
[----:B------:R-:W-:Y:S02]  /*9c30*/  IMAD.MOV.U32 R24, RZ, RZ, R17 ;  /* 0x000000ffff187224 */ /* 0x000fe400078e0011 */
[----:B------:R-:W-:Y:S01]  /*9c40*/  IMAD.MOV.U32 R22, RZ, RZ, 0x8 ;  /* 0x00000008ff167424 */ /* 0x000fe200078e00ff */
[----:B------:R-:W-:-:S07]  /*9c50*/  SEL R13, R9, RZ, !P1 ;  /* 0x000000ff090d7207 */ /* 0x000fce0004800000 */
[----:B------:R-:W-:Y:S05]  /*9c60*/  WARPSYNC.COLLECTIVE R5, `(.L_x_1076) ;  /* 0x0000000005087348 */ /* 0x000fea0003c00000 */
[----:B------:R0:W1:Y:S02]  /*9c70*/  SHFL.DOWN P6, R9, R24, R22, R7 ;  /* 0x0800001618097389 */ /* 0x00006400000c0007 */
[----:B01----:R-:W-:Y:S05]  /*9c80*/  ENDCOLLECTIVE ;  /* 0x000000000000791b */ /* 0x003fea0003800000 */
.L_x_1076:
[----:B------:R-:W-:Y:S02]  /*9c90*/  ISETP.NE.AND P1, PT, R17, RZ, PT ;  /* 0x000000ff1100720c */ /* 0x000fe40003f25270 */
[----:B------:R-:W-:-:S05]  /*9ca0*/  SEL R13, R13, RZ, !P0 ;  /* 0x000000ff0d0d7207 */ /* 0x000fca0004000000 */
[----:B------:R-:W-:Y:S02]  /*9cb0*/  IMAD.IADD R13, R12, 0x1, R13 ;  /* 0x000000010c0d7824 */ /* 0x000fe400078e020d */
[----:B------:R-:W-:Y:S02]  /*9cc0*/  VIADD R12, R3, 0x8 ;  /* 0x00000008030c7836 */ /* 0x000fe40000000000 */
[----:B------:R-:W-:-:S03]  /*9cd0*/  IMAD.MOV.U32 R24, RZ, RZ, R13 ;  /* 0x000000ffff187224 */ /* 0x000fc600078e000d */
[----:B------:R-:W-:Y:S01]  /*9ce0*/  ISETP.GT.AND P0, PT, R12, R7, PT ;  /* 0x000000070c00720c */ /* 0x000fe20003f04270 */
[----:B------:R-:W-:-:S12]  /*9cf0*/  IMAD.MOV.U32 R18, RZ, RZ, R9 ;  /* 0x000000ffff127224 */ /* 0x000fd800078e0009 */
[----:B------:R-:W-:Y:S05]  /*9d00*/  WARPSYNC.COLLECTIVE R5, `(.L_x_1077) ;  /* 0x0000000005087348 */ /* 0x000fea0003c00000 */
[----:B------:R0:W1:Y:S02]  /*9d10*/  SHFL.DOWN P6, R9, R24, R22, R7 ;  /* 0x0800001618097389 */ /* 0x00006400000c0007 */
[----:B01----:R-:W-:Y:S05]  /*9d20*/  ENDCOLLECTIVE ;  /* 0x000000000000791b */ /* 0x003fea0003800000 */
.L_x_1077:
[----:B------:R-:W-:-:S05]  /*9d30*/  SEL R18, R18, RZ, !P0 ;  /* 0x000000ff12127207 */ /* 0x000fca0004000000 */
[----:B------:R-:W-:-:S04]  /*9d40*/  IMAD.IADD R18, R17, 0x1, R18 ;  /* 0x0000000111127824 */ /* 0x000fc800078e0212 */
[----:B------:R-:W-:Y:S02]  /*9d50*/  IMAD.MOV.U32 R24, RZ, RZ, R18 ;  /* 0x000000ffff187224 */ /* 0x000fe400078e0012 */
[----:B------:R-:W-:Y:S02]  /*9d60*/  IMAD.MOV.U32 R22, RZ, RZ, 0x10 ;  /* 0x00000010ff167424 */ /* 0x000fe400078e00ff */
[----:B------:R-:W-:-:S07]  /*9d70*/  IMAD.MOV.U32 R12, RZ, RZ, R9 ;  /* 0x000000ffff0c7224 */ /* 0x000fce00078e0009 */
[----:B------:R-:W-:Y:S05]  /*9d80*/  WARPSYNC.COLLECTIVE R5, `(.L_x_1078) ;  /* 0x0000000005087348 */ /* 0x000fea0003c00000 */
[----:B------:R0:W1:Y:S02]  /*9d90*/  SHFL.DOWN P6, R9, R24, R22, R7 ;  /* 0x0800001618097389 */ /* 0x00006400000c0007 */
[----:B01----:R-:W-:Y:S05]  /*9da0*/  ENDCOLLECTIVE ;  /* 0x000000000000791b */ /* 0x003fea0003800000 */
.L_x_1078:
[----:B------:R-:W-:Y:S02]  /*9db0*/  SEL R12, R12, RZ, !P1 ;  /* 0x000000ff0c0c7207 */ /* 0x000fe40004800000 */
[----:B------:R-:W-:Y:S02]  /*9dc0*/  ISETP.NE.AND P1, PT, R18, RZ, PT ;  /* 0x000000ff1200720c */ /* 0x000fe40003f25270 */
[----:B------:R-:W-:-:S05]  /*9dd0*/  SEL R12, R12, RZ, !P0 ;  /* 0x000000ff0c0c7207 */ /* 0x000fca0004000000 */
[----:B------:R-:W-:Y:S02]  /*9de0*/  IMAD.IADD R20, R13, 0x1, R12 ;  /* 0x000000010d147824 */ /* 0x000fe400078e020c */
[----:B------:R-:W-:Y:S02]  /*9df0*/  VIADD R12, R3, 0x10 ;  /* 0x00000010030c7836 */ /* 0x000fe40000000000 */
[----:B------:R-:W-:-:S03]  /*9e00*/  IMAD.MOV.U32 R24, RZ, RZ, R20 ;  /* 0x000000ffff187224 */ /* 0x000fc600078e0014 */
[----:B------:R-:W-:Y:S02]  /*9e10*/  ISETP.GT.AND P0, PT, R12, R7, PT ;  /* 0x000000070c00720c */ /* 0x000fe40003f04270 */
[----:B------:R-:W0:Y:S01]  /*9e20*/  LDC.64 R12, c[0x0][0x3b8] ;  /* 0x0000ee00ff0c7b82 */ /* 0x000e220000000a00 */
[----:B------:R-:W-:-:S10]  /*9e30*/  IMAD.MOV.U32 R19, RZ, RZ, R9 ;  /* 0x000000ffff137224 */ /* 0x000fd400078e0009 */
[----:B0-----:R-:W-:Y:S05]  /*9e40*/  WARPSYNC.COLLECTIVE R5, `(.L_x_1079) ;  /* 0x0000000005087348 */ /* 0x001fea0003c00000 */
[----:B------:R1:W2:Y:S02]  /*9e50*/  SHFL.DOWN P6, R9, R24, R22, R7 ;  /* 0x0800001618097389 */ /* 0x0002a400000c0007 */
[----:B012---:R-:W-:Y:S05]  /*9e60*/  ENDCOLLECTIVE ;  /* 0x000000000000791b */ /* 0x007fea0003800000 */
.L_x_1079:
[----:B------:R-:W-:Y:S05]  /*9e70*/  WARPSYNC.COLLECTIVE R5, `(.L_x_1080) ;  /* 0x0000000005087348 */ /* 0x000fea0003c00000 */
[----:B------:R-:W-:Y:S01]  /*9e80*/  VOTE.ALL P5, P5 ;  /* 0x0000000000ff7806 */ /* 0x000fe200028a0000 */
[----:B------:R-:W-:-:S12]  /*9e90*/  ENDCOLLECTIVE ;  /* 0x000000000000791b */ /* 0x000fd80003800000 */
.L_x_1080:
[----:B------:R-:W-:-:S05]  /*9ea0*/  SEL R19, R19, RZ, !P0 ;  /* 0x000000ff13137207 */ /* 0x000fca0004000000 */
[----:B------:R-:W-:Y:S01]  /*9eb0*/  IMAD.IADD R18, R18, 0x1, R19 ;  /* 0x0000000112127824 */ /* 0x000fe200078e0213 */
[----:B------:R-:W-:-:S04]  /*9ec0*/  SEL R9, R9, RZ, !P1 ;  /* 0x000000ff09097207 */ /* 0x000fc80004800000 */
[----:B------:R-:W-:Y:S02]  /*9ed0*/  SEL R9, R9, RZ, !P0 ;  /* 0x000000ff09097207 */ /* 0x000fe40004000000 */
[----:B------:R-:W-:-:S03]  /*9ee0*/  IADD3 R17, P0, PT, R12, 0x200, RZ ;  /* 0x000002000c117810 */ /* 0x000fc60007f1e0ff */
[----:B------:R-:W-:Y:S02]  /*9ef0*/  IMAD.IADD R20, R20, 0x1, R9 ;  /* 0x0000000114147824 */ /* 0x000fe400078e0209 */
[----:B------:R-:W-:Y:S01]  /*9f00*/  IMAD.X R19, RZ, RZ, R13, P0 ;  /* 0x000000ffff137224 */ /* 0x000fe200000e060d */
[----:B------:R-:W-:Y:S07]  /*9f10*/  BRA `(.L_x_1081) ;  /* 0xffffff9000b47947 */ /* 0x000fee000383ffff */
.L_x_1014:
[----:B------:R-:W-:Y:S01]  /*9f20*/  BSSY B0, `(.L_x_1082) ;  /* 0x0000006000007945 */ /* 0x000fe20003800000 */
[----:B------:R-:W-:Y:S01]  /*9f30*/  PLOP3.LUT P5, PT, P5, PT, PT, 0x8, 0x80 ;  /* 0x000000000080781c */ /* 0x000fe20002fae170 */
[----:B------:R-:W-:-:S12]  /*9f40*/  IMAD.MOV.U32 R5, RZ, RZ, -0x1 ;  /* 0xffffffffff057424 */ /* 0x000fd800078e00ff */
[----:B------:R-:W-:Y:S05]  /*9f50*/  WARPSYNC.COLLECTIVE R5, `(.L_x_1083) ;  /* 0x0000000005087348 */ /* 0x000fea0003c00000 */
[----:B------:R-:W-:Y:S01]  /*9f60*/  VOTE.ANY P5, P5 ;  /* 0x0000000000ff7806 */ /* 0x000fe200028a0100 */
[----:B------:R-:W-:-:S12]  /*9f70*/  ENDCOLLECTIVE ;  /* 0x000000000000791b */ /* 0x000fd80003800000 */
.L_x_1083:
[----:B------:R-:W-:Y:S05]  /*9f80*/  BSYNC B0 ;  /* 0x0000000000007941 */ /* 0x000fea0003800000 */
.L_x_1082:
[----:B------:R-:W-:Y:S05]  /*9f90*/  BRA `(.L_x_1084) ;  /* 0xffffff9000c07947 */ /* 0x000fea000383ffff */
.L_x_1016:
[----:B------:R-:W-:Y:S01]  /*9fa0*/  BSSY B0, `(.L_x_1085) ;  /* 0x0000006000007945 */ /* 0x000fe20003800000 */
[----:B------:R-:W-:Y:S01]  /*9fb0*/  PLOP3.LUT P6, PT, P6, PT, PT, 0x8, 0x80 ;  /* 0x000000000080781c */ /* 0x000fe200037ce170 */
[----:B------:R-:W-:-:S12]  /*9fc0*/  IMAD.MOV.U32 R5, RZ, RZ, -0x1 ;  /* 0xffffffffff057424 */ /* 0x000fd800078e00ff */
[----:B------:R-:W-:Y:S05]  /*9fd0*/  WARPSYNC.COLLECTIVE R5, `(.L_x_1086) ;  /* 0x0000000005087348 */ /* 0x000fea0003c00000 */
[----:B------:R-:W-:Y:S01]  /*9fe0*/  VOTE.ANY R5, PT, P6 ;  /* 0x0000000000057806 */ /* 0x000fe200030e0100 */
[----:B------:R-:W-:Y:S06]  /*9ff0*/  ENDCOLLECTIVE ;  /* 0x000000000000791b */ /* 0x000fec0003800000 */
.L_x_1086:
[----:B------:R-:W-:Y:S05]  /*a000*/  BSYNC B0 ;  /* 0x0000000000007941 */ /* 0x000fea0003800000 */
.L_x_1085:
[----:B------:R-:W-:Y:S01]  /*a010*/  LOP3.LUT R5, R5, 0x80000000, R26, 0xec, !PT ;  /* 0x8000000005057812 */ /* 0x000fe200078eec1a */
[----:B------:R-:W-:Y:S01]  /*a020*/  IMAD.MOV.U32 R24, RZ, RZ, R12 ;  /* 0x000000ffff187224 */ /* 0x000fe200078e000c */
[----:B------:R-:W-:Y:S01]  /*a030*/  ISETP.NE.AND P1, PT, R12, RZ, PT ;  /* 0x000000ff0c00720c */ /* 0x000fe20003f25270 */
[----:B------:R-:W-:Y:S01]  /*a040*/  VIADD R25, R25, 0xffffffe0 ;  /* 0xffffffe019197836 */ /* 0x000fe20000000000 */
[----:B------:R-:W-:Y:S01]  /*a050*/  ISETP.NE.U32.AND P5, PT, R14, 0x65, PT ;  /* 0x000000650e00780c */ /* 0x000fe20003fa5070 */
[----:B------:R-:W-:Y:S02]  /*a060*/  VIADD R22, R5, 0xffffffff ;  /* 0xffffffff05167836 */ /* 0x000fe40000000000 */
[----:B------:R-:W-:Y:S01]  /*a070*/  VIADD R14, R3, 0x4 ;  /* 0x00000004030e7836 */ /* 0x000fe20000000000 */
[----:B------:R-:W-:Y:S02]  /*a080*/  ISETP.NE.AND.EX P5, PT, R15, RZ, PT, P5 ;  /* 0x000000ff0f00720c */ /* 0x000fe40003fa5350 */
[----:B------:R-:W-:Y:S01]  /*a090*/  LOP3.LUT R23, R5, R22, RZ, 0xc, !PT ;  /* 0x0000001605177212 */ /* 0x000fe200078e0cff */
[----:B------:R-:W-:-:S02]  /*a0a0*/  IMAD.MOV.U32 R22, RZ, RZ, 0x1 ;  /* 0x00000001ff167424 */ /* 0x000fc400078e00ff */
[----:B------:R-:W-:Y:S01]  /*a0b0*/  IMAD.MOV.U32 R5, RZ, RZ, -0x1 ;  /* 0xffffffffff057424 */ /* 0x000fe200078e00ff */
[----:B------:R0:W1:Y:S07]  /*a0c0*/  POPC R7, R23 ;  /* 0x0000001700077309 */ /* 0x00006e0000000000 */
[----:B01----:R-:W-:Y:S05]  /*a0d0*/  WARPSYNC.COLLECTIVE R5, `(.L_x_1087) ;  /* 0x0000000005087348 */ /* 0x003fea0003c00000 */
[----:B-1----:R1:W2:Y:S02]  /*a0e0*/  SHFL.DOWN P6, R9, R24, R22, R7 ;  /* 0x0800001618097389 */ /* 0x0022a400000c0007 */
[----:B012---:R-:W-:Y:S05]  /*a0f0*/  ENDCOLLECTIVE ;  /* 0x000000000000791b */ /* 0x007fea0003800000 */
.L_x_1087:
[----:B------:R-:W-:Y:S01]  /*a100*/  ISETP.GE.AND P0, PT, R3, R7, PT ;  /* 0x000000070300720c */ /* 0x000fe20003f06270 */
[----:B------:R-:W-:Y:S02]  /*a110*/  IMAD.MOV.U32 R24, RZ, RZ, R13 ;  /* 0x000000ffff187224 */ /* 0x000fe400078e000d */
[----:B------:R-:W-:-:S10]  /*a120*/  IMAD.MOV.U32 R43, RZ, RZ, R9 ;  /* 0x000000ffff2b7224 */ /* 0x000fd400078e0009 */
[----:B------:R-:W-:Y:S05]  /*a130*/  WARPSYNC.COLLECTIVE R5, `(.L_x_1088) ;  /* 0x0000000005087348 */ /* 0x000fea0003c00000 */
[----:B------:R0:W1:Y:S02]  /*a140*/  SHFL.DOWN P6, R9, R24, R22, R7 ;  /* 0x0800001618097389 */ /* 0x00006400000c0007 */
[----:B01----:R-:W-:Y:S05]  /*a150*/  ENDCOLLECTIVE ;  /* 0x000000000000791b */ /* 0x003fea0003800000 */
.L_x_1088:
        /* <DEDUP_REMOVED lines=13> */
.L_x_1089:
[----:B------:R-:W-:Y:S02]  /*a230*/  IMAD.MOV.U32 R24, RZ, RZ, R23 ;  /* 0x000000ffff187224 */ /* 0x000fe400078e0017 */
[----:B------:R-:W-:-:S07]  /*a240*/  IMAD.MOV.U32 R13, RZ, RZ, R9 ;  /* 0x000000ffff0d7224 */ /* 0x000fce00078e0009 */
[----:B------:R-:W-:Y:S05]  /*a250*/  WARPSYNC.COLLECTIVE R5, `(.L_x_1090) ;  /* 0x0000000005087348 */ /* 0x000fea0003c00000 */
[----:B------:R0:W1:Y:S02]  /*a260*/  SHFL.DOWN P6, R9, R24, R22, R7 ;  /* 0x0800001618097389 */ /* 0x00006400000c0007 */
[----:B01----:R-:W-:Y:S05]  /*a270*/  ENDCOLLECTIVE ;  /* 0x000000000000791b */ /* 0x003fea0003800000 */
.L_x_1090:
[----:B------:R-:W-:-:S05]  /*a280*/  SEL R44, R13, RZ, !P0 ;  /* 0x000000ff0d2c7207 */ /* 0x000fca0004000000 */
[----:B------:R-:W-:-:S04]  /*a290*/  IMAD.IADD R44, R43, 0x1, R44 ;  /* 0x000000012b2c7824 */ /* 0x000fc800078e022c */
[----:B------:R-:W-:Y:S02]  /*a2a0*/  IMAD.MOV.U32 R24, RZ, RZ, R44 ;  /* 0x000000ffff187224 */ /* 0x000fe400078e002c */
[----:B------:R-:W-:Y:S01]  /*a2b0*/  IMAD.MOV.U32 R22, RZ, RZ, 0x4 ;  /* 0x00000004ff167424 */ /* 0x000fe200078e00ff */
[----:B------:R-:W-:Y:S02]  /*a2c0*/  SEL R9, R9, RZ, !P1 ;  /* 0x000000ff09097207 */ /* 0x000fe40004800000 */
[----:B------:R-:W-:Y:S02]  /*a2d0*/  ISETP.NE.AND P1, PT, R44, RZ, PT ;  /* 0x000000ff2c00720c */ /* 0x000fe40003f25270 */
[----:B------:R-:W-:-:S11]  /*a2e0*/  SEL R12, R9, RZ, !P0 ;  /* 0x000000ff090c7207 */ /* 0x000fd60004000000 */
[----:B------:R-:W-:Y:S05]  /*a2f0*/  WARPSYNC.COLLECTIVE R5, `(.L_x_1091) ;  /* 0x0000000005087348 */ /* 0x000fea0003c00000 */
[----:B------:R0:W1:Y:S02]  /*a300*/  SHFL.DOWN P6, R9, R24, R22, R7 ;  /* 0x0800001618097389 */ /* 0x00006400000c0007 */
[----:B01----:R-:W-:Y:S05]  /*a310*/  ENDCOLLECTIVE ;  /* 0x000000000000791b */ /* 0x003fea0003800000 */
.L_x_1091:
[----:B------:R-:W-:Y:S01]  /*a320*/  ISETP.GT.AND P0, PT, R14, R7, PT ;  /* 0x000000070e00720c */ /* 0x000fe20003f04270 */
[----:B------:R-:W-:Y:S02]  /*a330*/  VIADD R14, R3, 0x10 ;  /* 0x00000010030e7836 */ /* 0x000fe40000000000 */
[----:B------:R-:W-:-:S04]  /*a340*/  IMAD.IADD R12, R23, 0x1, R12 ;  /* 0x00000001170c7824 */ /* 0x000fc800078e020c */
[----:B------:R-:W-:Y:S01]  /*a350*/  IMAD.MOV.U32 R24, RZ, RZ, R12 ;  /* 0x000000ffff187224 */ /* 0x000fe200078e000c */
[----:B------:R-:W-:-:S05]  /*a360*/  SEL R9, R9, RZ, !P0 ;  /* 0x000000ff09097207 */ /* 0x000fca0004000000 */
[----:B------:R-:W-:-:S07]  /*a370*/  IMAD.IADD R23, R44, 0x1, R9 ;  /* 0x000000012c177824 */ /* 0x000fce00078e0209 */
[----:B------:R-:W-:Y:S05]  /*a380*/  WARPSYNC.COLLECTIVE R5, `(.L_x_1092) ;  /* 0x0000000005087348 */ /* 0x000fea0003c00000 */
[----:B------:R0:W1:Y:S02]  /*a390*/  SHFL.DOWN P6, R9, R24, R22, R7 ;  /* 0x0800001618097389 */ /* 0x00006400000c0007 */
[----:B01----:R-:W-:Y:S05]  /*a3a0*/  ENDCOLLECTIVE ;  /* 0x000000000000791b */ /* 0x003fea0003800000 */
.L_x_1092:
[----:B------:R-:W-:Y:S02]  /*a3b0*/  IMAD.MOV.U32 R24, RZ, RZ, R23 ;  /* 0x000000ffff187224 */ /* 0x000fe400078e0017 */
[----:B------:R-:W-:Y:S02]  /*a3c0*/  IMAD.MOV.U32 R22, RZ, RZ, 0x8 ;  /* 0x00000008ff167424 */ /* 0x000fe400078e00ff */
[----:B------:R-:W-:-:S07]  /*a3d0*/  IMAD.MOV.U32 R45, RZ, RZ, R9 ;  /* 0x000000ffff2d7224 */ /* 0x000fce00078e0009 */
[----:B------:R-:W-:Y:S05]  /*a3e0*/  WARPSYNC.COLLECTIVE R5, `(.L_x_1093) ;  /* 0x0000000005087348 */ /* 0x000fea0003c00000 */
[----:B------:R0:W1:Y:S02]  /*a3f0*/  SHFL.DOWN P6, R9, R24, R22, R7 ;  /* 0x0800001618097389 */ /* 0x00006400000c0007 */
[----:B01----:R-:W-:Y:S05]  /*a400*/  ENDCOLLECTIVE ;  /* 0x000000000000791b */ /* 0x003fea0003800000 */
.L_x_1093:
[----:B------:R-:W-:Y:S02]  /*a410*/  SEL R45, R45, RZ, !P1 ;  /* 0x000000ff2d2d7207 */ /* 0x000fe40004800000 */
[----:B------:R-:W-:Y:S02]  /*a420*/  ISETP.NE.AND P1, PT, R23, RZ, PT ;  /* 0x000000ff1700720c */ /* 0x000fe40003f25270 */
[----:B------:R-:W-:-:S05]  /*a430*/  SEL R45, R45, RZ, !P0 ;  /* 0x000000ff2d2d7207 */ /* 0x000fca0004000000 */
[----:B------:R-:W-:Y:S02]  /*a440*/  IMAD.IADD R13, R12, 0x1, R45 ;  /* 0x000000010c0d7824 */ /* 0x000fe400078e022d */
[----:B------:R-:W-:Y:S02]  /*a450*/  VIADD R12, R3, 0x8 ;  /* 0x00000008030c7836 */ /* 0x000fe40000000000 */
[----:B------:R-:W-:-:S03]  /*a460*/  IMAD.MOV.U32 R24, RZ, RZ, R13 ;  /* 0x000000ffff187224 */ /* 0x000fc600078e000d */
[----:B------:R-:W-:-:S04]  /*a470*/  ISETP.GT.AND P0, PT, R12, R7, PT ;  /* 0x000000070c00720c */ /* 0x000fc80003f04270 */
[----:B------:R-:W-:-:S09]  /*a480*/  SEL R12, R9, RZ, !P0 ;  /* 0x000000ff090c7207 */ /* 0x000fd20004000000 */
[----:B------:R-:W-:Y:S05]  /*a490*/  WARPSYNC.COLLECTIVE R5, `(.L_x_1094) ;  /* 0x0000000005087348 */ /* 0x000fea0003c00000 */
[----:B------:R0:W1:Y:S02]  /*a4a0*/  SHFL.DOWN P6, R9, R24, R22, R7 ;  /* 0x0800001618097389 */ /* 0x00006400000c0007 */
[----:B01----:R-:W-:Y:S05]  /*a4b0*/  ENDCOLLECTIVE ;  /* 0x000000000000791b */ /* 0x003fea0003800000 */
.L_x_1094:
[----:B------:R-:W-:-:S04]  /*a4c0*/  IMAD.IADD R43, R23, 0x1, R12 ;  /* 0x00000001172b7824 */ /* 0x000fc800078e020c */
[----:B------:R-:W-:Y:S02]  /*a4d0*/  IMAD.MOV.U32 R24, RZ, RZ, R43 ;  /* 0x000000ffff187224 */ /* 0x000fe400078e002b */
[----:B------:R-:W-:Y:S02]  /*a4e0*/  IMAD.MOV.U32 R22, RZ, RZ, 0x10 ;  /* 0x00000010ff167424 */ /* 0x000fe400078e00ff */
[----:B------:R-:W-:-:S07]  /*a4f0*/  IMAD.MOV.U32 R45, RZ, RZ, R9 ;  /* 0x000000ffff2d7224 */ /* 0x000fce00078e0009 */
[----:B------:R-:W-:Y:S05]  /*a500*/  WARPSYNC.COLLECTIVE R5, `(.L_x_1095) ;  /* 0x0000000005087348 */ /* 0x000fea0003c00000 */
[----:B------:R0:W1:Y:S02]  /*a510*/  SHFL.DOWN P6, R9, R24, R22, R7 ;  /* 0x0800001618097389 */ /* 0x00006400000c0007 */
[----:B01----:R-:W-:Y:S05]  /*a520*/  ENDCOLLECTIVE ;  /* 0x000000000000791b */ /* 0x003fea0003800000 */
.L_x_1095:
[----:B------:R-:W-:Y:S02]  /*a530*/  SEL R45, R45, RZ, !P1 ;  /* 0x000000ff2d2d7207 */ /* 0x000fe40004800000 */
[----:B------:R-:W-:Y:S02]  /*a540*/  ISETP.NE.AND P1, PT, R43, RZ, PT ;  /* 0x000000ff2b00720c */ /* 0x000fe40003f25270 */
[----:B------:R-:W-:Y:S02]  /*a550*/  SEL R12, R45, RZ, !P0 ;  /* 0x000000ff2d0c7207 */ /* 0x000fe40004000000 */
[----:B------:R-:W-:-:S03]  /*a560*/  ISETP.GT.AND P0, PT, R14, R7, PT ;  /* 0x000000070e00720c */ /* 0x000fc60003f04270 */
[----:B------:R-:W-:-:S04]  /*a570*/  IMAD.IADD R12, R13, 0x1, R12 ;  /* 0x000000010d0c7824 */ /* 0x000fc800078e020c */
[----:B------:R-:W-:Y:S02]  /*a580*/  IMAD.MOV.U32 R24, RZ, RZ, R12 ;  /* 0x000000ffff187224 */ /* 0x000fe400078e000c */
[----:B------:R-:W-:-:S07]  /*a590*/  IMAD.MOV.U32 R13, RZ, RZ, R9 ;  /* 0x000000ffff0d7224 */ /* 0x000fce00078e0009 */
[----:B------:R-:W-:Y:S05]  /*a5a0*/  WARPSYNC.COLLECTIVE R5, `(.L_x_1096) ;  /* 0x0000000005087348 */ /* 0x000fea0003c00000 */
[----:B------:R0:W1:Y:S02]  /*a5b0*/  SHFL.DOWN P6, R9, R24, R22, R7 ;  /* 0x0800001618097389 */ /* 0x00006400000c0007 */
[----:B01----:R-:W-:Y:S05]  /*a5c0*/  ENDCOLLECTIVE ;  /* 0x000000000000791b */ /* 0x003fea0003800000 */
.L_x_1096:
[----:B------:R-:W-:Y:S05]  /*a5d0*/  WARPSYNC.COLLECTIVE R5, `(.L_x_1097) ;  /* 0x0000000005087348 */ /* 0x000fea0003c00000 */
[----:B------:R-:W-:Y:S01]  /*a5e0*/  VOTE.ALL P5, P5 ;  /* 0x0000000000ff7806 */ /* 0x000fe200028a0000 */
[----:B------:R-:W-:-:S12]  /*a5f0*/  ENDCOLLECTIVE ;  /* 0x000000000000791b */ /* 0x000fd80003800000 */
.L_x_1097:
[----:B------:R-:W-:Y:S01]  /*a600*/  SEL R13, R13, RZ, !P0 ;  /* 0x000000ff0d0d7207 */ /* 0x000fe20004000000 */
[----:B------:R-:W-:-:S05]  /*a610*/  IMAD.MOV.U32 R44, RZ, RZ, R9 ;  /* 0x000000ffff2c7224 */ /* 0x000fca00078e0009 */
[----:B------:R-:W-:-:S04]  /*a620*/  SEL R44, R44, RZ, !P1 ;  /* 0x000000ff2c2c7207 */ /* 0x000fc80004800000 */
[----:B------:R-:W-:Y:S02]  /*a630*/  SEL R9, R44, RZ, !P0 ;  /* 0x000000ff2c097207 */ /* 0x000fe40004000000 */
[----:B------:R-:W-:Y:S02]  /*a640*/  ISETP.NE.AND P0, PT, R18, RZ, PT ;  /* 0x000000ff1200720c */ /* 0x000fe40003f05270 */
[----:B------:R-:W-:Y:S01]  /*a650*/  IADD3 R18, PT, PT, R43, R13, R18 ;  /* 0x0000000d2b127210 */ /* 0x000fe20007ffe012 */
[----:B------:R-:W-:-:S05]  /*a660*/  IMAD.IADD R9, R12, 0x1, R9 ;  /* 0x000000010c097824 */ /* 0x000fca00078e0209 */
[----:B------:R-:W-:-:S05]  /*a670*/  SEL R9, R9, RZ, !P0 ;  /* 0x000000ff09097207 */ /* 0x000fca0004000000 */
[----:B------:R-:W-:Y:S01]  /*a680*/  IMAD.IADD R20, R9, 0x1, R20 ;  /* 0x0000000109147824 */ /* 0x000fe200078e0214 */
[----:B------:R-:W-:Y:S06]  /*a690*/  BRA `(.L_x_1098) ;  /* 0xffffff9000087947 */ /* 0x000fec000383ffff */
.L_x_1044:
[----:B------:R-:W-:Y:S01]  /*a6a0*/  BSSY B0, `(.L_x_1099) ;  /* 0x0000006000007945 */ /* 0x000fe20003800000 */
[----:B------:R-:W-:Y:S01]  /*a6b0*/  PLOP3.LUT P5, PT, P5, PT, PT, 0x8, 0x80 ;  /* 0x000000000080781c */ /* 0x000fe20002fae170 */
[----:B------:R-:W-:-:S12]  /*a6c0*/  IMAD.MOV.U32 R5, RZ, RZ, -0x1 ;  /* 0xffffffffff057424 */ /* 0x000fd800078e00ff */
[----:B------:R-:W-:Y:S05]  /*a6d0*/  WARPSYNC.COLLECTIVE R5, `(.L_x_1100) ;  /* 0x0000000005087348 */ /* 0x000fea0003c00000 */
[----:B------:R-:W-:Y:S01]  /*a6e0*/  VOTE.ANY P5, P5 ;  /* 0x0000000000ff7806 */ /* 0x000fe200028a0100 */
[----:B------:R-:W-:-:S12]  /*a6f0*/  ENDCOLLECTIVE ;  /* 0x000000000000791b */ /* 0x000fd80003800000 */
.L_x_1100:
[----:B------:R-:W-:Y:S05]  /*a700*/  BSYNC B0 ;  /* 0x0000000000007941 */ /* 0x000fea0003800000 */
.L_x_1099:
[----:B------:R-:W-:Y:S05]  /*a710*/  BRA `(.L_x_1101) ;  /* 0xffffffd400407947 */ /* 0x000fea000383ffff */
.L_x_1046:
[----:B------:R-:W-:Y:S01]  /*a720*/  BSSY B0, `(.L_x_1102) ;  /* 0x0000006000007945 */ /* 0x000fe20003800000 */
[----:B------:R-:W-:Y:S01]  /*a730*/  PLOP3.LUT P6, PT, P6, PT, PT, 0x8, 0x80 ;  /* 0x000000000080781c */ /* 0x000fe200037ce170 */
[----:B------:R-:W-:-:S12]  /*a740*/  IMAD.MOV.U32 R5, RZ, RZ, -0x1 ;  /* 0xffffffffff057424 */ /* 0x000fd800078e00ff */
[----:B------:R-:W-:Y:S05]  /*a750*/  WARPSYNC.COLLECTIVE R5, `(.L_x_1103) ;  /* 0x0000000005087348 */ /* 0x000fea0003c00000 */
[----:B------:R-:W-:Y:S01]  /*a760*/  VOTE.ANY R5, PT, P6 ;  /* 0x0000000000057806 */ /* 0x000fe200030e0100 */
[----:B------:R-:W-:Y:S06]  /*a770*/  ENDCOLLECTIVE ;  /* 0x000000000000791b */ /* 0x000fec0003800000 */
.L_x_1103:
[----:B------:R-:W-:Y:S05]  /*a780*/  BSYNC B0 ;  /* 0x0000000000007941 */ /* 0x000fea0003800000 */
.L_x_1102:
[----:B------:R-:W0:Y:S01]  /*a790*/  S2R R43, SR_GEMASK ;  /* 0x00000000002b7919 */ /* 0x000e220000003c00 */
[----:B------:R-:W-:Y:S01]  /*a7a0*/  ISETP.NE.U32.AND P5, PT, R22, 0x65, PT ;  /* 0x000000651600780c */ /* 0x000fe20003fa5070 */
[----:B------:R-:W-:Y:S02]  /*a7b0*/  IMAD.MOV.U32 R24, RZ, RZ, R20 ;  /* 0x000000ffff187224 */ /* 0x000fe400078e0014 */
[----:B------:R-:W-:Y:S01]  /*a7c0*/  VIADD R35, R3, 0x10 ;  /* 0x0000001003237836 */ /* 0x000fe20000000000 */
[----:B------:R-:W-:Y:S01]  /*a7d0*/  ISETP.NE.AND.EX P5, PT, R23, RZ, PT, P5 ;  /* 0x000000ff1700720c */ /* 0x000fe20003fa5350 */
[----:B------:R-:W1:Y:S03]  /*a7e0*/  S2R R36, SR_TID.X ;  /* 0x0000000000247919 */ /* 0x000e660000002100 */
[----:B------:R-:W-:Y:S01]  /*a7f0*/  P2R R23, PR, RZ, 0x20 ;  /* 0x00000020ff177803 */ /* 0x000fe20000000000 */
[----:B------:R-:W2:Y:S01]  /*a800*/  S2R R34, SR_CTAID.X ;  /* 0x0000000000227919 */ /* 0x000ea20000002500 */
[----:B------:R-:W-:-:S02]  /*a810*/  ISETP.NE.AND P5, PT, R20, RZ, PT ;  /* 0x000000ff1400720c */ /* 0x000fc40003fa5270 */
[----:B0-----:R-:W-:-:S05]  /*a820*/  LOP3.LUT R5, R5, 0x80000000, R43, 0xec, !PT ;  /* 0x8000000005057812 */ /* 0x001fca00078eec2b */
[----:B------:R-:W-:Y:S01]  /*a830*/  VIADD R22, R5, 0xffffffff ;  /* 0xffffffff05167836 */ /* 0x000fe20000000000 */
[----:B-1----:R-:W-:-:S04]  /*a840*/  LOP3.LUT R39, RZ, R36, RZ, 0x33, !PT ;  /* 0x00000024ff277212 */ /* 0x002fc800078e33ff */
[----:B------:R-:W-:Y:S01]  /*a850*/  LOP3.LUT R26, R5, R22, RZ, 0xc, !PT ;  /* 0x00000016051a7212 */ /* 0x000fe200078e0cff */
[----:B------:R-:W-:Y:S02]  /*a860*/  IMAD.MOV.U32 R22, RZ, RZ, 0x1 ;  /* 0x00000001ff167424 */ /* 0x000fe400078e00ff */
[----:B------:R-:W-:Y:S01]  /*a870*/  IMAD.MOV.U32 R5, RZ, RZ, -0x1 ;  /* 0xffffffffff057424 */ /* 0x000fe200078e00ff */
[----:B------:R0:W1:Y:S01]  /*a880*/  POPC R7, R26 ;  /* 0x0000001a00077309 */ /* 0x0000620000000000 */
[----:B--2---:R-:W-:Y:S02]  /*a890*/  IMAD.IADD R39, R39, 0x1, R34 ;  /* 0x0000000127277824 */ /* 0x004fe400078e0222 */
[----:B0-----:R-:W-:-:S07]  /*a8a0*/  VIADD R26, R3, 0x2 ;  /* 0x00000002031a7836 */ /* 0x001fce0000000000 */
[----:B-1----:R-:W-:Y:S05]  /*a8b0*/  WARPSYNC.COLLECTIVE R5, `(.L_x_1104) ;  /* 0x0000000005087348 */ /* 0x002fea0003c00000 */
[----:B-1----:R0:W1:Y:S02]  /*a8c0*/  SHFL.DOWN P6, R9, R24, R22, R7 ;  /* 0x0800001618097389 */ /* 0x00206400000c0007 */
[----:B01----:R-:W-:Y:S05]  /*a8d0*/  ENDCOLLECTIVE ;  /* 0x000000000000791b */ /* 0x003fea0003800000 */
.L_x_1104:
[----:B------:R-:W-:Y:S02]  /*a8e0*/  IMAD.MOV.U32 R24, RZ, RZ, R21 ;  /* 0x000000ffff187224 */ /* 0x000fe400078e0015 */
[----:B------:R-:W-:-:S07]  /*a8f0*/  IMAD.MOV.U32 R25, RZ, RZ, R9 ;  /* 0x000000ffff197224 */ /* 0x000fce00078e0009 */
[----:B------:R-:W-:Y:S05]  /*a900*/  WARPSYNC.COLLECTIVE R5, `(.L_x_1105) ;  /* 0x0000000005087348 */ /* 0x000fea0003c00000 */
[----:B------:R0:W1:Y:S02]  /*a910*/  SHFL.DOWN P6, R9, R24, R22, R7 ;  /* 0x0800001618097389 */ /* 0x00006400000c0007 */
[----:B01----:R-:W-:Y:S05]  /*a920*/  ENDCOLLECTIVE ;  /* 0x000000000000791b */ /* 0x003fea0003800000 */
.L_x_1105:
[----:B------:R-:W-:Y:S01]  /*a930*/  IMAD.MOV.U32 R22, RZ, RZ, 0x2 ;  /* 0x00000002ff167424 */ /* 0x000fe200078e00ff */
[----:B------:R-:W-:Y:S02]  /*a940*/  SEL R9, R9, RZ, !P5 ;  /* 0x000000ff09097207 */ /* 0x000fe40006800000 */
[----:B------:R-:W-:-:S04]  /*a950*/  ISETP.GE.AND P5, PT, R3, R7, PT ;  /* 0x000000070300720c */ /* 0x000fc80003fa6270 */
[----:B------:R-:W-:Y:S02]  /*a960*/  SEL R25, R25, RZ, !P5 ;  /* 0x000000ff19197207 */ /* 0x000fe40006800000 */
[----:B------:R-:W-:-:S03]  /*a970*/  SEL R9, R9, RZ, !P5 ;  /* 0x000000ff09097207 */ /* 0x000fc60006800000 */
[----:B------:R-:W-:Y:S02]  /*a980*/  IMAD.IADD R20, R20, 0x1, R25 ;  /* 0x0000000114147824 */ /* 0x000fe400078e0219 */
[----:B------:R-:W-:Y:S02]  /*a990*/  IMAD.IADD R21, R21, 0x1, R9 ;  /* 0x0000000115157824 */ /* 0x000fe400078e0209 */
[----:B------:R-:W-:Y:S01]  /*a9a0*/  IMAD.MOV.U32 R24, RZ, RZ, R20 ;  /* 0x000000ffff187224 */ /* 0x000fe200078e0014 */
[----:B------:R-:W-:-:S13]  /*a9b0*/  ISETP.NE.AND P5, PT, R20, RZ, PT ;  /* 0x000000ff1400720c */ /* 0x000fda0003fa5270 */
[----:B------:R-:W-:Y:S05]  /*a9c0*/  WARPSYNC.COLLECTIVE R5, `(.L_x_1106) ;  /* 0x0000000005087348 */ /* 0x000fea0003c00000 */
[----:B------:R0:W1:Y:S02]  /*a9d0*/  SHFL.DOWN P6, R9, R24, R22, R7 ;  /* 0x0800001618097389 */ /* 0x00006400000c0007 */
[----:B01----:R-:W-:Y:S05]  /*a9e0*/  ENDCOLLECTIVE ;  /* 0x000000000000791b */ /* 0x003fea0003800000 */
.L_x_1106:
[----:B------:R-:W-:Y:S02]  /*a9f0*/  IMAD.MOV.U32 R24, RZ, RZ, R21 ;  /* 0x000000ffff187224 */ /* 0x000fe400078e0015 */
[----:B------:R-:W-:-:S07]  /*aa00*/  IMAD.MOV.U32 R25, RZ, RZ, R9 ;  /* 0x000000ffff197224 */ /* 0x000fce00078e0009 */
[----:B------:R-:W-:Y:S05]  /*aa10*/  WARPSYNC.COLLECTIVE R5, `(.L_x_1107) ;  /* 0x0000000005087348 */ /* 0x000fea0003c00000 */
[----:B------:R0:W1:Y:S02]  /*aa20*/  SHFL.DOWN P6, R9, R24, R22, R7 ;  /* 0x0800001618097389 */ /* 0x00006400000c0007 */
[----:B01----:R-:W-:Y:S05]  /*aa30*/  ENDCOLLECTIVE ;  /* 0x000000000000791b */ /* 0x003fea0003800000 */
.L_x_1107:
[----:B------:R-:W-:Y:S01]  /*aa40*/  IMAD.MOV.U32 R22, RZ, RZ, 0x4 ;  /* 0x00000004ff167424 */ /* 0x000fe200078e00ff */
[----:B------:R-:W-:Y:S02]  /*aa50*/  SEL R9, R9, RZ, !P5 ;  /* 0x000000ff09097207 */ /* 0x000fe40006800000 */
[----:B------:R-:W-:-:S04]  /*aa60*/  ISETP.GT.AND P5, PT, R26, R7, PT ;  /* 0x000000071a00720c */ /* 0x000fc80003fa4270 */
[----:B------:R-:W-:Y:S02]  /*aa70*/  SEL R25, R25, RZ, !P5 ;  /* 0x000000ff19197207 */ /* 0x000fe40006800000 */
[----:B------:R-:W-:-:S03]  /*aa80*/  SEL R26, R9, RZ, !P5 ;  /* 0x000000ff091a7207 */ /* 0x000fc60006800000 */
[----:B------:R-:W-:Y:S02]  /*aa90*/  IMAD.IADD R20, R20, 0x1, R25 ;  /* 0x0000000114147824 */ /* 0x000fe400078e0219 */
[----:B------:R-:W-:Y:S02]  /*aaa0*/  IMAD.IADD R21, R21, 0x1, R26 ;  /* 0x0000000115157824 */ /* 0x000fe400078e021a */
[----:B------:R-:W-:Y:S01]  /*aab0*/  IMAD.MOV.U32 R24, RZ, RZ, R20 ;  /* 0x000000ffff187224 */ /* 0x000fe200078e0014 */
[----:B------:R-:W-:Y:S01]  /*aac0*/  ISETP.NE.AND P5, PT, R20, RZ, PT ;  /* 0x000000ff1400720c */ /* 0x000fe20003fa5270 */
[----:B------:R-:W-:-:S12]  /*aad0*/  VIADD R26, R3, 0x4 ;  /* 0x00000004031a7836 */ /* 0x000fd80000000000 */
[----:B------:R-:W-:Y:S05]  /*aae0*/  WARPSYNC.COLLECTIVE R5, `(.L_x_1108) ;  /* 0x0000000005087348 */ /* 0x000fea0003c00000 */
[----:B------:R0:W1:Y:S02]  /*aaf0*/  SHFL.DOWN P6, R9, R24, R22, R7 ;  /* 0x0800001618097389 */ /* 0x00006400000c0007 */
[----:B01----:R-:W-:Y:S05]  /*ab00*/  ENDCOLLECTIVE ;  /* 0x000000000000791b */ /* 0x003fea0003800000 */
.L_x_1108:
[----:B------:R-:W-:Y:S02]  /*ab10*/  IMAD.MOV.U32 R24, RZ, RZ, R21 ;  /* 0x000000ffff187224 */ /* 0x000fe400078e0015 */
[----:B------:R-:W-:-:S07]  /*ab20*/  IMAD.MOV.U32 R25, RZ, RZ, R9 ;  /* 0x000000ffff197224 */ /* 0x000fce00078e0009 */
[----:B------:R-:W-:Y:S05]  /*ab30*/  WARPSYNC.COLLECTIVE R5, `(.L_x_1109) ;  /* 0x0000000005087348 */ /* 0x000fea0003c00000 */
[----:B------:R0:W1:Y:S02]  /*ab40*/  SHFL.DOWN P6, R9, R24, R22, R7 ;  /* 0x0800001618097389 */ /* 0x00006400000c0007 */
[----:B01----:R-:W-:Y:S05]  /*ab50*/  ENDCOLLECTIVE ;  /* 0x000000000000791b */ /* 0x003fea0003800000 */
.L_x_1109:
        /* <DEDUP_REMOVED lines=13> */
.L_x_1110:
[----:B------:R-:W-:Y:S02]  /*ac30*/  IMAD.MOV.U32 R24, RZ, RZ, R21 ;  /* 0x000000ffff187224 */ /* 0x000fe400078e0015 */
[----:B------:R-:W-:-:S07]  /*ac40*/  IMAD.MOV.U32 R25, RZ, RZ, R9 ;  /* 0x000000ffff197224 */ /* 0x000fce00078e0009 */
[----:B------:R-:W-:Y:S05]  /*ac50*/  WARPSYNC.COLLECTIVE R5, `(.L_x_1111) ;  /* 0x0000000005087348 */ /* 0x000fea0003c00000 */
[----:B------:R0:W1:Y:S02]  /*ac60*/  SHFL.DOWN P6, R9, R24, R22, R7 ;  /* 0x0800001618097389 */ /* 0x00006400000c0007 */
[----:B01----:R-:W-:Y:S05]  /*ac70*/  ENDCOLLECTIVE ;  /* 0x000000000000791b */ /* 0x003fea0003800000 */
.L_x_1111:
        /* <DEDUP_REMOVED lines=12> */
.L_x_1112:
[----:B------:R-:W-:Y:S02]  /*ad40*/  IMAD.MOV.U32 R24, RZ, RZ, R30 ;  /* 0x000000ffff187224 */ /* 0x000fe400078e001e */
[----:B------:R-:W-:-:S07]  /*ad50*/  IMAD.MOV.U32 R20, RZ, RZ, R9 ;  /* 0x000000ffff147224 */ /* 0x000fce00078e0009 */
[----:B------:R-:W-:Y:S05]  /*ad60*/  WARPSYNC.COLLECTIVE R5, `(.L_x_1113) ;  /* 0x0000000005087348 */ /* 0x000fea0003c00000 */
[----:B------:R0:W1:Y:S02]  /*ad70*/  SHFL.DOWN P6, R9, R24, R22, R7 ;  /* 0x0800001618097389 */ /* 0x00006400000c0007 */
[----:B01----:R-:W-:Y:S05]  /*ad80*/  ENDCOLLECTIVE ;  /* 0x000000000000791b */ /* 0x003fea0003800000 */
.L_x_1113:
[----:B------:R-:W-:Y:S02]  /*ad90*/  SEL R9, R9, RZ, !P5 ;  /* 0x000000ff09097207 */ /* 0x000fe40006800000 */
[----:B------:R-:W-:Y:S02]  /*ada0*/  ISETP.GT.AND P5, PT, R35, R7, PT ;  /* 0x000000072300720c */ /* 0x000fe40003fa4270 */
[----:B------:R-:W-:Y:S02]  /*adb0*/  ISETP.NE.AND P6, PT, R23, RZ, PT ;  /* 0x000000ff1700720c */ /* 0x000fe40003fc5270 */
[----:B------:R-:W-:Y:S02]  /*adc0*/  SEL R21, R20, RZ, !P5 ;  /* 0x000000ff14157207 */ /* 0x000fe40006800000 */
[----:B------:R-:W-:-:S03]  /*add0*/  SEL R9, R9, RZ, !P5 ;  /* 0x000000ff09097207 */ /* 0x000fc60006800000 */
[----:B------:R-:W-:Y:S02]  /*ade0*/  IMAD.IADD R26, R26, 0x1, R21 ;  /* 0x000000011a1a7824 */ /* 0x000fe400078e0215 */
[----:B------:R-:W0:Y:S01]  /*adf0*/  LDC.64 R20, c[0x0][0x3b8] ;  /* 0x0000ee00ff147b82 */ /* 0x000e220000000a00 */
[----:B------:R-:W-:Y:S01]  /*ae00*/  IMAD.IADD R30, R30, 0x1, R9 ;  /* 0x000000011e1e7824 */ /* 0x000fe200078e0209 */
[----:B0-----:R-:W-:-:S05]  /*ae10*/  IADD3 R34, P5, PT, R20, 0x200, RZ ;  /* 0x0000020014227810 */ /* 0x001fca0007fbe0ff */
[----:B------:R-:W-:Y:S01]  /*ae20*/  IMAD.X R36, RZ, RZ, R21, P5 ;  /* 0x000000ffff247224 */ /* 0x000fe200028e0615 */
[----:B------:R-:W-:-:S13]  /*ae30*/  PLOP3.LUT P5, PT, P6, PT, PT, 0x80, 0x8 ;  /* 0x000000000008781c */ /* 0x000fda00037af070 */
[----:B------:R-:W-:Y:S05]  /*ae40*/  WARPSYNC.COLLECTIVE R5, `(.L_x_1114) ;  /* 0x0000000005087348 */ /* 0x000fea0003c00000 */
[----:B------:R-:W-:Y:S01]  /*ae50*/  VOTE.ALL P5, P5 ;  /* 0x0000000000ff7806 */ /* 0x000fe200028a0000 */
[----:B------:R-:W-:-:S12]  /*ae60*/  ENDCOLLECTIVE ;  /* 0x000000000000791b */ /* 0x000fd80003800000 */
.L_x_1114:
[----:B------:R-:W-:Y:S05]  /*ae70*/  BRA `(.L_x_1115) ;  /* 0xffffffd000807947 */ /* 0x000fea000383ffff */
.L_x_1048:
[----:B------:R-:W-:Y:S01]  /*ae80*/  BSSY B0, `(.L_x_1116) ;  /* 0x0000006000007945 */ /* 0x000fe20003800000 */
[----:B------:R-:W-:Y:S01]  /*ae90*/  PLOP3.LUT P5, PT, P5, PT, PT, 0x8, 0x80 ;  /* 0x000000000080781c */ /* 0x000fe20002fae170 */
[----:B------:R-:W-:-:S12]  /*aea0*/  IMAD.MOV.U32 R5, RZ, RZ, -0x1 ;  /* 0xffffffffff057424 */ /* 0x000fd800078e00ff */
[----:B------:R-:W-:Y:S05]  /*aeb0*/  WARPSYNC.COLLECTIVE R5, `(.L_x_1117) ;  /* 0x0000000005087348 */ /* 0x000fea0003c00000 */
[----:B------:R-:W-:Y:S01]  /*aec0*/  VOTE.ANY P5, P5 ;  /* 0x0000000000ff7806 */ /* 0x000fe200028a0100 */
[----:B------:R-:W-:-:S12]  /*aed0*/  ENDCOLLECTIVE ;  /* 0x000000000000791b */ /* 0x000fd80003800000 */
.L_x_1117:
[----:B------:R-:W-:Y:S05]  /*aee0*/  BSYNC B0 ;  /* 0x0000000000007941 */ /* 0x000fea0003800000 */
.L_x_1116:
[----:B------:R-:W-:Y:S05]  /*aef0*/  BRA `(.L_x_1118) ;  /* 0xffffffd0008c7947 */ /* 0x000fea000383ffff */
.L_x_1050:
[----:B------:R-:W-:Y:S01]  /*af00*/  ISETP.NE.U32.AND P5, PT, R22, 0x65, PT ;  /* 0x000000651600780c */ /* 0x000fe20003fa5070 */
[----:B------:R-:W-:Y:S01]  /*af10*/  BSSY B0, `(.L_x_1119) ;  /* 0x0000007000007945 */ /* 0x000fe20003800000 */
[----:B------:R-:W-:Y:S01]  /*af20*/  PLOP3.LUT P6, PT, P6, PT, PT, 0x8, 0x80 ;  /* 0x000000000080781c */ /* 0x000fe200037ce170 */
[----:B------:R-:W-:Y:S01]  /*af30*/  IMAD.MOV.U32 R5, RZ, RZ, -0x1 ;  /* 0xffffffffff057424 */ /* 0x000fe200078e00ff */
[----:B------:R-:W-:-:S13]  /*af40*/  ISETP.NE.AND.EX P5, PT, R23, RZ, PT, P5 ;  /* 0x000000ff1700720c */ /* 0x000fda0003fa5350 */
[----:B------:R-:W-:Y:S05]  /*af50*/  WARPSYNC.COLLECTIVE R5, `(.L_x_1120) ;  /* 0x0000000005087348 */ /* 0x000fea0003c00000 */
[----:B------:R-:W-:Y:S01]  /*af60*/  VOTE.ANY R5, PT, P6 ;  /* 0x0000000000057806 */ /* 0x000fe200030e0100 */
[----:B------:R-:W-:Y:S06]  /*af70*/  ENDCOLLECTIVE ;  /* 0x000000000000791b */ /* 0x000fec0003800000 */
.L_x_1120:
[----:B------:R-:W-:Y:S05]  /*af80*/  BSYNC B0 ;  /* 0x0000000000007941 */ /* 0x000fea0003800000 */
.L_x_1119:
[----:B------:R-:W-:Y:S01]  /*af90*/  LOP3.LUT R5, R5, 0x80000000, R43, 0xec, !PT ;  /* 0x8000000005057812 */ /* 0x000fe200078eec2b */
[----:B------:R-:W-:Y:S02]  /*afa0*/  IMAD.MOV.U32 R24, RZ, RZ, R20 ;  /* 0x000000ffff187224 */ /* 0x000fe400078e0014 */
[----:B------:R-:W-:Y:S02]  /*afb0*/  VIADD R39, R39, 0xffffffe0 ;  /* 0xffffffe027277836 */ /* 0x000fe40000000000 */
[----:B------:R-:W-:-:S05]  /*afc0*/  VIADD R22, R5, 0xffffffff ;  /* 0xffffffff05167836 */ /* 0x000fca0000000000 */
[----:B------:R-:W-:Y:S01]  /*afd0*/  LOP3.LUT R23, R5, R22, RZ, 0xc, !PT ;  /* 0x0000001605177212 */ /* 0x000fe200078e0cff */
[----:B------:R-:W-:Y:S02]  /*afe0*/  IMAD.MOV.U32 R22, RZ, RZ, 0x1 ;  /* 0x00000001ff167424 */ /* 0x000fe400078e00ff */
[----:B------:R-:W-:Y:S01]  /*aff0*/  IMAD.MOV.U32 R5, RZ, RZ, -0x1 ;  /* 0xffffffffff057424 */ /* 0x000fe200078e00ff */
[----:B------:R0:W1:Y:S06]  /*b000*/  POPC R7, R23 ;  /* 0x0000001700077309 */ /* 0x00006c0000000000 */
[----:B01----:R-:W-:Y:S05]  /*b010*/  WARPSYNC.COLLECTIVE R5, `(.L_x_1121) ;  /* 0x0000000005087348 */ /* 0x003fea0003c00000 */
[----:B-1----:R1:W2:Y:S02]  /*b020*/  SHFL.DOWN P6, R9, R24, R22, R7 ;  /* 0x0800001618097389 */ /* 0x0022a400000c0007 */
[----:B012---:R-:W-:Y:S05]  /*b030*/  ENDCOLLECTIVE ;  /* 0x000000000000791b */ /* 0x007fea0003800000 */
.L_x_1121:
[----:B------:R-:W-:Y:S02]  /*b040*/  IMAD.MOV.U32 R24, RZ, RZ, R21 ;  /* 0x000000ffff187224 */ /* 0x000fe400078e0015 */
[----:B------:R-:W-:-:S07]  /*b050*/  IMAD.MOV.U32 R25, RZ, RZ, R9 ;  /* 0x000000ffff197224 */ /* 0x000fce00078e0009 */
[----:B------:R-:W-:Y:S05]  /*b060*/  WARPSYNC.COLLECTIVE R5, `(.L_x_1122) ;  /* 0x0000000005087348 */ /* 0x000fea0003c00000 */
[----:B------:R0:W1:Y:S02]  /*b070*/  SHFL.DOWN P6, R9, R24, R22, R7 ;  /* 0x0800001618097389 */ /* 0x00006400000c0007 */
[----:B01----:R-:W-:Y:S05]  /*b080*/  ENDCOLLECTIVE ;  /* 0x000000000000791b */ /* 0x003fea0003800000 */
.L_x_1122:
[----:B------:R-:W-:Y:S01]  /*b090*/  IMAD.MOV.U32 R22, RZ, RZ, 0x2 ;  /* 0x00000002ff167424 */ /* 0x000fe200078e00ff */
[----:B------:R-:W-:-:S04]  /*b0a0*/  ISETP.NE.AND P6, PT, R20, RZ, PT ;  /* 0x000000ff1400720c */ /* 0x000fc80003fc5270 */
[----:B------:R-:W-:Y:S02]  /*b0b0*/  SEL R9, R9, RZ, !P6 ;  /* 0x000000ff09097207 */ /* 0x000fe40007000000 */
[----:B------:R-:W-:-:S04]  /*b0c0*/  ISETP.GE.AND P6, PT, R3, R7, PT ;  /* 0x000000070300720c */ /* 0x000fc80003fc6270 */
[----:B------:R-:W-:Y:S02]  /*b0d0*/  SEL R25, R25, RZ, !P6 ;  /* 0x000000ff19197207 */ /* 0x000fe40007000000 */
[----:B------:R-:W-:-:S03]  /*b0e0*/  SEL R9, R9, RZ, !P6 ;  /* 0x000000ff09097207 */ /* 0x000fc60007000000 */
[----:B------:R-:W-:Y:S02]  /*b0f0*/  IMAD.IADD R20, R20, 0x1, R25 ;  /* 0x0000000114147824 */ /* 0x000fe400078e0219 */
[----:B------:R-:W-:Y:S02]  /*b100*/  IMAD.IADD R21, R21, 0x1, R9 ;  /* 0x0000000115157824 */ /* 0x000fe400078e0209 */
[----:B------:R-:W-:-:S07]  /*b110*/  IMAD.MOV.U32 R24, RZ, RZ, R20 ;  /* 0x000000ffff187224 */ /* 0x000fce00078e0014 */
[----:B------:R-:W-:Y:S05]  /*b120*/  WARPSYNC.COLLECTIVE R5, `(.L_x_1123) ;  /* 0x0000000005087348 */ /* 0x000fea0003c00000 */
[----:B------:R0:W1:Y:S02]  /*b130*/  SHFL.DOWN P6, R9, R24, R22, R7 ;  /* 0x0800001618097389 */ /* 0x00006400000c0007 */
[----:B01----:R-:W-:Y:S05]  /*b140*/  ENDCOLLECTIVE ;  /* 0x000000000000791b */ /* 0x003fea0003800000 */
.L_x_1123:
[----:B------:R-:W-:Y:S02]  /*b150*/  IMAD.MOV.U32 R24, RZ, RZ, R21 ;  /* 0x000000ffff187224 */ /* 0x000fe400078e0015 */
[----:B------:R-:W-:-:S07]  /*b160*/  IMAD.MOV.U32 R25, RZ, RZ, R9 ;  /* 0x000000ffff197224 */ /* 0x000fce00078e0009 */
[----:B------:R-:W-:Y:S05]  /*b170*/  WARPSYNC.COLLECTIVE R5, `(.L_x_1124) ;  /* 0x0000000005087348 */ /* 0x000fea0003c00000 */
[----:B------:R0:W1:Y:S02]  /*b180*/  SHFL.DOWN P6, R9, R24, R22, R7 ;  /* 0x0800001618097389 */ /* 0x00006400000c0007 */
[----:B01----:R-:W-:Y:S05]  /*b190*/  ENDCOLLECTIVE ;  /* 0x000000000000791b */ /* 0x003fea0003800000 */
.L_x_1124:
[----:B------:R-:W-:Y:S02]  /*b1a0*/  IMAD.MOV.U32 R22, RZ, RZ, 0x4 ;  /* 0x00000004ff167424 */ /* 0x000fe400078e00ff */
[----:B------:R-:W-:Y:S01]  /*b1b0*/  IMAD.MOV.U32 R5, RZ, RZ, R9 ;  /* 0x000000ffff057224 */ /* 0x000fe200078e0009 */
[----:B------:R-:W-:Y:S01]  /*b1c0*/  ISETP.NE.AND P6, PT, R20, RZ, PT ;  /* 0x000000ff1400720c */ /* 0x000fe20003fc5270 */
[----:B------:R-:W-:-:S03]  /*b1d0*/  VIADD R9, R3, 0x2 ;  /* 0x0000000203097836 */ /* 0x000fc60000000000 */
[----:B------:R-:W-:Y:S01]  /*b1e0*/  SEL R23, R5, RZ, !P6 ;  /* 0x000000ff05177207 */ /* 0x000fe20007000000 */
[----:B------:R-:W-:Y:S01]  /*b1f0*/  IMAD.MOV.U32 R5, RZ, RZ, -0x1 ;  /* 0xffffffffff057424 */ /* 0x000fe200078e00ff */
[----:B------:R-:W-:-:S04]  /*b200*/  ISETP.GT.AND P6, PT, R9, R7, PT ;  /* 0x000000070900720c */ /* 0x000fc80003fc4270 */
        /* <DEDUP_REMOVED lines=8> */
.L_x_1125:
[----:B------:R-:W-:Y:S02]  /*b290*/  IMAD.MOV.U32 R24, RZ, RZ, R21 ;  /* 0x000000ffff187224 */ /* 0x000fe400078e0015 */
[----:B------:R-:W-:-:S07]  /*b2a0*/  IMAD.MOV.U32 R25, RZ, RZ, R9 ;  /* 0x000000ffff197224 */ /* 0x000fce00078e0009 */
[----:B------:R-:W-:Y:S05]  /*b2b0*/  WARPSYNC.COLLECTIVE R5, `(.L_x_1126) ;  /* 0x0000000005087348 */ /* 0x000fea0003c00000 */
[----:B------:R0:W1:Y:S02]  /*b2c0*/  SHFL.DOWN P6, R9, R24, R22, R7 ;  /* 0x0800001618097389 */ /* 0x00006400000c0007 */
[----:B01----:R-:W-:Y:S05]  /*b2d0*/  ENDCOLLECTIVE ;  /* 0x000000000000791b */ /* 0x003fea0003800000 */
.L_x_1126:
[----:B------:R-:W-:Y:S01]  /*b2e0*/  IMAD.MOV.U32 R22, RZ, RZ, 0x8 ;  /* 0x00000008ff167424 */ /* 0x000fe200078e00ff */
[----:B------:R-:W-:-:S04]  /*b2f0*/  ISETP.NE.AND P6, PT, R20, RZ, PT ;  /* 0x000000ff1400720c */ /* 0x000fc80003fc5270 */
[----:B------:R-:W-:Y:S01]  /*b300*/  SEL R23, R9, RZ, !P6 ;  /* 0x000000ff09177207 */ /* 0x000fe20007000000 */
[----:B------:R-:W-:-:S05]  /*b310*/  VIADD R9, R3, 0x4 ;  /* 0x0000000403097836 */ /* 0x000fca0000000000 */
        /* <DEDUP_REMOVED lines=9> */
.L_x_1127:
[----:B------:R-:W-:Y:S02]  /*b3b0*/  IMAD.MOV.U32 R24, RZ, RZ, R21 ;  /* 0x000000ffff187224 */ /* 0x000fe400078e0015 */
[----:B------:R-:W-:-:S07]  /*b3c0*/  IMAD.MOV.U32 R25, RZ, RZ, R9 ;  /* 0x000000ffff197224 */ /* 0x000fce00078e0009 */
[----:B------:R-:W-:Y:S05]  /*b3d0*/  WARPSYNC.COLLECTIVE R5, `(.L_x_1128) ;  /* 0x0000000005087348 */ /* 0x000fea0003c00000 */
[----:B------:R0:W1:Y:S02]  /*b3e0*/  SHFL.DOWN P6, R9, R24, R22, R7 ;  /* 0x0800001618097389 */ /* 0x00006400000c0007 */
[----:B01----:R-:W-:Y:S05]  /*b3f0*/  ENDCOLLECTIVE ;  /* 0x000000000000791b */ /* 0x003fea0003800000 */
.L_x_1128:
        /* <DEDUP_REMOVED lines=13> */
.L_x_1129:
[----:B------:R-:W-:Y:S02]  /*b4d0*/  IMAD.MOV.U32 R24, RZ, RZ, R21 ;  /* 0x000000ffff187224 */ /* 0x000fe400078e0015 */
[----:B------:R-:W-:-:S07]  /*b4e0*/  IMAD.MOV.U32 R25, RZ, RZ, R9 ;  /* 0x000000ffff197224 */ /* 0x000fce00078e0009 */
[----:B------:R-:W-:Y:S05]  /*b4f0*/  WARPSYNC.COLLECTIVE R5, `(.L_x_1130) ;  /* 0x0000000005087348 */ /* 0x000fea0003c00000 */
[----:B------:R0:W1:Y:S02]  /*b500*/  SHFL.DOWN P6, R9, R24, R22, R7 ;  /* 0x0800001618097389 */ /* 0x00006400000c0007 */
[----:B01----:R-:W-:Y:S05]  /*b510*/  ENDCOLLECTIVE ;  /* 0x000000000000791b */ /* 0x003fea0003800000 */
.L_x_1130:
[----:B------:R-:W-:Y:S05]  /*b520*/  WARPSYNC.COLLECTIVE R5, `(.L_x_1131) ;  /* 0x0000000005087348 */ /* 0x000fea0003c00000 */
[----:B------:R-:W-:Y:S01]  /*b530*/  VOTE.ALL P5, P5 ;  /* 0x0000000000ff7806 */ /* 0x000fe200028a0000 */
[----:B------:R-:W-:-:S12]  /*b540*/  ENDCOLLECTIVE ;  /* 0x000000000000791b */ /* 0x000fd80003800000 */
.L_x_1131:
[----:B------:R-:W-:-:S04]  /*b550*/  ISETP.NE.AND P6, PT, R20, RZ, PT ;  /* 0x000000ff1400720c */ /* 0x000fc80003fc5270 */
[----:B------:R-:W-:Y:S02]  /*b560*/  SEL R9, R9, RZ, !P6 ;  /* 0x000000ff09097207 */ /* 0x000fe40007000000 */
[----:B------:R-:W-:-:S04]  /*b570*/  ISETP.GT.AND P6, PT, R35, R7, PT ;  /* 0x000000072300720c */ /* 0x000fc80003fc4270 */
[----:B------:R-:W-:Y:S02]  /*b580*/  SEL R9, R9, RZ, !P6 ;  /* 0x000000ff09097207 */ /* 0x000fe40007000000 */
[----:B------:R-:W-:Y:S02]  /*b590*/  SEL R25, R25, RZ, !P6 ;  /* 0x000000ff19197207 */ /* 0x000fe40007000000 */
[----:B------:R-:W-:Y:S01]  /*b5a0*/  ISETP.NE.AND P6, PT, R26, RZ, PT ;  /* 0x000000ff1a00720c */ /* 0x000fe20003fc5270 */
[----:B------:R-:W-:Y:S01]  /*b5b0*/  IMAD.IADD R9, R21, 0x1, R9 ;  /* 0x0000000115097824 */ /* 0x000fe200078e0209 */
[----:B------:R-:W-:-:S04]  /*b5c0*/  IADD3 R26, PT, PT, R20, R25, R26 ;  /* 0x00000019141a7210 */ /* 0x000fc80007ffe01a */
[----:B------:R-:W-:-:S05]  /*b5d0*/  SEL R9, R9, RZ, !P6 ;  /* 0x000000ff09097207 */ /* 0x000fca0007000000 */
[----:B------:R-:W-:Y:S01]  /*b5e0*/  IMAD.IADD R30, R9, 0x1, R30 ;  /* 0x00000001091e7824 */ /* 0x000fe200078e021e */
[----:B------:R-:W-:Y:S06]  /*b5f0*/  BRA `(.L_x_1132) ;  /* 0xffffffcc00d07947 */ /* 0x000fec000383ffff */
.L_x_1133:
        /* <DEDUP_REMOVED lines=16> */
.L_x_1157:


//--------------------- .text._ZN6thrust24THRUST_300001_SM_1000_NS8cuda_cub4core6detail13_kernel_agentINS1_15__reduce_by_key9InitAgentIN3cub18CUB_300001_SM_100024ReduceByKeyScanTileStateIiiLb1EEEiPiEEJSA_iSB_EEEvDpT0_ --------------------------
	.section	.text._ZN6thrust24THRUST_300001_SM_1000_NS8cuda_cub4core6detail13_kernel_agentINS1_15__reduce_by_key9InitAgentIN3cub18CUB_300001_SM_100024ReduceByKeyScanTileStateIiiLb1EEEiPiEEJSA_iSB_EEEvDpT0_,"ax",@progbits
	.align	128
        .global         _ZN6thrust24THRUST_300001_SM_1000_NS8cuda_cub4core6detail13_kernel_agentINS1_15__reduce_by_key9InitAgentIN3cub18CUB_300001_SM_100024ReduceByKeyScanTileStateIiiLb1EEEiPiEEJSA_iSB_EEEvDpT0_
        .type           _ZN6thrust24THRUST_300001_SM_1000_NS8cuda_cub4core6detail13_kernel_agentINS1_15__reduce_by_key9InitAgentIN3cub18CUB_300001_SM_100024ReduceByKeyScanTileStateIiiLb1EEEiPiEEJSA_iSB_EEEvDpT0_,@function
        .size           _ZN6thrust24THRUST_300001_SM_1000_NS8cuda_cub4core6detail13_kernel_agentINS1_15__reduce_by_key9InitAgentIN3cub18CUB_300001_SM_100024ReduceByKeyScanTileStateIiiLb1EEEiPiEEJSA_iSB_EEEvDpT0_,(.L_x_1158 - _ZN6thrust24THRUST_300001_SM_1000_NS8cuda_cub4core6detail13_kernel_agentINS1_15__reduce_by_key9InitAgentIN3cub18CUB_300001_SM_100024ReduceByKeyScanTileStateIiiLb1EEEiPiEEJSA_iSB_EEEvDpT0_)
        .other          _ZN6thrust24THRUST_300001_SM_1000_NS8cuda_cub4core6detail13_kernel_agentINS1_15__reduce_by_key9InitAgentIN3cub18CUB_300001_SM_100024ReduceByKeyScanTileStateIiiLb1EEEiPiEEJSA_iSB_EEEvDpT0_,@"STO_CUDA_ENTRY STV_DEFAULT"
_ZN6thrust24THRUST_300001_SM_1000_NS8cuda_cub4core6detail13_kernel_agentINS1_15__reduce_by_key9InitAgentIN3cub18CUB_300001_SM_100024ReduceByKeyScanTileStateIiiLb1EEEiPiEEJSA_iSB_EEEvDpT0_:
.text._ZN6thrust24THRUST_300001_SM_1000_NS8cuda_cub4core6detail13_kernel_agentINS1_15__reduce_by_key9InitAgentIN3cub18CUB_300001_SM_100024ReduceByKeyScanTileStateIiiLb1EEEiPiEEJSA_iSB_EEEvDpT0_:
        /* <DEDUP_REMOVED lines=22> */
[----:B0-----:R-:W-:Y:S01]  /*0160*/  STG.E desc[UR4][R2.64], RZ ;  /* 0x000000ff02007986 */ /* 0x001fe2000c101904 */
[----:B------:R-:W-:Y:S05]  /*0170*/  EXIT ;  /* 0x000000000000794d */ /* 0x000fea0003800000 */
.L_x_1134:
        /* <DEDUP_REMOVED lines=16> */
.L_x_1158:


//--------------------- .nv.shared._ZN3cub18CUB_300001_SM_10006detail10radix_sort29DeviceRadixSortOnesweepKernelINS1_5radix10policy_hubIiiyE10Policy1000ELNS0_9SortOrderE0EiiyiiNS1_21identity_decomposer_tEEEvPT5_SB_PT3_PKSC_PT1_PKSG_PT2_PKSK_T4_iiT6_ --------------------------
	.section	.nv.shared._ZN3cub18CUB_300001_SM_10006detail10radix_sort29DeviceRadixSortOnesweepKernelINS1_5radix10policy_hubIiiyE10Policy1000ELNS0_9SortOrderE0EiiyiiNS1_21identity_decomposer_tEEEvPT5_SB_PT3_PKSC_PT1_PKSG_PT2_PKSK_T4_iiT6_,"aw",@nobits
	.sectionflags	@""
	.align	16
.nv.shared._ZN3cub18CUB_300001_SM_10006detail10radix_sort29DeviceRadixSortOnesweepKernelINS1_5radix10policy_hubIiiyE10Policy1000ELNS0_9SortOrderE0EiiyiiNS1_21identity_decomposer_tEEEvPT5_SB_PT3_PKSC_PT1_PKSG_PT2_PKSK_T4_iiT6_:
	.zero		29184


//--------------------- .nv.shared.reserved.0     --------------------------
	.section	.nv.shared.reserved.0,"aw",@nobits
	.weak		__nv_reservedSMEM_offset_0_alias
	.size		__nv_reservedSMEM_offset_0_alias, 0, 64
	.other		__nv_reservedSMEM_offset_0_alias,@"STO_CUDA_RESERVED_SHARED STV_DEFAULT"
__nv_reservedSMEM_offset_0_alias:
	.zero		0
	.zero		64


//--------------------- .nv.global                --------------------------
	.section	.nv.global,"aw",@nobits
.nv.global:
	.type		_ZN34_INTERNAL_d5538eaa_4_k_cu_318231e66thrust24THRUST_300001_SM_1000_NS12placeholders2_8E,@object
	.size		_ZN34_INTERNAL_d5538eaa_4_k_cu_318231e66thrust24THRUST_300001_SM_1000_NS12placeholders2_8E,(_ZN34_INTERNAL_d5538eaa_4_k_cu_318231e64cuda3std3__436_GLOBAL__N__d5538eaa_4_k_cu_318231e66ignoreE - _ZN34_INTERNAL_d5538eaa_4_k_cu_318231e66thrust24THRUST_300001_SM_1000_NS12placeholders2_8E)
_ZN34_INTERNAL_d5538eaa_4_k_cu_318231e66thrust24THRUST_300001_SM_1000_NS12placeholders2_8E:
	.zero		1
	.type		_ZN34_INTERNAL_d5538eaa_4_k_cu_318231e64cuda3std3__436_GLOBAL__N__d5538eaa_4_k_cu_318231e66ignoreE,@object
	.size		_ZN34_INTERNAL_d5538eaa_4_k_cu_318231e64cuda3std3__436_GLOBAL__N__d5538eaa_4_k_cu_318231e66ignoreE,(_ZN34_INTERNAL_d5538eaa_4_k_cu_318231e64cuda3std6ranges3__45__cpo4dataE - _ZN34_INTERNAL_d5538eaa_4_k_cu_318231e64cuda3std3__436_GLOBAL__N__d5538eaa_4_k_cu_318231e66ignoreE)
_ZN34_INTERNAL_d5538eaa_4_k_cu_318231e64cuda3std3__436_GLOBAL__N__d5538eaa_4_k_cu_318231e66ignoreE:
	.zero		1
	.type		_ZN34_INTERNAL_d5538eaa_4_k_cu_318231e64cuda3std6ranges3__45__cpo4dataE,@object
	.size		_ZN34_INTERNAL_d5538eaa_4_k_cu_318231e64cuda3std6ranges3__45__cpo4dataE,(_ZN34_INTERNAL_d5538eaa_4_k_cu_318231e66thrust24THRUST_300001_SM_1000_NS6system3cpp3parE - _ZN34_INTERNAL_d5538eaa_4_k_cu_318231e64cuda3std6ranges3__45__cpo4dataE)
_ZN34_INTERNAL_d5538eaa_4_k_cu_318231e64cuda3std6ranges3__45__cpo4dataE:
	.zero		1
	.type		_ZN34_INTERNAL_d5538eaa_4_k_cu_318231e66thrust24THRUST_300001_SM_1000_NS6system3cpp3parE,@object
	.size		_ZN34_INTERNAL_d5538eaa_4_k_cu_318231e66thrust24THRUST_300001_SM_1000_NS6system3cpp3parE,(_ZN34_INTERNAL_d5538eaa_4_k_cu_318231e64cuda3std3__45__cpo5beginE - _ZN34_INTERNAL_d5538eaa_4_k_cu_318231e66thrust24THRUST_300001_SM_1000_NS6system3cpp3parE)
_ZN34_INTERNAL_d5538eaa_4_k_cu_318231e66thrust24THRUST_300001_SM_1000_NS6system3cpp3parE:
	.zero		1
	.type		_ZN34_INTERNAL_d5538eaa_4_k_cu_318231e64cuda3std3__45__cpo5beginE,@object
	.size		_ZN34_INTERNAL_d5538eaa_4_k_cu_318231e64cuda3std3__45__cpo5beginE,(_ZN34_INTERNAL_d5538eaa_4_k_cu_318231e64cuda3std6ranges3__45__cpo5beginE - _ZN34_INTERNAL_d5538eaa_4_k_cu_318231e64cuda3std3__45__cpo5beginE)
_ZN34_INTERNAL_d5538eaa_4_k_cu_318231e64cuda3std3__45__cpo5beginE:
	.zero		1
	.type		_ZN34_INTERNAL_d5538eaa_4_k_cu_318231e64cuda3std6ranges3__45__cpo5beginE,@object
	.size		_ZN34_INTERNAL_d5538eaa_4_k_cu_318231e64cuda3std6ranges3__45__cpo5beginE,(_ZN34_INTERNAL_d5538eaa_4_k_cu_318231e66thrust24THRUST_300001_SM_1000_NS6deviceE - _ZN34_INTERNAL_d5538eaa_4_k_cu_318231e64cuda3std6ranges3__45__cpo5beginE)
_ZN34_INTERNAL_d5538eaa_4_k_cu_318231e64cuda3std6ranges3__45__cpo5beginE:
	.zero		1
	.type		_ZN34_INTERNAL_d5538eaa_4_k_cu_318231e66thrust24THRUST_300001_SM_1000_NS6deviceE,@object
	.size		_ZN34_INTERNAL_d5538eaa_4_k_cu_318231e66thrust24THRUST_300001_SM_1000_NS6deviceE,(_ZN34_INTERNAL_d5538eaa_4_k_cu_318231e64cuda3std3__47nulloptE - _ZN34_INTERNAL_d5538eaa_4_k_cu_318231e66thrust24THRUST_300001_SM_1000_NS6deviceE)
_ZN34_INTERNAL_d5538eaa_4_k_cu_318231e66thrust24THRUST_300001_SM_1000_NS6deviceE:
	.zero		1
	.type		_ZN34_INTERNAL_d5538eaa_4_k_cu_318231e64cuda3std3__47nulloptE,@object
	.size		_ZN34_INTERNAL_d5538eaa_4_k_cu_318231e64cuda3std3__47nulloptE,(_ZN34_INTERNAL_d5538eaa_4_k_cu_318231e64cuda3std6ranges3__45__cpo8distanceE - _ZN34_INTERNAL_d5538eaa_4_k_cu_318231e64cuda3std3__47nulloptE)
_ZN34_INTERNAL_d5538eaa_4_k_cu_318231e64cuda3std3__47nulloptE:
	.zero		1
	.type		_ZN34_INTERNAL_d5538eaa_4_k_cu_318231e64cuda3std6ranges3__45__cpo8distanceE,@object
	.size		_ZN34_INTERNAL_d5538eaa_4_k_cu_318231e64cuda3std6ranges3__45__cpo8distanceE,(_ZN34_INTERNAL_d5538eaa_4_k_cu_318231e66thrust24THRUST_300001_SM_1000_NS12placeholders2_4E - _ZN34_INTERNAL_d5538eaa_4_k_cu_318231e64cuda3std6ranges3__45__cpo8distanceE)
_ZN34_INTERNAL_d5538eaa_4_k_cu_318231e64cuda3std6ranges3__45__cpo8distanceE:
	.zero		1
	.type		_ZN34_INTERNAL_d5538eaa_4_k_cu_318231e66thrust24THRUST_300001_SM_1000_NS12placeholders2_4E,@object
	.size		_ZN34_INTERNAL_d5538eaa_4_k_cu_318231e66thrust24THRUST_300001_SM_1000_NS12placeholders2_4E,(_ZN34_INTERNAL_d5538eaa_4_k_cu_318231e64cuda3std3__45__cpo6rbeginE - _ZN34_INTERNAL_d5538eaa_4_k_cu_318231e66thrust24THRUST_300001_SM_1000_NS12placeholders2_4E)
_ZN34_INTERNAL_d5538eaa_4_k_cu_318231e66thrust24THRUST_300001_SM_1000_NS12placeholders2_4E:
	.zero		1
	.type		_ZN34_INTERNAL_d5538eaa_4_k_cu_318231e64cuda3std3__45__cpo6rbeginE,@object
	.size		_ZN34_INTERNAL_d5538eaa_4_k_cu_318231e64cuda3std3__45__cpo6rbeginE,(_ZN34_INTERNAL_d5538eaa_4_k_cu_318231e64cuda3std6ranges3__45__cpo7advanceE - _ZN34_INTERNAL_d5538eaa_4_k_cu_318231e64cuda3std3__45__cpo6rbeginE)
_ZN34_INTERNAL_d5538eaa_4_k_cu_318231e64cuda3std3__45__cpo6rbeginE:
	.zero		1
	.type		_ZN34_INTERNAL_d5538eaa_4_k_cu_318231e64cuda3std6ranges3__45__cpo7advanceE,@object
	.size		_ZN34_INTERNAL_d5538eaa_4_k_cu_318231e64cuda3std6ranges3__45__cpo7advanceE,(_ZN34_INTERNAL_d5538eaa_4_k_cu_318231e66thrust24THRUST_300001_SM_1000_NS12placeholders3_10E - _ZN34_INTERNAL_d5538eaa_4_k_cu_318231e64cuda3std6ranges3__45__cpo7advanceE)
_ZN34_INTERNAL_d5538eaa_4_k_cu_318231e64cuda3std6ranges3__45__cpo7advanceE:
	.zero		1
	.type		_ZN34_INTERNAL_d5538eaa_4_k_cu_318231e66thrust24THRUST_300001_SM_1000_NS12placeholders3_10E,@object
	.size		_ZN34_INTERNAL_d5538eaa_4_k_cu_318231e66thrust24THRUST_300001_SM_1000_NS12placeholders3_10E,(_ZN34_INTERNAL_d5538eaa_4_k_cu_318231e64cuda3std3__48in_placeE - _ZN34_INTERNAL_d5538eaa_4_k_cu_318231e66thrust24THRUST_300001_SM_1000_NS12placeholders3_10E)
_ZN34_INTERNAL_d5538eaa_4_k_cu_318231e66thrust24THRUST_300001_SM_1000_NS12placeholders3_10E:
	.zero		1
	.type		_ZN34_INTERNAL_d5538eaa_4_k_cu_318231e64cuda3std3__48in_placeE,@object
	.size		_ZN34_INTERNAL_d5538eaa_4_k_cu_318231e64cuda3std3__48in_placeE,(_ZN34_INTERNAL_d5538eaa_4_k_cu_318231e64cuda3std6ranges3__45__cpo4sizeE - _ZN34_INTERNAL_d5538eaa_4_k_cu_318231e64cuda3std3__48in_placeE)
_ZN34_INTERNAL_d5538eaa_4_k_cu_318231e64cuda3std3__48in_placeE:
	.zero		1
	.type		_ZN34_INTERNAL_d5538eaa_4_k_cu_318231e64cuda3std6ranges3__45__cpo4sizeE,@object
	.size		_ZN34_INTERNAL_d5538eaa_4_k_cu_318231e64cuda3std6ranges3__45__cpo4sizeE,(_ZN34_INTERNAL_d5538eaa_4_k_cu_318231e66thrust24THRUST_300001_SM_1000_NS12placeholders2_2E - _ZN34_INTERNAL_d5538eaa_4_k_cu_318231e64cuda3std6ranges3__45__cpo4sizeE)
_ZN34_INTERNAL_d5538eaa_4_k_cu_318231e64cuda3std6ranges3__45__cpo4sizeE:
	.zero		1
	.type		_ZN34_INTERNAL_d5538eaa_4_k_cu_318231e66thrust24THRUST_300001_SM_1000_NS12placeholders2_2E,@object
	.size		_ZN34_INTERNAL_d5538eaa_4_k_cu_318231e66thrust24THRUST_300001_SM_1000_NS12placeholders2_2E,(_ZN34_INTERNAL_d5538eaa_4_k_cu_318231e64cuda3std3__45__cpo6cbeginE - _ZN34_INTERNAL_d5538eaa_4_k_cu_318231e66thrust24THRUST_300001_SM_1000_NS12placeholders2_2E)
_ZN34_INTERNAL_d5538eaa_4_k_cu_318231e66thrust24THRUST_300001_SM_1000_NS12placeholders2_2E:
	.zero		1
	.type		_ZN34_INTERNAL_d5538eaa_4_k_cu_318231e64cuda3std3__45__cpo6cbeginE,@object
	.size		_ZN34_INTERNAL_d5538eaa_4_k_cu_318231e64cuda3std3__45__cpo6cbeginE,(_ZN34_INTERNAL_d5538eaa_4_k_cu_318231e64cuda3std6ranges3__45__cpo6cbeginE - _ZN34_INTERNAL_d5538eaa_4_k_cu_318231e64cuda3std3__45__cpo6cbeginE)
_ZN34_INTERNAL_d5538eaa_4_k_cu_318231e64cuda3std3__45__cpo6cbeginE:
	.zero		1
	.type		_ZN34_INTERNAL_d5538eaa_4_k_cu_318231e64cuda3std6ranges3__45__cpo6cbeginE,@object
	.size		_ZN34_INTERNAL_d5538eaa_4_k_cu_318231e64cuda3std6ranges3__45__cpo6cbeginE,(_ZN34_INTERNAL_d5538eaa_4_k_cu_318231e66thrust24THRUST_300001_SM_1000_NS12placeholders2_6E - _ZN34_INTERNAL_d5538eaa_4_k_cu_318231e64cuda3std6ranges3__45__cpo6cbeginE)
_ZN34_INTERNAL_d5538eaa_4_k_cu_318231e64cuda3std6ranges3__45__cpo6cbeginE:
	.zero		1
	.type		_ZN34_INTERNAL_d5538eaa_4_k_cu_318231e66thrust24THRUST_300001_SM_1000_NS12placeholders2_6E,@object
	.size		_ZN34_INTERNAL_d5538eaa_4_k_cu_318231e66thrust24THRUST_300001_SM_1000_NS12placeholders2_6E,(_ZN34_INTERNAL_d5538eaa_4_k_cu_318231e64cuda3std3__45__cpo7crbeginE - _ZN34_INTERNAL_d5538eaa_4_k_cu_318231e66thrust24THRUST_300001_SM_1000_NS12placeholders2_6E)
_ZN34_INTERNAL_d5538eaa_4_k_cu_318231e66thrust24THRUST_300001_SM_1000_NS12placeholders2_6E:
	.zero		1
	.type		_ZN34_INTERNAL_d5538eaa_4_k_cu_318231e64cuda3std3__45__cpo7crbeginE,@object
	.size		_ZN34_INTERNAL_d5538eaa_4_k_cu_318231e64cuda3std3__45__cpo7crbeginE,(_ZN34_INTERNAL_d5538eaa_4_k_cu_318231e64cuda3std6ranges3__45__cpo4nextE - _ZN34_INTERNAL_d5538eaa_4_k_cu_318231e64cuda3std3__45__cpo7crbeginE)
_ZN34_INTERNAL_d5538eaa_4_k_cu_318231e64cuda3std3__45__cpo7crbeginE:
	.zero		1
	.type		_ZN34_INTERNAL_d5538eaa_4_k_cu_318231e64cuda3std6ranges3__45__cpo4nextE,@object
	.size		_ZN34_INTERNAL_d5538eaa_4_k_cu_318231e64cuda3std6ranges3__45__cpo4nextE,(_ZN34_INTERNAL_d5538eaa_4_k_cu_318231e64cuda3std6ranges3__45__cpo4swapE - _ZN34_INTERNAL_d5538eaa_4_k_cu_318231e64cuda3std6ranges3__45__cpo4nextE)
_ZN34_INTERNAL_d5538eaa_4_k_cu_318231e64cuda3std6ranges3__45__cpo4nextE:
	.zero		1
	.type		_ZN34_INTERNAL_d5538eaa_4_k_cu_318231e64cuda3std6ranges3__45__cpo4swapE,@object
	.size		_ZN34_INTERNAL_d5538eaa_4_k_cu_318231e64cuda3std6ranges3__45__cpo4swapE,(_ZN34_INTERNAL_d5538eaa_4_k_cu_318231e66thrust24THRUST_300001_SM_1000_NS8cuda_cub10par_nosyncE - _ZN34_INTERNAL_d5538eaa_4_k_cu_318231e64cuda3std6ranges3__45__cpo4swapE)
_ZN34_INTERNAL_d5538eaa_4_k_cu_318231e64cuda3std6ranges3__45__cpo4swapE:
	.zero		1
	.type		_ZN34_INTERNAL_d5538eaa_4_k_cu_318231e66thrust24THRUST_300001_SM_1000_NS8cuda_cub10par_nosyncE,@object
	.size		_ZN34_INTERNAL_d5538eaa_4_k_cu_318231e66thrust24THRUST_300001_SM_1000_NS8cuda_cub10par_nosyncE,(_ZN34_INTERNAL_d5538eaa_4_k_cu_318231e66thrust24THRUST_300001_SM_1000_NS3seqE - _ZN34_INTERNAL_d5538eaa_4_k_cu_318231e66thrust24THRUST_300001_SM_1000_NS8cuda_cub10par_nosyncE)
_ZN34_INTERNAL_d5538eaa_4_k_cu_318231e66thrust24THRUST_300001_SM_1000_NS8cuda_cub10par_nosyncE:
	.zero		1
	.type		_ZN34_INTERNAL_d5538eaa_4_k_cu_318231e66thrust24THRUST_300001_SM_1000_NS3seqE,@object
	.size		_ZN34_INTERNAL_d5538eaa_4_k_cu_318231e66thrust24THRUST_300001_SM_1000_NS3seqE,(_ZN34_INTERNAL_d5538eaa_4_k_cu_318231e64cuda3std3__420unreachable_sentinelE - _ZN34_INTERNAL_d5538eaa_4_k_cu_318231e66thrust24THRUST_300001_SM_1000_NS3seqE)
_ZN34_INTERNAL_d5538eaa_4_k_cu_318231e66thrust24THRUST_300001_SM_1000_NS3seqE:
	.zero		1
	.type		_ZN34_INTERNAL_d5538eaa_4_k_cu_318231e64cuda3std3__420unreachable_sentinelE,@object
	.size		_ZN34_INTERNAL_d5538eaa_4_k_cu_318231e64cuda3std3__420unreachable_sentinelE,(_ZN34_INTERNAL_d5538eaa_4_k_cu_318231e64cuda3std6ranges3__45__cpo5ssizeE - _ZN34_INTERNAL_d5538eaa_4_k_cu_318231e64cuda3std3__420unreachable_sentinelE)
_ZN34_INTERNAL_d5538eaa_4_k_cu_318231e64cuda3std3__420unreachable_sentinelE:
	.zero		1
	.type		_ZN34_INTERNAL_d5538eaa_4_k_cu_318231e64cuda3std6ranges3__45__cpo5ssizeE,@object
	.size		_ZN34_INTERNAL_d5538eaa_4_k_cu_318231e64cuda3std6ranges3__45__cpo5ssizeE,(_ZN34_INTERNAL_d5538eaa_4_k_cu_318231e66thrust24THRUST_300001_SM_1000_NS12placeholders2_3E - _ZN34_INTERNAL_d5538eaa_4_k_cu_318231e64cuda3std6ranges3__45__cpo5ssizeE)
_ZN34_INTERNAL_d5538eaa_4_k_cu_318231e64cuda3std6ranges3__45__cpo5ssizeE:
	.zero		1
	.type		_ZN34_INTERNAL_d5538eaa_4_k_cu_318231e66thrust24THRUST_300001_SM_1000_NS12placeholders2_3E,@object
	.size		_ZN34_INTERNAL_d5538eaa_4_k_cu_318231e66thrust24THRUST_300001_SM_1000_NS12placeholders2_3E,(_ZN34_INTERNAL_d5538eaa_4_k_cu_318231e64cuda3std3__45__cpo4cendE - _ZN34_INTERNAL_d5538eaa_4_k_cu_318231e66thrust24THRUST_300001_SM_1000_NS12placeholders2_3E)
_ZN34_INTERNAL_d5538eaa_4_k_cu_318231e66thrust24THRUST_300001_SM_1000_NS12placeholders2_3E:
	.zero		1
	.type		_ZN34_INTERNAL_d5538eaa_4_k_cu_318231e64cuda3std3__45__cpo4cendE,@object
	.size		_ZN34_INTERNAL_d5538eaa_4_k_cu_318231e64cuda3std3__45__cpo4cendE,(_ZN34_INTERNAL_d5538eaa_4_k_cu_318231e64cuda3std6ranges3__45__cpo4cendE - _ZN34_INTERNAL_d5538eaa_4_k_cu_318231e64cuda3std3__45__cpo4cendE)
_ZN34_INTERNAL_d5538eaa_4_k_cu_318231e64cuda3std3__45__cpo4cendE:
	.zero		1
	.type		_ZN34_INTERNAL_d5538eaa_4_k_cu_318231e64cuda3std6ranges3__45__cpo4cendE,@object
	.size		_ZN34_INTERNAL_d5538eaa_4_k_cu_318231e64cuda3std6ranges3__45__cpo4cendE,(_ZN34_INTERNAL_d5538eaa_4_k_cu_318231e66thrust24THRUST_300001_SM_1000_NS12placeholders2_7E - _ZN34_INTERNAL_d5538eaa_4_k_cu_318231e64cuda3std6ranges3__45__cpo4cendE)
_ZN34_INTERNAL_d5538eaa_4_k_cu_318231e64cuda3std6ranges3__45__cpo4cendE:
	.zero		1
	.type		_ZN34_INTERNAL_d5538eaa_4_k_cu_318231e66thrust24THRUST_300001_SM_1000_NS12placeholders2_7E,@object
	.size		_ZN34_INTERNAL_d5538eaa_4_k_cu_318231e66thrust24THRUST_300001_SM_1000_NS12placeholders2_7E,(_ZN34_INTERNAL_d5538eaa_4_k_cu_318231e64cuda3std3__45__cpo5crendE - _ZN34_INTERNAL_d5538eaa_4_k_cu_318231e66thrust24THRUST_300001_SM_1000_NS12placeholders2_7E)
_ZN34_INTERNAL_d5538eaa_4_k_cu_318231e66thrust24THRUST_300001_SM_1000_NS12placeholders2_7E:
	.zero		1
	.type		_ZN34_INTERNAL_d5538eaa_4_k_cu_318231e64cuda3std3__45__cpo5crendE,@object
	.size		_ZN34_INTERNAL_d5538eaa_4_k_cu_318231e64cuda3std3__45__cpo5crendE,(_ZN34_INTERNAL_d5538eaa_4_k_cu_318231e64cuda3std6ranges3__45__cpo4prevE - _ZN34_INTERNAL_d5538eaa_4_k_cu_318231e64cuda3std3__45__cpo5crendE)
_ZN34_INTERNAL_d5538eaa_4_k_cu_318231e64cuda3std3__45__cpo5crendE:
	.zero		1
	.type		_ZN34_INTERNAL_d5538eaa_4_k_cu_318231e64cuda3std6ranges3__45__cpo4prevE,@object
	.size		_ZN34_INTERNAL_d5538eaa_4_k_cu_318231e64cuda3std6ranges3__45__cpo4prevE,(_ZN34_INTERNAL_d5538eaa_4_k_cu_318231e64cuda3std6ranges3__45__cpo9iter_moveE - _ZN34_INTERNAL_d5538eaa_4_k_cu_318231e64cuda3std6ranges3__45__cpo4prevE)
_ZN34_INTERNAL_d5538eaa_4_k_cu_318231e64cuda3std6ranges3__45__cpo4prevE:
	.zero		1
	.type		_ZN34_INTERNAL_d5538eaa_4_k_cu_318231e64cuda3std6ranges3__45__cpo9iter_moveE,@object
	.size		_ZN34_INTERNAL_d5538eaa_4_k_cu_318231e64cuda3std6ranges3__45__cpo9iter_moveE,(_ZN34_INTERNAL_d5538eaa_4_k_cu_318231e66thrust24THRUST_300001_SM_1000_NS6system6detail10sequential3seqE - _ZN34_INTERNAL_d5538eaa_4_k_cu_318231e64cuda3std6ranges3__45__cpo9iter_moveE)
_ZN34_INTERNAL_d5538eaa_4_k_cu_318231e64cuda3std6ranges3__45__cpo9iter_moveE:
	.zero		1
	.type		_ZN34_INTERNAL_d5538eaa_4_k_cu_318231e66thrust24THRUST_300001_SM_1000_NS6system6detail10sequential3seqE,@object
	.size		_ZN34_INTERNAL_d5538eaa_4_k_cu_318231e66thrust24THRUST_300001_SM_1000_NS6system6detail10sequential3seqE,(_ZN34_INTERNAL_d5538eaa_4_k_cu_318231e66thrust24THRUST_300001_SM_1000_NS12placeholders2_9E - _ZN34_INTERNAL_d5538eaa_4_k_cu_318231e66thrust24THRUST_300001_SM_1000_NS6system6detail10sequential3seqE)
_ZN34_INTERNAL_d5538eaa_4_k_cu_318231e66thrust24THRUST_300001_SM_1000_NS6system6detail10sequential3seqE:
	.zero		1
	.type		_ZN34_INTERNAL_d5538eaa_4_k_cu_318231e66thrust24THRUST_300001_SM_1000_NS12placeholders2_9E,@object
	.size		_ZN34_INTERNAL_d5538eaa_4_k_cu_318231e66thrust24THRUST_300001_SM_1000_NS12placeholders2_9E,(_ZN34_INTERNAL_d5538eaa_4_k_cu_318231e64cuda3std3__419piecewise_constructE - _ZN34_INTERNAL_d5538eaa_4_k_cu_318231e66thrust24THRUST_300001_SM_1000_NS12placeholders2_9E)
_ZN34_INTERNAL_d5538eaa_4_k_cu_318231e66thrust24THRUST_300001_SM_1000_NS12placeholders2_9E:
	.zero		1
	.type		_ZN34_INTERNAL_d5538eaa_4_k_cu_318231e64cuda3std3__419piecewise_constructE,@object
	.size		_ZN34_INTERNAL_d5538eaa_4_k_cu_318231e64cuda3std3__419piecewise_constructE,(_ZN34_INTERNAL_d5538eaa_4_k_cu_318231e64cuda3std6ranges3__45__cpo5cdataE - _ZN34_INTERNAL_d5538eaa_4_k_cu_318231e64cuda3std3__419piecewise_constructE)
_ZN34_INTERNAL_d5538eaa_4_k_cu_318231e64cuda3std3__419piecewise_constructE:
	.zero		1
	.type		_ZN34_INTERNAL_d5538eaa_4_k_cu_318231e64cuda3std6ranges3__45__cpo5cdataE,@object
	.size		_ZN34_INTERNAL_d5538eaa_4_k_cu_318231e64cuda3std6ranges3__45__cpo5cdataE,(_ZN34_INTERNAL_d5538eaa_4_k_cu_318231e66thrust24THRUST_300001_SM_1000_NS12placeholders2_1E - _ZN34_INTERNAL_d5538eaa_4_k_cu_318231e64cuda3std6ranges3__45__cpo5cdataE)
_ZN34_INTERNAL_d5538eaa_4_k_cu_318231e64cuda3std6ranges3__45__cpo5cdataE:
	.zero		1
	.type		_ZN34_INTERNAL_d5538eaa_4_k_cu_318231e66thrust24THRUST_300001_SM_1000_NS12placeholders2_1E,@object
	.size		_ZN34_INTERNAL_d5538eaa_4_k_cu_318231e66thrust24THRUST_300001_SM_1000_NS12placeholders2_1E,(_ZN34_INTERNAL_d5538eaa_4_k_cu_318231e64cuda3std3__45__cpo3endE - _ZN34_INTERNAL_d5538eaa_4_k_cu_318231e66thrust24THRUST_300001_SM_1000_NS12placeholders2_1E)
_ZN34_INTERNAL_d5538eaa_4_k_cu_318231e66thrust24THRUST_300001_SM_1000_NS12placeholders2_1E:
	.zero		1
	.type		_ZN34_INTERNAL_d5538eaa_4_k_cu_318231e64cuda3std3__45__cpo3endE,@object
	.size		_ZN34_INTERNAL_d5538eaa_4_k_cu_318231e64cuda3std3__45__cpo3endE,(_ZN34_INTERNAL_d5538eaa_4_k_cu_318231e64cuda3std6ranges3__45__cpo3endE - _ZN34_INTERNAL_d5538eaa_4_k_cu_318231e64cuda3std3__45__cpo3endE)
_ZN34_INTERNAL_d5538eaa_4_k_cu_318231e64cuda3std3__45__cpo3endE:
	.zero		1
	.type		_ZN34_INTERNAL_d5538eaa_4_k_cu_318231e64cuda3std6ranges3__45__cpo3endE,@object
	.size		_ZN34_INTERNAL_d5538eaa_4_k_cu_318231e64cuda3std6ranges3__45__cpo3endE,(_ZN34_INTERNAL_d5538eaa_4_k_cu_318231e66thrust24THRUST_300001_SM_1000_NS12placeholders2_5E - _ZN34_INTERNAL_d5538eaa_4_k_cu_318231e64cuda3std6ranges3__45__cpo3endE)
_ZN34_INTERNAL_d5538eaa_4_k_cu_318231e64cuda3std6ranges3__45__cpo3endE:
	.zero		1
	.type		_ZN34_INTERNAL_d5538eaa_4_k_cu_318231e66thrust24THRUST_300001_SM_1000_NS12placeholders2_5E,@object
	.size		_ZN34_INTERNAL_d5538eaa_4_k_cu_318231e66thrust24THRUST_300001_SM_1000_NS12placeholders2_5E,(_ZN34_INTERNAL_d5538eaa_4_k_cu_318231e64cuda3std3__45__cpo4rendE - _ZN34_INTERNAL_d5538eaa_4_k_cu_318231e66thrust24THRUST_300001_SM_1000_NS12placeholders2_5E)
_ZN34_INTERNAL_d5538eaa_4_k_cu_318231e66thrust24THRUST_300001_SM_1000_NS12placeholders2_5E:
	.zero		1
	.type		_ZN34_INTERNAL_d5538eaa_4_k_cu_318231e64cuda3std3__45__cpo4rendE,@object
	.size		_ZN34_INTERNAL_d5538eaa_4_k_cu_318231e64cuda3std3__45__cpo4rendE,(_ZN34_INTERNAL_d5538eaa_4_k_cu_318231e64cuda3std6ranges3__45__cpo9iter_swapE - _ZN34_INTERNAL_d5538eaa_4_k_cu_318231e64cuda3std3__45__cpo4rendE)
_ZN34_INTERNAL_d5538eaa_4_k_cu_318231e64cuda3std3__45__cpo4rendE:
	.zero		1
	.type		_ZN34_INTERNAL_d5538eaa_4_k_cu_318231e64cuda3std6ranges3__45__cpo9iter_swapE,@object
	.size		_ZN34_INTERNAL_d5538eaa_4_k_cu_318231e64cuda3std6ranges3__45__cpo9iter_swapE,(_ZN34_INTERNAL_d5538eaa_4_k_cu_318231e64cuda3std3__48unexpectE - _ZN34_INTERNAL_d5538eaa_4_k_cu_318231e64cuda3std6ranges3__45__cpo9iter_swapE)
_ZN34_INTERNAL_d5538eaa_4_k_cu_318231e64cuda3std6ranges3__45__cpo9iter_swapE:
	.zero		1
	.type		_ZN34_INTERNAL_d5538eaa_4_k_cu_318231e64cuda3std3__48unexpectE,@object
	.size		_ZN34_INTERNAL_d5538eaa_4_k_cu_318231e64cuda3std3__48unexpectE,(_ZN34_INTERNAL_d5538eaa_4_k_cu_318231e66thrust24THRUST_300001_SM_1000_NS8cuda_cub3parE - _ZN34_INTERNAL_d5538eaa_4_k_cu_318231e64cuda3std3__48unexpectE)
_ZN34_INTERNAL_d5538eaa_4_k_cu_318231e64cuda3std3__48unexpectE:
	.zero		1
	.type		_ZN34_INTERNAL_d5538eaa_4_k_cu_318231e66thrust24THRUST_300001_SM_1000_NS8cuda_cub3parE,@object
	.size		_ZN34_INTERNAL_d5538eaa_4_k_cu_318231e66thrust24THRUST_300001_SM_1000_NS8cuda_cub3parE,(.L_29 - _ZN34_INTERNAL_d5538eaa_4_k_cu_318231e66thrust24THRUST_300001_SM_1000_NS8cuda_cub3parE)
_ZN34_INTERNAL_d5538eaa_4_k_cu_318231e66thrust24THRUST_300001_SM_1000_NS8cuda_cub3parE:
	.zero		1
.L_29:


//--------------------- .nv.shared._ZN3cub18CUB_300001_SM_10006detail10radix_sort33DeviceRadixSortExclusiveSumKernelINS1_5radix10policy_hubIiiyE10Policy1000EyEEvPT0_ --------------------------
	.section	.nv.shared._ZN3cub18CUB_300001_SM_10006detail10radix_sort33DeviceRadixSortExclusiveSumKernelINS1_5radix10policy_hubIiiyE10Policy1000EyEEvPT0_,"aw",@nobits
	.sectionflags	@""
	.align	16
.nv.shared._ZN3cub18CUB_300001_SM_10006detail10radix_sort33DeviceRadixSortExclusiveSumKernelINS1_5radix10policy_hubIiiyE10Policy1000EyEEvPT0_:
	.zero		3360


//--------------------- .nv.shared._ZN3cub18CUB_300001_SM_10006detail10radix_sort30DeviceRadixSortHistogramKernelINS1_5radix10policy_hubIiiyE10Policy1000ELNS0_9SortOrderE0EiyNS1_21identity_decomposer_tEEEvPT2_PKT1_SA_iiT3_ --------------------------
	.section	.nv.shared._ZN3cub18CUB_300001_SM_10006detail10radix_sort30DeviceRadixSortHistogramKernelINS1_5radix10policy_hubIiiyE10Policy1000ELNS0_9SortOrderE0EiyNS1_21identity_decomposer_tEEEvPT2_PKT1_SA_iiT3_,"aw",@nobits
	.sectionflags	@""
	.align	16
.nv.shared._ZN3cub18CUB_300001_SM_10006detail10radix_sort30DeviceRadixSortHistogramKernelINS1_5radix10policy_hubIiiyE10Policy1000ELNS0_9SortOrderE0EiyNS1_21identity_decomposer_tEEEvPT2_PKT1_SA_iiT3_:
	.zero		5120


//--------------------- .nv.shared._ZN3cub18CUB_300001_SM_10006detail10radix_sort31DeviceRadixSortSingleTileKernelINS1_5radix10policy_hubIiiyE10Policy1000ELNS0_9SortOrderE0EiiyNS1_21identity_decomposer_tEEEvPKT1_PSA_PKT2_PSE_T3_iiT4_ --------------------------
	.section	.nv.shared._ZN3cub18CUB_300001_SM_10006detail10radix_sort31DeviceRadixSortSingleTileKernelINS1_5radix10policy_hubIiiyE10Policy1000ELNS0_9SortOrderE0EiiyNS1_21identity_decomposer_tEEEvPKT1_PSA_PKT2_PSE_T3_iiT4_,"aw",@nobits
	.sectionflags	@""
	.align	16
.nv.shared._ZN3cub18CUB_300001_SM_10006detail10radix_sort31DeviceRadixSortSingleTileKernelINS1_5radix10policy_hubIiiyE10Policy1000ELNS0_9SortOrderE0EiiyNS1_21identity_decomposer_tEEEvPKT1_PSA_PKT2_PSE_T3_iiT4_:
	.zero		34880


//--------------------- .nv.shared._ZN3cub18CUB_300001_SM_10006detail10radix_sort29DeviceRadixSortOnesweepKernelINS1_5radix10policy_hubIi6float2yE10Policy1000ELNS0_9SortOrderE0EiS6_yiiNS1_21identity_decomposer_tEEEvPT5_SC_PT3_PKSD_PT1_PKSH_PT2_PKSL_T4_iiT6_ --------------------------
	.section	.nv.shared._ZN3cub18CUB_300001_SM_10006detail10radix_sort29DeviceRadixSortOnesweepKernelINS1_5radix10policy_hubIi6float2yE10Policy1000ELNS0_9SortOrderE0EiS6_yiiNS1_21identity_decomposer_tEEEvPT5_SC_PT3_PKSD_PT1_PKSH_PT2_PKSL_T4_iiT6_,"aw",@nobits
	.sectionflags	@""
	.align	16
.nv.shared._ZN3cub18CUB_300001_SM_10006detail10radix_sort29DeviceRadixSortOnesweepKernelINS1_5radix10policy_hubIi6float2yE10Policy1000ELNS0_9SortOrderE0EiS6_yiiNS1_21identity_decomposer_tEEEvPT5_SC_PT3_PKSD_PT1_PKSH_PT2_PKSL_T4_iiT6_:
	.zero		46080


//--------------------- .nv.shared._ZN3cub18CUB_300001_SM_10006detail10radix_sort33DeviceRadixSortExclusiveSumKernelINS1_5radix10policy_hubIi6float2yE10Policy1000EyEEvPT0_ --------------------------
	.section	.nv.shared._ZN3cub18CUB_300001_SM_10006detail10radix_sort33DeviceRadixSortExclusiveSumKernelINS1_5radix10policy_hubIi6float2yE10Policy1000EyEEvPT0_,"aw",@nobits
	.sectionflags	@""
	.align	16
.nv.shared._ZN3cub18CUB_300001_SM_10006detail10radix_sort33DeviceRadixSortExclusiveSumKernelINS1_5radix10policy_hubIi6float2yE10Policy1000EyEEvPT0_:
	.zero		3360


//--------------------- .nv.shared._ZN3cub18CUB_300001_SM_10006detail10radix_sort30DeviceRadixSortHistogramKernelINS1_5radix10policy_hubIi6float2yE10Policy1000ELNS0_9SortOrderE0EiyNS1_21identity_decomposer_tEEEvPT2_PKT1_SB_iiT3_ --------------------------
	.section	.nv.shared._ZN3cub18CUB_300001_SM_10006detail10radix_sort30DeviceRadixSortHistogramKernelINS1_5radix10policy_hubIi6float2yE10Policy1000ELNS0_9SortOrderE0EiyNS1_21identity_decomposer_tEEEvPT2_PKT1_SB_iiT3_,"aw",@nobits
	.sectionflags	@""
	.align	16
.nv.shared._ZN3cub18CUB_300001_SM_10006detail10radix_sort30DeviceRadixSortHistogramKernelINS1_5radix10policy_hubIi6float2yE10Policy1000ELNS0_9SortOrderE0EiyNS1_21identity_decomposer_tEEEvPT2_PKT1_SB_iiT3_:
	.zero		5120


//--------------------- .nv.shared._ZN3cub18CUB_300001_SM_10006detail10radix_sort31DeviceRadixSortSingleTileKernelINS1_5radix10policy_hubIi6float2yE10Policy1000ELNS0_9SortOrderE0EiS6_yNS1_21identity_decomposer_tEEEvPKT1_PSB_PKT2_PSF_T3_iiT4_ --------------------------
	.section	.nv.shared._ZN3cub18CUB_300001_SM_10006detail10radix_sort31DeviceRadixSortSingleTileKernelINS1_5radix10policy_hubIi6float2yE10Policy1000ELNS0_9SortOrderE0EiS6_yNS1_21identity_decomposer_tEEEvPKT1_PSB_PKT2_PSF_T3_iiT4_,"aw",@nobits
	.sectionflags	@""
	.align	16
.nv.shared._ZN3cub18CUB_300001_SM_10006detail10radix_sort31DeviceRadixSortSingleTileKernelINS1_5radix10policy_hubIi6float2yE10Policy1000ELNS0_9SortOrderE0EiS6_yNS1_21identity_decomposer_tEEEvPKT1_PSB_PKT2_PSF_T3_iiT4_:
	.zero		34880


//--------------------- .nv.shared._ZN3cub18CUB_300001_SM_10006detail6reduce28DeviceReduceSingleTileKernelINS2_10policy_hubI6float2yN4cuda3std3__44plusIS5_EEE10Policy1000EPS5_SD_iSA_S5_S5_NS8_10__identityEEEvT0_T1_T2_T3_T4_T6_ --------------------------
	.section	.nv.shared._ZN3cub18CUB_300001_SM_10006detail6reduce28DeviceReduceSingleTileKernelINS2_10policy_hubI6float2yN4cuda3std3__44plusIS5_EEE10Policy1000EPS5_SD_iSA_S5_S5_NS8_10__identityEEEvT0_T1_T2_T3_T4_T6_,"aw",@nobits
	.sectionflags	@""
	.align	16
.nv.shared._ZN3cub18CUB_300001_SM_10006detail6reduce28DeviceReduceSingleTileKernelINS2_10policy_hubI6float2yN4cuda3std3__44plusIS5_EEE10Policy1000EPS5_SD_iSA_S5_S5_NS8_10__identityEEEvT0_T1_T2_T3_T4_T6_:
	.zero		1184


//--------------------- .nv.shared._ZN3cub18CUB_300001_SM_10006detail6reduce18DeviceReduceKernelINS2_10policy_hubI6float2yN4cuda3std3__44plusIS5_EEE10Policy1000EN6thrust24THRUST_300001_SM_1000_NS6detail15normal_iteratorINSE_10device_ptrIKS5_EEEEySA_S5_NS8_10__identityEEEvT0_PT3_T1_NS0_13GridEvenShareISP_EET2_T4_ --------------------------
	.section	.nv.shared._ZN3cub18CUB_300001_SM_10006detail6reduce18DeviceReduceKernelINS2_10policy_hubI6float2yN4cuda3std3__44plusIS5_EEE10Policy1000EN6thrust24THRUST_300001_SM_1000_NS6detail15normal_iteratorINSE_10device_ptrIKS5_EEEEySA_S5_NS8_10__identityEEEvT0_PT3_T1_NS0_13GridEvenShareISP_EET2_T4_,"aw",@nobits
	.sectionflags	@""
	.align	16
.nv.shared._ZN3cub18CUB_300001_SM_10006detail6reduce18DeviceReduceKernelINS2_10policy_hubI6float2yN4cuda3std3__44plusIS5_EEE10Policy1000EN6thrust24THRUST_300001_SM_1000_NS6detail15normal_iteratorINSE_10device_ptrIKS5_EEEEySA_S5_NS8_10__identityEEEvT0_PT3_T1_NS0_13GridEvenShareISP_EET2_T4_:
	.zero		1184


//--------------------- .nv.shared._ZN3cub18CUB_300001_SM_10006detail6reduce28DeviceReduceSingleTileKernelINS2_10policy_hubI6float2yN4cuda3std3__44plusIS5_EEE10Policy1000EN6thrust24THRUST_300001_SM_1000_NS6detail15normal_iteratorINSE_10device_ptrIKS5_EEEEPS5_ySA_S5_S5_NS8_10__identityEEEvT0_T1_T2_T3_T4_T6_ --------------------------
	.section	.nv.shared._ZN3cub18CUB_300001_SM_10006detail6reduce28DeviceReduceSingleTileKernelINS2_10policy_hubI6float2yN4cuda3std3__44plusIS5_EEE10Policy1000EN6thrust24THRUST_300001_SM_1000_NS6detail15normal_iteratorINSE_10device_ptrIKS5_EEEEPS5_ySA_S5_S5_NS8_10__identityEEEvT0_T1_T2_T3_T4_T6_,"aw",@nobits
	.sectionflags	@""
	.align	16
.nv.shared._ZN3cub18CUB_300001_SM_10006detail6reduce28DeviceReduceSingleTileKernelINS2_10policy_hubI6float2yN4cuda3std3__44plusIS5_EEE10Policy1000EN6thrust24THRUST_300001_SM_1000_NS6detail15normal_iteratorINSE_10device_ptrIKS5_EEEEPS5_ySA_S5_S5_NS8_10__identityEEEvT0_T1_T2_T3_T4_T6_:
	.zero		1184


//--------------------- .nv.shared._ZN3cub18CUB_300001_SM_10006detail6reduce28DeviceReduceSingleTileKernelINS2_10policy_hubI6float2jN4cuda3std3__44plusIS5_EEE10Policy1000EPS5_SD_iSA_S5_S5_NS8_10__identityEEEvT0_T1_T2_T3_T4_T6_ --------------------------
	.section	.nv.shared._ZN3cub18CUB_300001_SM_10006detail6reduce28DeviceReduceSingleTileKernelINS2_10policy_hubI6float2jN4cuda3std3__44plusIS5_EEE10Policy1000EPS5_SD_iSA_S5_S5_NS8_10__identityEEEvT0_T1_T2_T3_T4_T6_,"aw",@nobits
	.sectionflags	@""
	.align	16
.nv.shared._ZN3cub18CUB_300001_SM_10006detail6reduce28DeviceReduceSingleTileKernelINS2_10policy_hubI6float2jN4cuda3std3__44plusIS5_EEE10Policy1000EPS5_SD_iSA_S5_S5_NS8_10__identityEEEvT0_T1_T2_T3_T4_T6_:
	.zero		1184


//--------------------- .nv.shared._ZN3cub18CUB_300001_SM_10006detail6reduce18DeviceReduceKernelINS2_10policy_hubI6float2jN4cuda3std3__44plusIS5_EEE10Policy1000EN6thrust24THRUST_300001_SM_1000_NS6detail15normal_iteratorINSE_10device_ptrIKS5_EEEEjSA_S5_NS8_10__identityEEEvT0_PT3_T1_NS0_13GridEvenShareISP_EET2_T4_ --------------------------
	.section	.nv.shared._ZN3cub18CUB_300001_SM_10006detail6reduce18DeviceReduceKernelINS2_10policy_hubI6float2jN4cuda3std3__44plusIS5_EEE10Policy1000EN6thrust24THRUST_300001_SM_1000_NS6detail15normal_iteratorINSE_10device_ptrIKS5_EEEEjSA_S5_NS8_10__identityEEEvT0_PT3_T1_NS0_13GridEvenShareISP_EET2_T4_,"aw",@nobits
	.sectionflags	@""
	.align	16
.nv.shared._ZN3cub18CUB_300001_SM_10006detail6reduce18DeviceReduceKernelINS2_10policy_hubI6float2jN4cuda3std3__44plusIS5_EEE10Policy1000EN6thrust24THRUST_300001_SM_1000_NS6detail15normal_iteratorINSE_10device_ptrIKS5_EEEEjSA_S5_NS8_10__identityEEEvT0_PT3_T1_NS0_13GridEvenShareISP_EET2_T4_:
	.zero		1184


//--------------------- .nv.shared._ZN3cub18CUB_300001_SM_10006detail6reduce28DeviceReduceSingleTileKernelINS2_10policy_hubI6float2jN4cuda3std3__44plusIS5_EEE10Policy1000EN6thrust24THRUST_300001_SM_1000_NS6detail15normal_iteratorINSE_10device_ptrIKS5_EEEEPS5_jSA_S5_S5_NS8_10__identityEEEvT0_T1_T2_T3_T4_T6_ --------------------------
	.section	.nv.shared._ZN3cub18CUB_300001_SM_10006detail6reduce28DeviceReduceSingleTileKernelINS2_10policy_hubI6float2jN4cuda3std3__44plusIS5_EEE10Policy1000EN6thrust24THRUST_300001_SM_1000_NS6detail15normal_iteratorINSE_10device_ptrIKS5_EEEEPS5_jSA_S5_S5_NS8_10__identityEEEvT0_T1_T2_T3_T4_T6_,"aw",@nobits
	.sectionflags	@""
	.align	16
.nv.shared._ZN3cub18CUB_300001_SM_10006detail6reduce28DeviceReduceSingleTileKernelINS2_10policy_hubI6float2jN4cuda3std3__44plusIS5_EEE10Policy1000EN6thrust24THRUST_300001_SM_1000_NS6detail15normal_iteratorINSE_10device_ptrIKS5_EEEEPS5_jSA_S5_S5_NS8_10__identityEEEvT0_T1_T2_T3_T4_T6_:
	.zero		1184


//--------------------- .nv.shared._ZN3cub18CUB_300001_SM_10006detail9transform16transform_kernelINS2_10policy_hubILb1EN4cuda3std3__45tupleIJN6thrust24THRUST_300001_SM_1000_NS6detail15normal_iteratorINSA_10device_ptrIK6float2EEEEEEEE10policy1000El14classify_pointNSC_INSD_IiEEEEJPSF_EEEvT0_iT1_T2_DpNS2_10kernel_argIT3_EE --------------------------
	.section	.nv.shared._ZN3cub18CUB_300001_SM_10006detail9transform16transform_kernelINS2_10policy_hubILb1EN4cuda3std3__45tupleIJN6thrust24THRUST_300001_SM_1000_NS6detail15normal_iteratorINSA_10device_ptrIK6float2EEEEEEEE10policy1000El14classify_pointNSC_INSD_IiEEEEJPSF_EEEvT0_iT1_T2_DpNS2_10kernel_argIT3_EE,"aw",@nobits
	.sectionflags	@""
	.align	16
	.zero		1024


//--------------------- .nv.shared._ZN3cub18CUB_300001_SM_10006detail9transform16transform_kernelINS2_10policy_hubILb1EN4cuda3std3__45tupleIJN6thrust24THRUST_300001_SM_1000_NS6detail15normal_iteratorINSA_10device_ptrIK6float2EEEEEEEE10policy1000Ei14classify_pointNSC_INSD_IiEEEEJPSF_EEEvT0_iT1_T2_DpNS2_10kernel_argIT3_EE --------------------------
	.section	.nv.shared._ZN3cub18CUB_300001_SM_10006detail9transform16transform_kernelINS2_10policy_hubILb1EN4cuda3std3__45tupleIJN6thrust24THRUST_300001_SM_1000_NS6detail15normal_iteratorINSA_10device_ptrIK6float2EEEEEEEE10policy1000Ei14classify_pointNSC_INSD_IiEEEEJPSF_EEEvT0_iT1_T2_DpNS2_10kernel_argIT3_EE,"aw",@nobits
	.sectionflags	@""
	.align	16
	.zero		1024


//--------------------- .nv.shared._ZN3cub18CUB_300001_SM_10006detail8for_each13static_kernelINS2_12policy_hub_t12policy_500_tEmN6thrust24THRUST_300001_SM_1000_NS8cuda_cub20__uninitialized_fill7functorINS7_10device_ptrIiEEiEEEEvT0_T1_ --------------------------
	.section	.nv.shared._ZN3cub18CUB_300001_SM_10006detail8for_each13static_kernelINS2_12policy_hub_t12policy_500_tEmN6thrust24THRUST_300001_SM_1000_NS8cuda_cub20__uninitialized_fill7functorINS7_10device_ptrIiEEiEEEEvT0_T1_,"aw",@nobits
	.sectionflags	@""
	.align	16
	.zero		1024


//--------------------- .nv.shared._ZN3cub18CUB_300001_SM_10006detail8for_each13static_kernelINS2_12policy_hub_t12policy_500_tElN6thrust24THRUST_300001_SM_1000_NS8cuda_cub10__tabulate7functorINS7_6detail15normal_iteratorINS7_10device_ptrI6float2EEEE12random_pointlEEEEvT0_T1_ --------------------------
	.section	.nv.shared._ZN3cub18CUB_300001_SM_10006detail8for_each13static_kernelINS2_12policy_hub_t12policy_500_tElN6thrust24THRUST_300001_SM_1000_NS8cuda_cub10__tabulate7functorINS7_6detail15normal_iteratorINS7_10device_ptrI6float2EEEE12random_pointlEEEEvT0_T1_,"aw",@nobits
	.sectionflags	@""
	.align	16
	.zero		1024


//--------------------- .nv.shared._ZN3cub18CUB_300001_SM_10006detail8for_each13static_kernelINS2_12policy_hub_t12policy_500_tEmN6thrust24THRUST_300001_SM_1000_NS8cuda_cub20__uninitialized_fill7functorINS7_10device_ptrI6float2EESC_EEEEvT0_T1_ --------------------------
	.section	.nv.shared._ZN3cub18CUB_300001_SM_10006detail8for_each13static_kernelINS2_12policy_hub_t12policy_500_tEmN6thrust24THRUST_300001_SM_1000_NS8cuda_cub20__uninitialized_fill7functorINS7_10device_ptrI6float2EESC_EEEEvT0_T1_,"aw",@nobits
	.sectionflags	@""
	.align	16
	.zero		1024


//--------------------- .nv.shared._ZN3cub18CUB_300001_SM_10006detail11EmptyKernelIvEEvv --------------------------
	.section	.nv.shared._ZN3cub18CUB_300001_SM_10006detail11EmptyKernelIvEEvv,"aw",@nobits
	.sectionflags	@""
	.align	16
	.zero		1024


//--------------------- .nv.shared._ZN6thrust24THRUST_300001_SM_1000_NS8cuda_cub4core6detail13_kernel_agentINS1_15__reduce_by_key16ReduceByKeyAgentINS0_6detail15normal_iteratorINS0_10device_ptrIiEEEENS0_17constant_iteratorIiNS0_11use_defaultESD_EENS0_16discard_iteratorISD_EESB_N4cuda3std3__48equal_toIiEENSJ_4plusIiEEPllEEJSB_SE_SG_SB_SO_N3cub18CUB_300001_SM_100024ReduceByKeyScanTileStateIilLb1EEESL_SN_llEEEvDpT0_ --------------------------
	.section	.nv.shared._ZN6thrust24THRUST_300001_SM_1000_NS8cuda_cub4core6detail13_kernel_agentINS1_15__reduce_by_key16ReduceByKeyAgentINS0_6detail15normal_iteratorINS0_10device_ptrIiEEEENS0_17constant_iteratorIiNS0_11use_defaultESD_EENS0_16discard_iteratorISD_EESB_N4cuda3std3__48equal_toIiEENSJ_4plusIiEEPllEEJSB_SE_SG_SB_SO_N3cub18CUB_300001_SM_100024ReduceByKeyScanTileStateIilLb1EEESL_SN_llEEEvDpT0_,"aw",@nobits
	.sectionflags	@""
	.align	16
	.zero		1024


//--------------------- .nv.shared._ZN6thrust24THRUST_300001_SM_1000_NS8cuda_cub4core6detail13_kernel_agentINS1_15__reduce_by_key9InitAgentIN3cub18CUB_300001_SM_100024ReduceByKeyScanTileStateIilLb1EEElPlEEJSA_lSB_EEEvDpT0_ --------------------------
	.section	.nv.shared._ZN6thrust24THRUST_300001_SM_1000_NS8cuda_cub4core6detail13_kernel_agentINS1_15__reduce_by_key9InitAgentIN3cub18CUB_300001_SM_100024ReduceByKeyScanTileStateIilLb1EEElPlEEJSA_lSB_EEEvDpT0_,"aw",@nobits
	.sectionflags	@""
	.align	16
	.zero		1024


//--------------------- .nv.shared._ZN6thrust24THRUST_300001_SM_1000_NS8cuda_cub4core6detail13_kernel_agentINS1_15__reduce_by_key16ReduceByKeyAgentINS0_6detail15normal_iteratorINS0_10device_ptrIiEEEENS0_17constant_iteratorIiNS0_11use_defaultESD_EENS0_16discard_iteratorISD_EESB_N4cuda3std3__48equal_toIiEENSJ_4plusIiEEPiiEEJSB_SE_SG_SB_SO_N3cub18CUB_300001_SM_100024ReduceByKeyScanTileStateIiiLb1EEESL_SN_iiEEEvDpT0_ --------------------------
	.section	.nv.shared._ZN6thrust24THRUST_300001_SM_1000_NS8cuda_cub4core6detail13_kernel_agentINS1_15__reduce_by_key16ReduceByKeyAgentINS0_6detail15normal_iteratorINS0_10device_ptrIiEEEENS0_17constant_iteratorIiNS0_11use_defaultESD_EENS0_16discard_iteratorISD_EESB_N4cuda3std3__48equal_toIiEENSJ_4plusIiEEPiiEEJSB_SE_SG_SB_SO_N3cub18CUB_300001_SM_100024ReduceByKeyScanTileStateIiiLb1EEESL_SN_iiEEEvDpT0_,"aw",@nobits
	.sectionflags	@""
	.align	16
	.zero		1024


//--------------------- .nv.shared._ZN6thrust24THRUST_300001_SM_1000_NS8cuda_cub4core6detail13_kernel_agentINS1_15__reduce_by_key9InitAgentIN3cub18CUB_300001_SM_100024ReduceByKeyScanTileStateIiiLb1EEEiPiEEJSA_iSB_EEEvDpT0_ --------------------------
	.section	.nv.shared._ZN6thrust24THRUST_300001_SM_1000_NS8cuda_cub4core6detail13_kernel_agentINS1_15__reduce_by_key9InitAgentIN3cub18CUB_300001_SM_100024ReduceByKeyScanTileStateIiiLb1EEEiPiEEJSA_iSB_EEEvDpT0_,"aw",@nobits
	.sectionflags	@""
	.align	16
	.zero		1024


//--------------------- .nv.constant0._ZN3cub18CUB_300001_SM_10006detail10radix_sort29DeviceRadixSortOnesweepKernelINS1_5radix10policy_hubIiiyE10Policy1000ELNS0_9SortOrderE0EiiyiiNS1_21identity_decomposer_tEEEvPT5_SB_PT3_PKSC_PT1_PKSG_PT2_PKSK_T4_iiT6_ --------------------------
	.section	.nv.constant0._ZN3cub18CUB_300001_SM_10006detail10radix_sort29DeviceRadixSortOnesweepKernelINS1_5radix10policy_hubIiiyE10Policy1000ELNS0_9SortOrderE0EiiyiiNS1_21identity_decomposer_tEEEvPT5_SB_PT3_PKSC_PT1_PKSG_PT2_PKSK_T4_iiT6_,"a",@progbits
	.sectionflags	@""
	.align	4
.nv.constant0._ZN3cub18CUB_300001_SM_10006detail10radix_sort29DeviceRadixSortOnesweepKernelINS1_5radix10policy_hubIiiyE10Policy1000ELNS0_9SortOrderE0EiiyiiNS1_21identity_decomposer_tEEEvPT5_SB_PT3_PKSC_PT1_PKSG_PT2_PKSK_T4_iiT6_:
	.zero		973


//--------------------- .nv.constant0._ZN3cub18CUB_300001_SM_10006detail10radix_sort33DeviceRadixSortExclusiveSumKernelINS1_5radix10policy_hubIiiyE10Policy1000EyEEvPT0_ --------------------------
	.section	.nv.constant0._ZN3cub18CUB_300001_SM_10006detail10radix_sort33DeviceRadixSortExclusiveSumKernelINS1_5radix10policy_hubIiiyE10Policy1000EyEEvPT0_,"a",@progbits
	.sectionflags	@""
	.align	4
.nv.constant0._ZN3cub18CUB_300001_SM_10006detail10radix_sort33DeviceRadixSortExclusiveSumKernelINS1_5radix10policy_hubIiiyE10Policy1000EyEEvPT0_:
	.zero		904


//--------------------- .nv.constant0._ZN3cub18CUB_300001_SM_10006detail10radix_sort30DeviceRadixSortHistogramKernelINS1_5radix10policy_hubIiiyE10Policy1000ELNS0_9SortOrderE0EiyNS1_21identity_decomposer_tEEEvPT2_PKT1_SA_iiT3_ --------------------------
	.section	.nv.constant0._ZN3cub18CUB_300001_SM_10006detail10radix_sort30DeviceRadixSortHistogramKernelINS1_5radix10policy_hubIiiyE10Policy1000ELNS0_9SortOrderE0EiyNS1_21identity_decomposer_tEEEvPT2_PKT1_SA_iiT3_,"a",@progbits
	.sectionflags	@""
	.align	4
.nv.constant0._ZN3cub18CUB_300001_SM_10006detail10radix_sort30DeviceRadixSortHistogramKernelINS1_5radix10policy_hubIiiyE10Policy1000ELNS0_9SortOrderE0EiyNS1_21identity_decomposer_tEEEvPT2_PKT1_SA_iiT3_:
	.zero		929


//--------------------- .nv.constant0._ZN3cub18CUB_300001_SM_10006detail10radix_sort31DeviceRadixSortSingleTileKernelINS1_5radix10policy_hubIiiyE10Policy1000ELNS0_9SortOrderE0EiiyNS1_21identity_decomposer_tEEEvPKT1_PSA_PKT2_PSE_T3_iiT4_ --------------------------
	.section	.nv.constant0._ZN3cub18CUB_300001_SM_10006detail10radix_sort31DeviceRadixSortSingleTileKernelINS1_5radix10policy_hubIiiyE10Policy1000ELNS0_9SortOrderE0EiiyNS1_21identity_decomposer_tEEEvPKT1_PSA_PKT2_PSE_T3_iiT4_,"a",@progbits
	.sectionflags	@""
	.align	4
.nv.constant0._ZN3cub18CUB_300001_SM_10006detail10radix_sort31DeviceRadixSortSingleTileKernelINS1_5radix10policy_hubIiiyE10Policy1000ELNS0_9SortOrderE0EiiyNS1_21identity_decomposer_tEEEvPKT1_PSA_PKT2_PSE_T3_iiT4_:
	.zero		945


//--------------------- .nv.constant0._ZN3cub18CUB_300001_SM_10006detail10radix_sort29DeviceRadixSortOnesweepKernelINS1_5radix10policy_hubIi6float2yE10Policy1000ELNS0_9SortOrderE0EiS6_yiiNS1_21identity_decomposer_tEEEvPT5_SC_PT3_PKSD_PT1_PKSH_PT2_PKSL_T4_iiT6_ --------------------------
	.section	.nv.constant0._ZN3cub18CUB_300001_SM_10006detail10radix_sort29DeviceRadixSortOnesweepKernelINS1_5radix10policy_hubIi6float2yE10Policy1000ELNS0_9SortOrderE0EiS6_yiiNS1_21identity_decomposer_tEEEvPT5_SC_PT3_PKSD_PT1_PKSH_PT2_PKSL_T4_iiT6_,"a",@progbits
	.sectionflags	@""
	.align	4
.nv.constant0._ZN3cub18CUB_300001_SM_10006detail10radix_sort29DeviceRadixSortOnesweepKernelINS1_5radix10policy_hubIi6float2yE10Policy1000ELNS0_9SortOrderE0EiS6_yiiNS1_21identity_decomposer_tEEEvPT5_SC_PT3_PKSD_PT1_PKSH_PT2_PKSL_T4_iiT6_:
	.zero		973


//--------------------- .nv.constant0._ZN3cub18CUB_300001_SM_10006detail10radix_sort33DeviceRadixSortExclusiveSumKernelINS1_5radix10policy_hubIi6float2yE10Policy1000EyEEvPT0_ --------------------------
	.section	.nv.constant0._ZN3cub18CUB_300001_SM_10006detail10radix_sort33DeviceRadixSortExclusiveSumKernelINS1_5radix10policy_hubIi6float2yE10Policy1000EyEEvPT0_,"a",@progbits
	.sectionflags	@""
	.align	4
.nv.constant0._ZN3cub18CUB_300001_SM_10006detail10radix_sort33DeviceRadixSortExclusiveSumKernelINS1_5radix10policy_hubIi6float2yE10Policy1000EyEEvPT0_:
	.zero		904


//--------------------- .nv.constant0._ZN3cub18CUB_300001_SM_10006detail10radix_sort30DeviceRadixSortHistogramKernelINS1_5radix10policy_hubIi6float2yE10Policy1000ELNS0_9SortOrderE0EiyNS1_21identity_decomposer_tEEEvPT2_PKT1_SB_iiT3_ --------------------------
	.section	.nv.constant0._ZN3cub18CUB_300001_SM_10006detail10radix_sort30DeviceRadixSortHistogramKernelINS1_5radix10policy_hubIi6float2yE10Policy1000ELNS0_9SortOrderE0EiyNS1_21identity_decomposer_tEEEvPT2_PKT1_SB_iiT3_,"a",@progbits
	.sectionflags	@""
	.align	4
.nv.constant0._ZN3cub18CUB_300001_SM_10006detail10radix_sort30DeviceRadixSortHistogramKernelINS1_5radix10policy_hubIi6float2yE10Policy1000ELNS0_9SortOrderE0EiyNS1_21identity_decomposer_tEEEvPT2_PKT1_SB_iiT3_:
	.zero		929


//--------------------- .nv.constant0._ZN3cub18CUB_300001_SM_10006detail10radix_sort31DeviceRadixSortSingleTileKernelINS1_5radix10policy_hubIi6float2yE10Policy1000ELNS0_9SortOrderE0EiS6_yNS1_21identity_decomposer_tEEEvPKT1_PSB_PKT2_PSF_T3_iiT4_ --------------------------
	.section	.nv.constant0._ZN3cub18CUB_300001_SM_10006detail10radix_sort31DeviceRadixSortSingleTileKernelINS1_5radix10policy_hubIi6float2yE10Policy1000ELNS0_9SortOrderE0EiS6_yNS1_21identity_decomposer_tEEEvPKT1_PSB_PKT2_PSF_T3_iiT4_,"a",@progbits
	.sectionflags	@""
	.align	4
.nv.constant0._ZN3cub18CUB_300001_SM_10006detail10radix_sort31DeviceRadixSortSingleTileKernelINS1_5radix10policy_hubIi6float2yE10Policy1000ELNS0_9SortOrderE0EiS6_yNS1_21identity_decomposer_tEEEvPKT1_PSB_PKT2_PSF_T3_iiT4_:
	.zero		945


//--------------------- .nv.constant0._ZN3cub18CUB_300001_SM_10006detail6reduce28DeviceReduceSingleTileKernelINS2_10policy_hubI6float2yN4cuda3std3__44plusIS5_EEE10Policy1000EPS5_SD_iSA_S5_S5_NS8_10__identityEEEvT0_T1_T2_T3_T4_T6_ --------------------------
	.section	.nv.constant0._ZN3cub18CUB_300001_SM_10006detail6reduce28DeviceReduceSingleTileKernelINS2_10policy_hubI6float2yN4cuda3std3__44plusIS5_EEE10Policy1000EPS5_SD_iSA_S5_S5_NS8_10__identityEEEvT0_T1_T2_T3_T4_T6_,"a",@progbits
	.sectionflags	@""
	.align	4
.nv.constant0._ZN3cub18CUB_300001_SM_10006detail6reduce28DeviceReduceSingleTileKernelINS2_10policy_hubI6float2yN4cuda3std3__44plusIS5_EEE10Policy1000EPS5_SD_iSA_S5_S5_NS8_10__identityEEEvT0_T1_T2_T3_T4_T6_:
	.zero		929


//--------------------- .nv.constant0._ZN3cub18CUB_300001_SM_10006detail6reduce18DeviceReduceKernelINS2_10policy_hubI6float2yN4cuda3std3__44plusIS5_EEE10Policy1000EN6thrust24THRUST_300001_SM_1000_NS6detail15normal_iteratorINSE_10device_ptrIKS5_EEEEySA_S5_NS8_10__identityEEEvT0_PT3_T1_NS0_13GridEvenShareISP_EET2_T4_ --------------------------
	.section	.nv.constant0._ZN3cub18CUB_300001_SM_10006detail6reduce18DeviceReduceKernelINS2_10policy_hubI6float2yN4cuda3std3__44plusIS5_EEE10Policy1000EN6thrust24THRUST_300001_SM_1000_NS6detail15normal_iteratorINSE_10device_ptrIKS5_EEEEySA_S5_NS8_10__identityEEEvT0_PT3_T1_NS0_13GridEvenShareISP_EET2_T4_,"a",@progbits
	.sectionflags	@""
	.align	4
.nv.constant0._ZN3cub18CUB_300001_SM_10006detail6reduce18DeviceReduceKernelINS2_10policy_hubI6float2yN4cuda3std3__44plusIS5_EEE10Policy1000EN6thrust24THRUST_300001_SM_1000_NS6detail15normal_iteratorINSE_10device_ptrIKS5_EEEEySA_S5_NS8_10__identityEEEvT0_PT3_T1_NS0_13GridEvenShareISP_EET2_T4_:
	.zero		994


//--------------------- .nv.constant0._ZN3cub18CUB_300001_SM_10006detail6reduce28DeviceReduceSingleTileKernelINS2_10policy_hubI6float2yN4cuda3std3__44plusIS5_EEE10Policy1000EN6thrust24THRUST_300001_SM_1000_NS6detail15normal_iteratorINSE_10device_ptrIKS5_EEEEPS5_ySA_S5_S5_NS8_10__identityEEEvT0_T1_T2_T3_T4_T6_ --------------------------
	.section	.nv.constant0._ZN3cub18CUB_300001_SM_10006detail6reduce28DeviceReduceSingleTileKernelINS2_10policy_hubI6float2yN4cuda3std3__44plusIS5_EEE10Policy1000EN6thrust24THRUST_300001_SM_1000_NS6detail15normal_iteratorINSE_10device_ptrIKS5_EEEEPS5_ySA_S5_S5_NS8_10__identityEEEvT0_T1_T2_T3_T4_T6_,"a",@progbits
	.sectionflags	@""
	.align	4
.nv.constant0._ZN3cub18CUB_300001_SM_10006detail6reduce28DeviceReduceSingleTileKernelINS2_10policy_hubI6float2yN4cuda3std3__44plusIS5_EEE10Policy1000EN6thrust24THRUST_300001_SM_1000_NS6detail15normal_iteratorINSE_10device_ptrIKS5_EEEEPS5_ySA_S5_S5_NS8_10__identityEEEvT0_T1_T2_T3_T4_T6_:
	.zero		937


//--------------------- .nv.constant0._ZN3cub18CUB_300001_SM_10006detail6reduce28DeviceReduceSingleTileKernelINS2_10policy_hubI6float2jN4cuda3std3__44plusIS5_EEE10Policy1000EPS5_SD_iSA_S5_S5_NS8_10__identityEEEvT0_T1_T2_T3_T4_T6_ --------------------------
	.section	.nv.constant0._ZN3cub18CUB_300001_SM_10006detail6reduce28DeviceReduceSingleTileKernelINS2_10policy_hubI6float2jN4cuda3std3__44plusIS5_EEE10Policy1000EPS5_SD_iSA_S5_S5_NS8_10__identityEEEvT0_T1_T2_T3_T4_T6_,"a",@progbits
	.sectionflags	@""
	.align	4
.nv.constant0._ZN3cub18CUB_300001_SM_10006detail6reduce28DeviceReduceSingleTileKernelINS2_10policy_hubI6float2jN4cuda3std3__44plusIS5_EEE10Policy1000EPS5_SD_iSA_S5_S5_NS8_10__identityEEEvT0_T1_T2_T3_T4_T6_:
	.zero		929


//--------------------- .nv.constant0._ZN3cub18CUB_300001_SM_10006detail6reduce18DeviceReduceKernelINS2_10policy_hubI6float2jN4cuda3std3__44plusIS5_EEE10Policy1000EN6thrust24THRUST_300001_SM_1000_NS6detail15normal_iteratorINSE_10device_ptrIKS5_EEEEjSA_S5_NS8_10__identityEEEvT0_PT3_T1_NS0_13GridEvenShareISP_EET2_T4_ --------------------------
	.section	.nv.constant0._ZN3cub18CUB_300001_SM_10006detail6reduce18DeviceReduceKernelINS2_10policy_hubI6float2jN4cuda3std3__44plusIS5_EEE10Policy1000EN6thrust24THRUST_300001_SM_1000_NS6detail15normal_iteratorINSE_10device_ptrIKS5_EEEEjSA_S5_NS8_10__identityEEEvT0_PT3_T1_NS0_13GridEvenShareISP_EET2_T4_,"a",@progbits
	.sectionflags	@""
	.align	4
.nv.constant0._ZN3cub18CUB_300001_SM_10006detail6reduce18DeviceReduceKernelINS2_10policy_hubI6float2jN4cuda3std3__44plusIS5_EEE10Policy1000EN6thrust24THRUST_300001_SM_1000_NS6detail15normal_iteratorINSE_10device_ptrIKS5_EEEEjSA_S5_NS8_10__identityEEEvT0_PT3_T1_NS0_13GridEvenShareISP_EET2_T4_:
	.zero		958


//--------------------- .nv.constant0._ZN3cub18CUB_300001_SM_10006detail6reduce28DeviceReduceSingleTileKernelINS2_10policy_hubI6float2jN4cuda3std3__44plusIS5_EEE10Policy1000EN6thrust24THRUST_300001_SM_1000_NS6detail15normal_iteratorINSE_10device_ptrIKS5_EEEEPS5_jSA_S5_S5_NS8_10__identityEEEvT0_T1_T2_T3_T4_T6_ --------------------------
	.section	.nv.constant0._ZN3cub18CUB_300001_SM_10006detail6reduce28DeviceReduceSingleTileKernelINS2_10policy_hubI6float2jN4cuda3std3__44plusIS5_EEE10Policy1000EN6thrust24THRUST_300001_SM_1000_NS6detail15normal_iteratorINSE_10device_ptrIKS5_EEEEPS5_jSA_S5_S5_NS8_10__identityEEEvT0_T1_T2_T3_T4_T6_,"a",@progbits
	.sectionflags	@""
	.align	4
.nv.constant0._ZN3cub18CUB_300001_SM_10006detail6reduce28DeviceReduceSingleTileKernelINS2_10policy_hubI6float2jN4cuda3std3__44plusIS5_EEE10Policy1000EN6thrust24THRUST_300001_SM_1000_NS6detail15normal_iteratorINSE_10device_ptrIKS5_EEEEPS5_jSA_S5_S5_NS8_10__identityEEEvT0_T1_T2_T3_T4_T6_:
	.zero		929


//--------------------- .nv.constant0._ZN3cub18CUB_300001_SM_10006detail9transform16transform_kernelINS2_10policy_hubILb1EN4cuda3std3__45tupleIJN6thrust24THRUST_300001_SM_1000_NS6detail15normal_iteratorINSA_10device_ptrIK6float2EEEEEEEE10policy1000El14classify_pointNSC_INSD_IiEEEEJPSF_EEEvT0_iT1_T2_DpNS2_10kernel_argIT3_EE --------------------------
	.section	.nv.constant0._ZN3cub18CUB_300001_SM_10006detail9transform16transform_kernelINS2_10policy_hubILb1EN4cuda3std3__45tupleIJN6thrust24THRUST_300001_SM_1000_NS6detail15normal_iteratorINSA_10device_ptrIK6float2EEEEEEEE10policy1000El14classify_pointNSC_INSD_IiEEEEJPSF_EEEvT0_iT1_T2_DpNS2_10kernel_argIT3_EE,"a",@progbits
	.sectionflags	@""
	.align	4
.nv.constant0._ZN3cub18CUB_300001_SM_10006detail9transform16transform_kernelINS2_10policy_hubILb1EN4cuda3std3__45tupleIJN6thrust24THRUST_300001_SM_1000_NS6detail15normal_iteratorINSA_10device_ptrIK6float2EEEEEEEE10policy1000El14classify_pointNSC_INSD_IiEEEEJPSF_EEEvT0_iT1_T2_DpNS2_10kernel_argIT3_EE:
	.zero		944


//--------------------- .nv.constant0._ZN3cub18CUB_300001_SM_10006detail9transform16transform_kernelINS2_10policy_hubILb1EN4cuda3std3__45tupleIJN6thrust24THRUST_300001_SM_1000_NS6detail15normal_iteratorINSA_10device_ptrIK6float2EEEEEEEE10policy1000Ei14classify_pointNSC_INSD_IiEEEEJPSF_EEEvT0_iT1_T2_DpNS2_10kernel_argIT3_EE --------------------------
	.section	.nv.constant0._ZN3cub18CUB_300001_SM_10006detail9transform16transform_kernelINS2_10policy_hubILb1EN4cuda3std3__45tupleIJN6thrust24THRUST_300001_SM_1000_NS6detail15normal_iteratorINSA_10device_ptrIK6float2EEEEEEEE10policy1000Ei14classify_pointNSC_INSD_IiEEEEJPSF_EEEvT0_iT1_T2_DpNS2_10kernel_argIT3_EE,"a",@progbits
	.sectionflags	@""
	.align	4
.nv.constant0._ZN3cub18CUB_300001_SM_10006detail9transform16transform_kernelINS2_10policy_hubILb1EN4cuda3std3__45tupleIJN6thrust24THRUST_300001_SM_1000_NS6detail15normal_iteratorINSA_10device_ptrIK6float2EEEEEEEE10policy1000Ei14classify_pointNSC_INSD_IiEEEEJPSF_EEEvT0_iT1_T2_DpNS2_10kernel_argIT3_EE:
	.zero		936


//--------------------- .nv.constant0._ZN3cub18CUB_300001_SM_10006detail8for_each13static_kernelINS2_12policy_hub_t12policy_500_tEmN6thrust24THRUST_300001_SM_1000_NS8cuda_cub20__uninitialized_fill7functorINS7_10device_ptrIiEEiEEEEvT0_T1_ --------------------------
	.section	.nv.constant0._ZN3cub18CUB_300001_SM_10006detail8for_each13static_kernelINS2_12policy_hub_t12policy_500_tEmN6thrust24THRUST_300001_SM_1000_NS8cuda_cub20__uninitialized_fill7functorINS7_10device_ptrIiEEiEEEEvT0_T1_,"a",@progbits
	.sectionflags	@""
	.align	4
.nv.constant0._ZN3cub18CUB_300001_SM_10006detail8for_each13static_kernelINS2_12policy_hub_t12policy_500_tEmN6thrust24THRUST_300001_SM_1000_NS8cuda_cub20__uninitialized_fill7functorINS7_10device_ptrIiEEiEEEEvT0_T1_:
	.zero		920


//--------------------- .nv.constant0._ZN3cub18CUB_300001_SM_10006detail8for_each13static_kernelINS2_12policy_hub_t12policy_500_tElN6thrust24THRUST_300001_SM_1000_NS8cuda_cub10__tabulate7functorINS7_6detail15normal_iteratorINS7_10device_ptrI6float2EEEE12random_pointlEEEEvT0_T1_ --------------------------
	.section	.nv.constant0._ZN3cub18CUB_300001_SM_10006detail8for_each13static_kernelINS2_12policy_hub_t12policy_500_tElN6thrust24THRUST_300001_SM_1000_NS8cuda_cub10__tabulate7functorINS7_6detail15normal_iteratorINS7_10device_ptrI6float2EEEE12random_pointlEEEEvT0_T1_,"a",@progbits
	.sectionflags	@""
	.align	4
.nv.constant0._ZN3cub18CUB_300001_SM_10006detail8for_each13static_kernelINS2_12policy_hub_t12policy_500_tElN6thrust24THRUST_300001_SM_1000_NS8cuda_cub10__tabulate7functorINS7_6detail15normal_iteratorINS7_10device_ptrI6float2EEEE12random_pointlEEEEvT0_T1_:
	.zero		920


//--------------------- .nv.constant0._ZN3cub18CUB_300001_SM_10006detail8for_each13static_kernelINS2_12policy_hub_t12policy_500_tEmN6thrust24THRUST_300001_SM_1000_NS8cuda_cub20__uninitialized_fill7functorINS7_10device_ptrI6float2EESC_EEEEvT0_T1_ --------------------------
	.section	.nv.constant0._ZN3cub18CUB_300001_SM_10006detail8for_each13static_kernelINS2_12policy_hub_t12policy_500_tEmN6thrust24THRUST_300001_SM_1000_NS8cuda_cub20__uninitialized_fill7functorINS7_10device_ptrI6float2EESC_EEEEvT0_T1_,"a",@progbits
	.sectionflags	@""
	.align	4
.nv.constant0._ZN3cub18CUB_300001_SM_10006detail8for_each13static_kernelINS2_12policy_hub_t12policy_500_tEmN6thrust24THRUST_300001_SM_1000_NS8cuda_cub20__uninitialized_fill7functorINS7_10device_ptrI6float2EESC_EEEEvT0_T1_:
	.zero		920


//--------------------- .nv.constant0._ZN3cub18CUB_300001_SM_10006detail11EmptyKernelIvEEvv --------------------------
	.section	.nv.constant0._ZN3cub18CUB_300001_SM_10006detail11EmptyKernelIvEEvv,"a",@progbits
	.sectionflags	@""
	.align	4
.nv.constant0._ZN3cub18CUB_300001_SM_10006detail11EmptyKernelIvEEvv:
	.zero		896


//--------------------- .nv.constant0._ZN6thrust24THRUST_300001_SM_1000_NS8cuda_cub4core6detail13_kernel_agentINS1_15__reduce_by_key16ReduceByKeyAgentINS0_6detail15normal_iteratorINS0_10device_ptrIiEEEENS0_17constant_iteratorIiNS0_11use_defaultESD_EENS0_16discard_iteratorISD_EESB_N4cuda3std3__48equal_toIiEENSJ_4plusIiEEPllEEJSB_SE_SG_SB_SO_N3cub18CUB_300001_SM_100024ReduceByKeyScanTileStateIilLb1EEESL_SN_llEEEvDpT0_ --------------------------
	.section	.nv.constant0._ZN6thrust24THRUST_300001_SM_1000_NS8cuda_cub4core6detail13_kernel_agentINS1_15__reduce_by_key16ReduceByKeyAgentINS0_6detail15normal_iteratorINS0_10device_ptrIiEEEENS0_17constant_iteratorIiNS0_11use_defaultESD_EENS0_16discard_iteratorISD_EESB_N4cuda3std3__48equal_toIiEENSJ_4plusIiEEPllEEJSB_SE_SG_SB_SO_N3cub18CUB_300001_SM_100024ReduceByKeyScanTileStateIilLb1EEESL_SN_llEEEvDpT0_,"a",@progbits
	.sectionflags	@""
	.align	4
.nv.constant0._ZN6thrust24THRUST_300001_SM_1000_NS8cuda_cub4core6detail13_kernel_agentINS1_15__reduce_by_key16ReduceByKeyAgentINS0_6detail15normal_iteratorINS0_10device_ptrIiEEEENS0_17constant_iteratorIiNS0_11use_defaultESD_EENS0_16discard_iteratorISD_EESB_N4cuda3std3__48equal_toIiEENSJ_4plusIiEEPllEEJSB_SE_SG_SB_SO_N3cub18CUB_300001_SM_100024ReduceByKeyScanTileStateIilLb1EEESL_SN_llEEEvDpT0_:
	.zero		984


//--------------------- .nv.constant0._ZN6thrust24THRUST_300001_SM_1000_NS8cuda_cub4core6detail13_kernel_agentINS1_15__reduce_by_key9InitAgentIN3cub18CUB_300001_SM_100024ReduceByKeyScanTileStateIilLb1EEElPlEEJSA_lSB_EEEvDpT0_ --------------------------
	.section	.nv.constant0._ZN6thrust24THRUST_300001_SM_1000_NS8cuda_cub4core6detail13_kernel_agentINS1_15__reduce_by_key9InitAgentIN3cub18CUB_300001_SM_100024ReduceByKeyScanTileStateIilLb1EEElPlEEJSA_lSB_EEEvDpT0_,"a",@progbits
	.sectionflags	@""
	.align	4
.nv.constant0._ZN6thrust24THRUST_300001_SM_1000_NS8cuda_cub4core6detail13_kernel_agentINS1_15__reduce_by_key9InitAgentIN3cub18CUB_300001_SM_100024ReduceByKeyScanTileStateIilLb1EEElPlEEJSA_lSB_EEEvDpT0_:
	.zero		920


//--------------------- .nv.constant0._ZN6thrust24THRUST_300001_SM_1000_NS8cuda_cub4core6detail13_kernel_agentINS1_15__reduce_by_key16ReduceByKeyAgentINS0_6detail15normal_iteratorINS0_10device_ptrIiEEEENS0_17constant_iteratorIiNS0_11use_defaultESD_EENS0_16discard_iteratorISD_EESB_N4cuda3std3__48equal_toIiEENSJ_4plusIiEEPiiEEJSB_SE_SG_SB_SO_N3cub18CUB_300001_SM_100024ReduceByKeyScanTileStateIiiLb1EEESL_SN_iiEEEvDpT0_ --------------------------
	.section	.nv.constant0._ZN6thrust24THRUST_300001_SM_1000_NS8cuda_cub4core6detail13_kernel_agentINS1_15__reduce_by_key16ReduceByKeyAgentINS0_6detail15normal_iteratorINS0_10device_ptrIiEEEENS0_17constant_iteratorIiNS0_11use_defaultESD_EENS0_16discard_iteratorISD_EESB_N4cuda3std3__48equal_toIiEENSJ_4plusIiEEPiiEEJSB_SE_SG_SB_SO_N3cub18CUB_300001_SM_100024ReduceByKeyScanTileStateIiiLb1EEESL_SN_iiEEEvDpT0_,"a",@progbits
	.sectionflags	@""
	.align	4
.nv.constant0._ZN6thrust24THRUST_300001_SM_1000_NS8cuda_cub4core6detail13_kernel_agentINS1_15__reduce_by_key16ReduceByKeyAgentINS0_6detail15normal_iteratorINS0_10device_ptrIiEEEENS0_17constant_iteratorIiNS0_11use_defaultESD_EENS0_16discard_iteratorISD_EESB_N4cuda3std3__48equal_toIiEENSJ_4plusIiEEPiiEEJSB_SE_SG_SB_SO_N3cub18CUB_300001_SM_100024ReduceByKeyScanTileStateIiiLb1EEESL_SN_iiEEEvDpT0_:
	.zero		972


//--------------------- .nv.constant0._ZN6thrust24THRUST_300001_SM_1000_NS8cuda_cub4core6detail13_kernel_agentINS1_15__reduce_by_key9InitAgentIN3cub18CUB_300001_SM_100024ReduceByKeyScanTileStateIiiLb1EEEiPiEEJSA_iSB_EEEvDpT0_ --------------------------
	.section	.nv.constant0._ZN6thrust24THRUST_300001_SM_1000_NS8cuda_cub4core6detail13_kernel_agentINS1_15__reduce_by_key9InitAgentIN3cub18CUB_300001_SM_100024ReduceByKeyScanTileStateIiiLb1EEEiPiEEJSA_iSB_EEEvDpT0_,"a",@progbits
	.sectionflags	@""
	.align	4
.nv.constant0._ZN6thrust24THRUST_300001_SM_1000_NS8cuda_cub4core6detail13_kernel_agentINS1_15__reduce_by_key9InitAgentIN3cub18CUB_300001_SM_100024ReduceByKeyScanTileStateIiiLb1EEEiPiEEJSA_iSB_EEEvDpT0_:
	.zero		920


//--------------------- SYMBOLS --------------------------

	.type		.nv.reservedSmem.offset0,@object
	.size		.nv.reservedSmem.offset0,0x4
	.type		.nv.reservedSmem.cap,@object
	.size		.nv.reservedSmem.cap,0x4
